def matmul_kernel(
    a_ptr,
    b_ptr,
    c_ptr,
    M,
    N,
    K,
    stride_am,
    stride_ak,
    stride_bk,
    stride_bn,
    stride_cm,
    stride_cn,
    BLOCK_M: tl.constexpr,
    BLOCK_N: tl.constexpr,
    BLOCK_K: tl.constexpr,
    GROUP_M: tl.constexpr,
):
    pid = tl.program_id(axis=0)
    num_pid_m = tl.cdiv(M, BLOCK_M)
    num_pid_n = tl.cdiv(N, BLOCK_N)
    num_pid_in_group = GROUP_M * num_pid_n
    group_id = pid // num_pid_in_group
    first_pid_m = group_id * GROUP_M
    group_size_m = min(num_pid_m - first_pid_m, GROUP_M)
    pid_m = first_pid_m + ((pid % num_pid_in_group) % group_size_m)
    pid_n = (pid % num_pid_in_group) // group_size_m

    offs_am = (pid_m * BLOCK_M + tl.arange(0, BLOCK_M)) % M
    offs_bn = (pid_n * BLOCK_N + tl.arange(0, BLOCK_N)) % N
    offs_k = tl.arange(0, BLOCK_K)
    a_ptrs = a_ptr + offs_am[:, None] * stride_am + offs_k[None, :] * stride_ak
    b_ptrs = b_ptr + offs_k[:, None] * stride_bk + offs_bn[None, :] * stride_bn

    acc = tl.zeros((BLOCK_M, BLOCK_N), dtype=tl.float32)
    for kk in range(0, tl.cdiv(K, BLOCK_K)):
        a = tl.load(a_ptrs, mask=offs_k[None, :] < K - kk * BLOCK_K, other=0.0)
        b = tl.load(b_ptrs, mask=offs_k[:, None] < K - kk * BLOCK_K, other=0.0)
        acc = tl.dot(a, b, acc)
        a_ptrs += BLOCK_K * stride_ak
        b_ptrs += BLOCK_K * stride_bk

    c = acc.to(c_ptr.dtype.element_ty)
    offs_cm = pid_m * BLOCK_M + tl.arange(0, BLOCK_M)
    offs_cn = pid_n * BLOCK_N + tl.arange(0, BLOCK_N)
    c_ptrs = c_ptr + offs_cm[:, None] * stride_cm + offs_cn[None, :] * stride_cn
    mask = (offs_cm[:, None] < M) & (offs_cn[None, :] < N)
    tl.store(c_ptrs, c, mask=mask)

# config = {"BLOCK_K": 128, "BLOCK_M": 64, "BLOCK_N": 512, "GROUP_M": 8, "arch": "sm_100", "dtype": "bf16", "num_ctas": 1, "num_stages": 2, "num_warps": 2}
# arch = sm_100


// ===== COMPILED SASS (sm_100a) =====

	.target	sm_100a

	.elftype	@"ET_EXEC"


//--------------------- .note.nv.tkinfo           --------------------------
	.section	.note.nv.tkinfo,"",@"SHT_NOTE"
	.sectionflags	@"SHF_NOTE_NV_TKINFO"
	.tkinfo
        /*0018*/ 	.word	0x00000081
        /*0030*/ 	.string	""
        /*0030*/ 	.string	"ptxas-blackwell"
        /*0030*/ 	.string	"Cuda compilation tools, release 12.9, V12.9.86"
        /*0030*/ 	.string	"Build cuda_12.9.r12.9/compiler.36037853_0"
        /*0030*/ 	.string	"-v  -suppress-debug-info  -lineinfo  -arch sm_100a "



//--------------------- .note.nv.cuver            --------------------------
	.section	.note.nv.cuver,"",@"SHT_NOTE"
	.sectionflags	@"SHF_NOTE_NV_CUVER"
        /*0018*/ 	.short	0x0001
        /*001a*/ 	.short	0x0064
        /*001c*/ 	.short	0x0001
        /*001e*/ 	.short	0x0000
        /*0020*/ 	.short	0x0001
        /*0022*/ 	.short	0x0000


//--------------------- .nv.info                  --------------------------
	.section	.nv.info,"",@"SHT_CUDA_INFO"
	.align	4


	//----- nvinfo : EIATTR_REGCOUNT
	.align		4
        /*0000*/ 	.byte	0x04, 0x2f
        /*0002*/ 	.short	(.L_1 - .L_0)
	.align		4
.L_0:
        /*0004*/ 	.word	index@(matmul_kernel)
        /*0008*/ 	.word	0x00000020


	//----- nvinfo : EIATTR_FRAME_SIZE
	.align		4
.L_1:
        /*000c*/ 	.byte	0x04, 0x11
        /*000e*/ 	.short	(.L_3 - .L_2)
	.align		4
.L_2:
        /*0010*/ 	.word	index@(matmul_kernel)
        /*0014*/ 	.word	0x00008cd8


	//----- nvinfo : EIATTR_MIN_STACK_SIZE
	.align		4
.L_3:
        /*0018*/ 	.byte	0x04, 0x12
        /*001a*/ 	.short	(.L_5 - .L_4)
	.align		4
.L_4:
        /*001c*/ 	.word	index@(matmul_kernel)
        /*0020*/ 	.word	0x00008cd8
.L_5:


//--------------------- .nv.info.matmul_kernel    --------------------------
	.section	.nv.info.matmul_kernel,"",@"SHT_CUDA_INFO"
	.sectionflags	@""
	.align	4


	//----- nvinfo : EIATTR_CUDA_API_VERSION
	.align		4
        /*0000*/ 	.byte	0x04, 0x37
        /*0002*/ 	.short	(.L_7 - .L_6)
.L_6:
        /*0004*/ 	.word	0x00000081


	//----- nvinfo : EIATTR_KPARAM_INFO
	.align		4
.L_7:
        /*0008*/ 	.byte	0x04, 0x17
        /*000a*/ 	.short	(.L_9 - .L_8)
.L_8:
        /*000c*/ 	.word	0x00000000
        /*0010*/ 	.short	0x000d
        /*0012*/ 	.short	0x0048
        /*0014*/ 	.byte	0x00, 0xf4, 0x21, 0x00


	//----- nvinfo : EIATTR_KPARAM_INFO
	.align		4
.L_9:
        /*0018*/ 	.byte	0x04, 0x17
        /*001a*/ 	.short	(.L_11 - .L_10)
.L_10:
        /*001c*/ 	.word	0x00000000
        /*0020*/ 	.short	0x000c
        /*0022*/ 	.short	0x0040
        /*0024*/ 	.byte	0x00, 0xf4, 0x21, 0x00


	//----- nvinfo : EIATTR_KPARAM_INFO
	.align		4
.L_11:
        /*0028*/ 	.byte	0x04, 0x17
        /*002a*/ 	.short	(.L_13 - .L_12)
.L_12:
        /*002c*/ 	.word	0x00000000
        /*0030*/ 	.short	0x000b
        /*0032*/ 	.short	0x0038
        /*0034*/ 	.byte	0x00, 0xf0, 0x11, 0x00


	//----- nvinfo : EIATTR_KPARAM_INFO
	.align		4
.L_13:
        /*0038*/ 	.byte	0x04, 0x17
        /*003a*/ 	.short	(.L_15 - .L_14)
.L_14:
        /*003c*/ 	.word	0x00000000
        /*0040*/ 	.short	0x000a
        /*0042*/ 	.short	0x0034
        /*0044*/ 	.byte	0x00, 0xf0, 0x11, 0x00


	//----- nvinfo : EIATTR_KPARAM_INFO
	.align		4
.L_15:
        /*0048*/ 	.byte	0x04, 0x17
        /*004a*/ 	.short	(.L_17 - .L_16)
.L_16:
        /*004c*/ 	.word	0x00000000
        /*0050*/ 	.short	0x0009
        /*0052*/ 	.short	0x0030
        /*0054*/ 	.byte	0x00, 0xf0, 0x11, 0x00


	//----- nvinfo : EIATTR_KPARAM_INFO
	.align		4
.L_17:
        /*0058*/ 	.byte	0x04, 0x17
        /*005a*/ 	.short	(.L_19 - .L_18)
.L_18:
        /*005c*/ 	.word	0x00000000
        /*0060*/ 	.short	0x0008
        /*0062*/ 	.short	0x002c
        /*0064*/ 	.byte	0x00, 0xf0, 0x11, 0x00


	//----- nvinfo : EIATTR_KPARAM_INFO
	.align		4
.L_19:
        /*0068*/ 	.byte	0x04, 0x17
        /*006a*/ 	.short	(.L_21 - .L_20)
.L_20:
        /*006c*/ 	.word	0x00000000
        /*0070*/ 	.short	0x0007
        /*0072*/ 	.short	0x0028
        /*0074*/ 	.byte	0x00, 0xf0, 0x11, 0x00


	//----- nvinfo : EIATTR_KPARAM_INFO
	.align		4
.L_21:
        /*0078*/ 	.byte	0x04, 0x17
        /*007a*/ 	.short	(.L_23 - .L_22)
.L_22:
        /*007c*/ 	.word	0x00000000
        /*0080*/ 	.short	0x0006
        /*0082*/ 	.short	0x0024
        /*0084*/ 	.byte	0x00, 0xf0, 0x11, 0x00


	//----- nvinfo : EIATTR_KPARAM_INFO
	.align		4
.L_23:
        /*0088*/ 	.byte	0x04, 0x17
        /*008a*/ 	.short	(.L_25 - .L_24)
.L_24:
        /*008c*/ 	.word	0x00000000
        /*0090*/ 	.short	0x0005
        /*0092*/ 	.short	0x0020
        /*0094*/ 	.byte	0x00, 0xf0, 0x11, 0x00


	//----- nvinfo : EIATTR_KPARAM_INFO
	.align		4
.L_25:
        /*0098*/ 	.byte	0x04, 0x17
        /*009a*/ 	.short	(.L_27 - .L_26)
.L_26:
        /*009c*/ 	.word	0x00000000
        /*00a0*/ 	.short	0x0004
        /*00a2*/ 	.short	0x001c
        /*00a4*/ 	.byte	0x00, 0xf0, 0x11, 0x00


	//----- nvinfo : EIATTR_KPARAM_INFO
	.align		4
.L_27:
        /*00a8*/ 	.byte	0x04, 0x17
        /*00aa*/ 	.short	(.L_29 - .L_28)
.L_28:
        /*00ac*/ 	.word	0x00000000
        /*00b0*/ 	.short	0x0003
        /*00b2*/ 	.short	0x0018
        /*00b4*/ 	.byte	0x00, 0xf0, 0x11, 0x00


	//----- nvinfo : EIATTR_KPARAM_INFO
	.align		4
.L_29:
        /*00b8*/ 	.byte	0x04, 0x17
        /*00ba*/ 	.short	(.L_31 - .L_30)
.L_30:
        /*00bc*/ 	.word	0x00000000
        /*00c0*/ 	.short	0x0002
        /*00c2*/ 	.short	0x0010
        /*00c4*/ 	.byte	0x00, 0xf4, 0x21, 0x00


	//----- nvinfo : EIATTR_KPARAM_INFO
	.align		4
.L_31:
        /*00c8*/ 	.byte	0x04, 0x17
        /*00ca*/ 	.short	(.L_33 - .L_32)
.L_32:
        /*00cc*/ 	.word	0x00000000
        /*00d0*/ 	.short	0x0001
        /*00d2*/ 	.short	0x0008
        /*00d4*/ 	.byte	0x00, 0xf4, 0x21, 0x00


	//----- nvinfo : EIATTR_KPARAM_INFO
	.align		4
.L_33:
        /*00d8*/ 	.byte	0x04, 0x17
        /*00da*/ 	.short	(.L_35 - .L_34)
.L_34:
        /*00dc*/ 	.word	0x00000000
        /*00e0*/ 	.short	0x0000
        /*00e2*/ 	.short	0x0000
        /*00e4*/ 	.byte	0x00, 0xf4, 0x21, 0x00


	//----- nvinfo : EIATTR_SPARSE_MMA_MASK
	.align		4
.L_35:
        /*00e8*/ 	.byte	0x03, 0x50
        /*00ea*/ 	.short	0x0000


	//----- nvinfo : EIATTR_MAXREG_COUNT
	.align		4
        /*00ec*/ 	.byte	0x03, 0x1b
        /*00ee*/ 	.short	0x00ff


	//----- nvinfo : EIATTR_NUM_BARRIERS
	.align		4
        /*00f0*/ 	.byte	0x02, 0x4c
        /*00f2*/ 	.byte	0x01
	.zero		1


	//----- nvinfo : EIATTR_ANNOTATIONS
	.align		4
        /*00f4*/ 	.byte	0x04, 0x55
        /*00f6*/ 	.short	(.L_37 - .L_36)


	//   ....[0]....
.L_36:
        /*00f8*/ 	.word	0x00000001
        /*00fc*/ 	.byte	0x10, 0x01, 0x00, 0x00, 0x01, 0x00, 0x00, 0x00, 0x40, 0x01, 0x00, 0x00, 0x01, 0x00, 0x00, 0x00
        /* <DEDUP_REMOVED lines=2791> */
        /*af7c*/ 	.byte	0xa0, 0x45, 0x03, 0x00, 0x01, 0x00, 0x00, 0x00, 0xb0, 0x45, 0x03, 0x00


	//----- nvinfo : EIATTR_VRC_CTA_INIT_COUNT
	.align		4
.L_37:
        /*af88*/ 	.byte	0x02, 0x4a
	.zero		1
	.zero		1


	//----- nvinfo : EIATTR_EXIT_INSTR_OFFSETS
	.align		4
        /*af8c*/ 	.byte	0x04, 0x1c
        /*af8e*/ 	.short	(.L_39 - .L_38)


	//   ....[0]....
.L_38:
        /*af90*/ 	.word	0x00102320


	//   ....[1]....
        /*af94*/ 	.word	0x00102350


	//----- nvinfo : EIATTR_REQNTID
	.align		4
.L_39:
        /*af98*/ 	.byte	0x04, 0x10
        /*af9a*/ 	.short	(.L_41 - .L_40)
.L_40:
        /*af9c*/ 	.word	0x00000040
        /*afa0*/ 	.word	0x00000001
        /*afa4*/ 	.word	0x00000001


	//----- nvinfo : EIATTR_CBANK_PARAM_SIZE
	.align		4
.L_41:
        /*afa8*/ 	.byte	0x03, 0x19
        /*afaa*/ 	.short	0x0050


	//----- nvinfo : EIATTR_PARAM_CBANK
	.align		4
        /*afac*/ 	.byte	0x04, 0x0a
        /*afae*/ 	.short	(.L_43 - .L_42)
	.align		4
.L_42:
        /*afb0*/ 	.word	index@(.nv.constant0.matmul_kernel)
        /*afb4*/ 	.short	0x0380
        /*afb6*/ 	.short	0x0050


	//----- nvinfo : EIATTR_SW_WAR
	.align		4
.L_43:
        /*afb8*/ 	.byte	0x04, 0x36
        /*afba*/ 	.short	(.L_45 - .L_44)
.L_44:
        /*afbc*/ 	.word	0x00000008
.L_45:


//--------------------- .nv.compat                --------------------------
	.section	.nv.compat,"",@"SHT_CUDA_COMPAT_INFO"
	.align	4
        /*0000*/ 	.byte	0x02, 0x02, 0x01, 0x00, 0x02, 0x05, 0x05, 0x00, 0x02, 0x03, 0x00, 0x00, 0x02, 0x06, 0x01, 0x00


//--------------------- .nv.callgraph             --------------------------
	.section	.nv.callgraph,"",@"SHT_CUDA_CALLGRAPH"
	.align	4
	.sectionentsize	8
	.align		4
        /*0000*/ 	.word	0x00000000
	.align		4
        /*0004*/ 	.word	0xffffffff
	.align		4
        /*0008*/ 	.word	0x00000000
	.align		4
        /*000c*/ 	.word	0xfffffffe
	.align		4
        /*0010*/ 	.word	0x00000000
	.align		4
        /*0014*/ 	.word	0xfffffffd
	.align		4
        /*0018*/ 	.word	0x00000000
	.align		4
        /*001c*/ 	.word	0xfffffffc


//--------------------- .text.matmul_kernel       --------------------------
	.section	.text.matmul_kernel,"ax",@progbits
	.align	128
        .global         matmul_kernel
        .type           matmul_kernel,@function
        .size           matmul_kernel,(.L_x_3 - matmul_kernel)
        .other          matmul_kernel,@"STO_CUDA_ENTRY STV_DEFAULT"
matmul_kernel:
.text.matmul_kernel:
[----:B------:R-:W0:Y:S08]  /*0000*/  LDC R1, c[0x0][0x37c] ;  /* 0x0000df00ff017b82 */ /* 0x000e300000000800 */
[----:B------:R-:W1:Y:S01]  /*0010*/  LDC.64 R2, c[0x0][0x398] ;  /* 0x0000e600ff027b82 */ /* 0x000e620000000a00 */
[----:B0-----:R-:W-:Y:S01]  /*0020*/  VIADD R1, R1, 0xffff7328 ;  /* 0xffff732801017836 */ /* 0x001fe20000000000 */
[----:B------:R-:W0:Y:S01]  /*0030*/  S2R R29, SR_TID.X ;  /* 0x00000000001d7919 */ /* 0x000e220000002100 */
[----:B------:R-:W2:Y:S01]  /*0040*/  LDCU UR4, c[0x0][0x3a0] ;  /* 0x00007400ff0477ac */ /* 0x000ea20008000800 */
[----:B------:R-:W-:-:S02]  /*0050*/  CS2R R20, SRZ ;  /* 0x0000000000147805 */ /* 0x000fc4000001ff00 */
[----:B------:R-:W-:Y:S02]  /*0060*/  CS2R R22, SRZ ;  /* 0x0000000000167805 */ /* 0x000fe4000001ff00 */
[----:B------:R-:W-:Y:S02]  /*0070*/  CS2R R24, SRZ ;  /* 0x0000000000187805 */ /* 0x000fe4000001ff00 */
[----:B------:R-:W-:Y:S01]  /*0080*/  CS2R R26, SRZ ;  /* 0x00000000001a7805 */ /* 0x000fe2000001ff00 */
[----:B------:R-:W3:Y:S01]  /*0090*/  S2UR UR6, SR_CgaCtaId ;  /* 0x00000000000679c3 */ /* 0x000ee20000008800 */
[----:B------:R-:W-:Y:S02]  /*00a0*/  CS2R R14, SRZ ;  /* 0x00000000000e7805 */ /* 0x000fe4000001ff00 */
[----:B------:R-:W-:Y:S02]  /*00b0*/  CS2R R16, SRZ ;  /* 0x0000000000107805 */ /* 0x000fe4000001ff00 */
[----:B------:R-:W-:Y:S01]  /*00c0*/  CS2R R18, SRZ ;  /* 0x0000000000127805 */ /* 0x000fe2000001ff00 */
[----:B------:R-:W-:Y:S01]  /*00d0*/  UMOV UR5, 0x400 ;  /* 0x0000040000057882 */ /* 0x000fe20000000000 */
[----:B------:R-:W4:Y:S01]  /*00e0*/  LDCU.64 UR8, c[0x0][0x358] ;  /* 0x00006b00ff0877ac */ /* 0x000f220008000a00 */
[----:B--2---:R-:W-:Y:S01]  /*00f0*/  UIADD3 UR4, UPT, UPT, UR4, 0x7f, URZ ;  /* 0x0000007f04047890 */ /* 0x004fe2000fffe0ff */
[----:B-1----:R-:W-:Y:S01]  /*0100*/  VIADD R0, R3, 0x1ff ;  /* 0x000001ff03007836 */ /* 0x002fe20000000000 */
[----:B------:R1:W-:Y:S02]  /*0110*/  STL [R1+0x3ac4], R3 ;  /* 0x003ac40301007387 */ /* 0x0003e40000100800 */
[----:B------:R-:W-:-:S02]  /*0120*/  UISETP.GE.AND UP0, UPT, UR4, 0x80, UPT ;  /* 0x000000800400788c */ /* 0x000fc4000bf06270 */
[----:B------:R-:W-:Y:S01]  /*0130*/  SHF.R.S32.HI R5, RZ, 0x1f, R0 ;  /* 0x0000001fff057819 */ /* 0x000fe20000011400 */
[----:B------:R2:W-:Y:S01]  /*0140*/  STL [R1+0x3ac8], R2 ;  /* 0x003ac80201007387 */ /* 0x0005e20000100800 */
[----:B---3--:R-:W-:Y:S02]  /*0150*/  ULEA UR5, UR6, UR5, 0x18 ;  /* 0x0000000506057291 */ /* 0x008fe4000f8ec0ff */
[----:B------:R-:W-:Y:S01]  /*0160*/  LEA.HI R5, R5, R0, RZ, 0x9 ;  /* 0x0000000005057211 */ /* 0x000fe200078f48ff */
[----:B------:R-:W-:Y:S01]  /*0170*/  STL [R1+0x350], RZ ;  /* 0x000350ff01007387 */ /* 0x000fe20000100800 */
[----:B0-----:R-:W-:Y:S02]  /*0180*/  LOP3.LUT R29, R29, 0x3f, RZ, 0xc0, !PT ;  /* 0x0000003f1d1d7812 */ /* 0x001fe400078ec0ff */
[----:B------:R-:W-:Y:S01]  /*0190*/  SHF.R.S32.HI R0, RZ, 0x9, R5 ;  /* 0x00000009ff007819 */ /* 0x000fe20000011405 */
[----:B------:R-:W-:Y:S04]  /*01a0*/  STL [R1+0x354], RZ ;  /* 0x000354ff01007387 */ /* 0x000fe80000100800 */
[----:B------:R-:W-:Y:S01]  /*01b0*/  IMAD.SHL.U32 R0, R0, 0x8, RZ ;  /* 0x0000000800007824 */ /* 0x000fe200078e00ff */
[----:B------:R-:W0:Y:S04]  /*01c0*/  S2R R5, SR_CTAID.X ;  /* 0x0000000000057919 */ /* 0x000e280000002500 */
[-C--:B------:R-:W-:Y:S01]  /*01d0*/  IABS R9, R0.reuse ;  /* 0x0000000000097213 */ /* 0x080fe20000000000 */
[----:B------:R-:W-:Y:S01]  /*01e0*/  STL [R1+0x358], RZ ;  /* 0x000358ff01007387 */ /* 0x000fe20000100800 */
[----:B------:R-:W-:-:S02]  /*01f0*/  IABS R12, R0 ;  /* 0x00000000000c7213 */ /* 0x000fc40000000000 */
[----:B------:R-:W3:Y:S01]  /*0200*/  I2F.RP R4, R9 ;  /* 0x0000000900047306 */ /* 0x000ee20000209400 */
[----:B------:R-:W-:Y:S04]  /*0210*/  STL [R1+0x35c], RZ ;  /* 0x00035cff01007387 */ /* 0x000fe80000100800 */
[----:B------:R-:W-:Y:S04]  /*0220*/  STL [R1+0x340], RZ ;  /* 0x000340ff01007387 */ /* 0x000fe80000100800 */
[----:B------:R-:W-:Y:S04]  /*0230*/  STL [R1+0x344], RZ ;  /* 0x000344ff01007387 */ /* 0x000fe80000100800 */
[----:B------:R-:W-:Y:S01]  /*0240*/  STL [R1+0x348], RZ ;  /* 0x000348ff01007387 */ /* 0x000fe20000100800 */
[----:B---3--:R-:W3:Y:S03]  /*0250*/  MUFU.RCP R4, R4 ;  /* 0x0000000400047308 */ /* 0x008ee60000001000 */
[----:B------:R-:W-:Y:S04]  /*0260*/  STL [R1+0x34c], RZ ;  /* 0x00034cff01007387 */ /* 0x000fe80000100800 */
[----:B------:R-:W-:Y:S01]  /*0270*/  STL [R1+0x330], RZ ;  /* 0x000330ff01007387 */ /* 0x000fe20000100800 */
[----:B0-----:R-:W-:-:S03]  /*0280*/  IABS R10, R5 ;  /* 0x00000005000a7213 */ /* 0x001fc60000000000 */
[----:B------:R-:W-:Y:S04]  /*0290*/  STL [R1+0x334], RZ ;  /* 0x000334ff01007387 */ /* 0x000fe80000100800 */
[----:B------:R-:W-:Y:S01]  /*02a0*/  STL [R1+0x338], RZ ;  /* 0x000338ff01007387 */ /* 0x000fe20000100800 */
[----:B---3--:R-:W-:-:S03]  /*02b0*/  VIADD R6, R4, 0xffffffe ;  /* 0x0ffffffe04067836 */ /* 0x008fc60000000000 */
[----:B------:R-:W-:Y:S01]  /*02c0*/  STL [R1+0x33c], RZ ;  /* 0x00033cff01007387 */ /* 0x000fe20000100800 */
[----:B------:R-:W-:Y:S01]  /*02d0*/  IMAD.MOV R4, RZ, RZ, -R12 ;  /* 0x000000ffff047224 */ /* 0x000fe200078e0a0c */
[----:B------:R-:W-:Y:S01]  /*02e0*/  CS2R R12, SRZ ;  /* 0x00000000000c7805 */ /* 0x000fe2000001ff00 */
[----:B------:R0:W3:Y:S01]  /*02f0*/  F2I.FTZ.U32.TRUNC.NTZ R7, R6 ;  /* 0x0000000600077305 */ /* 0x0000e2000021f000 */
[----:B------:R-:W-:Y:S04]  /*0300*/  STL [R1+0x320], RZ ;  /* 0x000320ff01007387 */ /* 0x000fe80000100800 */
[----:B------:R-:W-:Y:S04]  /*0310*/  STL [R1+0x324], RZ ;  /* 0x000324ff01007387 */ /* 0x000fe80000100800 */
[----:B------:R-:W-:Y:S01]  /*0320*/  STL [R1+0x328], RZ ;  /* 0x000328ff01007387 */ /* 0x000fe20000100800 */
[----:B0-----:R-:W-:-:S03]  /*0330*/  IMAD.MOV.U32 R6, RZ, RZ, RZ ;  /* 0x000000ffff067224 */ /* 0x001fc600078e00ff */
[----:B------:R-:W-:Y:S01]  /*0340*/  STL [R1+0x32c], RZ ;  /* 0x00032cff01007387 */ /* 0x000fe20000100800 */
[----:B---3--:R-:W-:-:S03]  /*0350*/  IMAD.MOV R8, RZ, RZ, -R7 ;  /* 0x000000ffff087224 */ /* 0x008fc600078e0a07 */
[----:B------:R-:W-:Y:S01]  /*0360*/  STL [R1+0x310], RZ ;  /* 0x000310ff01007387 */ /* 0x000fe20000100800 */
[----:B------:R-:W-:-:S03]  /*0370*/  IMAD R11, R8, R9, RZ ;  /* 0x00000009080b7224 */ /* 0x000fc600078e02ff */
[----:B------:R-:W-:Y:S01]  /*0380*/  STL [R1+0x314], RZ ;  /* 0x000314ff01007387 */ /* 0x000fe20000100800 */
[----:B------:R-:W-:Y:S02]  /*0390*/  IMAD.MOV.U32 R8, RZ, RZ, R10 ;  /* 0x000000ffff087224 */ /* 0x000fe400078e000a */
[----:B------:R-:W-:Y:S01]  /*03a0*/  IMAD.HI.U32 R7, R7, R11, R6 ;  /* 0x0000000b07077227 */ /* 0x000fe200078e0006 */
[----:B------:R-:W-:Y:S04]  /*03b0*/  STL [R1+0x318], RZ ;  /* 0x000318ff01007387 */ /* 0x000fe80000100800 */
[----:B------:R-:W-:Y:S01]  /*03c0*/  STL [R1+0x31c], RZ ;  /* 0x00031cff01007387 */ /* 0x000fe20000100800 */
[----:B------:R-:W-:-:S03]  /*03d0*/  IMAD.HI.U32 R7, R7, R8, RZ ;  /* 0x0000000807077227 */ /* 0x000fc600078e00ff */
[----:B------:R-:W-:Y:S01]  /*03e0*/  STL [R1+0x300], RZ ;  /* 0x000300ff01007387 */ /* 0x000fe20000100800 */
[----:B------:R-:W-:-:S03]  /*03f0*/  IMAD R4, R7, R4, R8 ;  /* 0x0000000407047224 */ /* 0x000fc600078e0208 */
[----:B------:R-:W-:Y:S02]  /*0400*/  STL [R1+0x304], RZ ;  /* 0x000304ff01007387 */ /* 0x000fe40000100800 */
[----:B------:R-:W-:Y:S02]  /*0410*/  ISETP.GT.U32.AND P1, PT, R9, R4, PT ;  /* 0x000000040900720c */ /* 0x000fe40003f24070 */
[----:B------:R-:W-:Y:S04]  /*0420*/  STL [R1+0x308], RZ ;  /* 0x000308ff01007387 */ /* 0x000fe80000100800 */
[----:B------:R-:W-:Y:S04]  /*0430*/  STL [R1+0x30c], RZ ;  /* 0x00030cff01007387 */ /* 0x000fe80000100800 */
[----:B------:R-:W-:Y:S03]  /*0440*/  STL [R1+0x2f0], RZ ;  /* 0x0002f0ff01007387 */ /* 0x000fe60000100800 */
[----:B------:R-:W-:Y:S01]  /*0450*/  @!P1 IMAD.IADD R4, R4, 0x1, -R9 ;  /* 0x0000000104049824 */ /* 0x000fe200078e0a09 */
[----:B------:R-:W-:Y:S01]  /*0460*/  STL [R1+0x2f4], RZ ;  /* 0x0002f4ff01007387 */ /* 0x000fe20000100800 */
[----:B------:R-:W-:Y:S01]  /*0470*/  @!P1 VIADD R7, R7, 0x1 ;  /* 0x0000000107079836 */ /* 0x000fe20000000000 */
[----:B------:R-:W-:-:S02]  /*0480*/  ISETP.NE.AND P1, PT, R0, RZ, PT ;  /* 0x000000ff0000720c */ /* 0x000fc40003f25270 */
[----:B------:R-:W-:Y:S01]  /*0490*/  STL [R1+0x2f8], RZ ;  /* 0x0002f8ff01007387 */ /* 0x000fe20000100800 */
[----:B------:R-:W-:Y:S02]  /*04a0*/  ISETP.GE.U32.AND P0, PT, R4, R9, PT ;  /* 0x000000090400720c */ /* 0x000fe40003f06070 */
[----:B------:R-:W-:Y:S01]  /*04b0*/  LOP3.LUT R4, R5, R0, RZ, 0x3c, !PT ;  /* 0x0000000005047212 */ /* 0x000fe200078e3cff */
[----:B------:R-:W-:Y:S03]  /*04c0*/  STL [R1+0x2fc], RZ ;  /* 0x0002fcff01007387 */ /* 0x000fe60000100800 */
[----:B------:R-:W-:Y:S01]  /*04d0*/  ISETP.GE.AND P2, PT, R4, RZ, PT ;  /* 0x000000ff0400720c */ /* 0x000fe20003f46270 */
[----:B------:R-:W-:Y:S01]  /*04e0*/  STL [R1+0x2e0], RZ ;  /* 0x0002e0ff01007387 */ /* 0x000fe20000100800 */
[----:B------:R-:W-:-:S03]  /*04f0*/  VIADD R4, R2, 0x3f ;  /* 0x0000003f02047836 */ /* 0x000fc60000000000 */
[----:B------:R-:W-:Y:S02]  /*0500*/  STL [R1+0x2e4], RZ ;  /* 0x0002e4ff01007387 */ /* 0x000fe40000100800 */
[----:B------:R-:W-:Y:S02]  /*0510*/  @P0 VIADD R7, R7, 0x1 ;  /* 0x0000000107070836 */ /* 0x000fe40000000000 */
[----:B------:R-:W-:Y:S02]  /*0520*/  STL [R1+0x2e8], RZ ;  /* 0x0002e8ff01007387 */ /* 0x000fe40000100800 */
[----:B------:R-:W-:Y:S01]  /*0530*/  IMAD.MOV.U32 R6, RZ, RZ, R7 ;  /* 0x000000ffff067224 */ /* 0x000fe200078e0007 */
[----:B------:R-:W-:Y:S01]  /*0540*/  SHF.R.S32.HI R7, RZ, 0x1f, R4 ;  /* 0x0000001fff077819 */ /* 0x000fe20000011404 */
[----:B------:R-:W-:Y:S02]  /*0550*/  STL [R1+0x2ec], RZ ;  /* 0x0002ecff01007387 */ /* 0x000fe40000100800 */
[----:B------:R-:W-:Y:S01]  /*0560*/  @!P2 IMAD.MOV R6, RZ, RZ, -R6 ;  /* 0x000000ffff06a224 */ /* 0x000fe200078e0a06 */
[----:B------:R-:W-:Y:S01]  /*0570*/  @!P1 LOP3.LUT R6, RZ, R0, RZ, 0x33, !PT ;  /* 0x00000000ff069212 */ /* 0x000fe200078e33ff */
[----:B------:R-:W-:Y:S01]  /*0580*/  STL [R1+0x2d0], RZ ;  /* 0x0002d0ff01007387 */ /* 0x000fe20000100800 */
[----:B------:R-:W-:-:S03]  /*0590*/  LEA.HI R7, R7, R4, RZ, 0x6 ;  /* 0x0000000407077211 */ /* 0x000fc600078f30ff */
[----:B------:R-:W-:Y:S01]  /*05a0*/  STL [R1+0x2d4], RZ ;  /* 0x0002d4ff01007387 */ /* 0x000fe20000100800 */
[----:B------:R-:W-:Y:S02]  /*05b0*/  IMAD.SHL.U32 R28, R6, 0x8, RZ ;  /* 0x00000008061c7824 */ /* 0x000fe400078e00ff */
[----:B------:R-:W-:Y:S01]  /*05c0*/  IMAD.MOV R6, RZ, RZ, -R6 ;  /* 0x000000ffff067224 */ /* 0x000fe200078e0a06 */
[----:B------:R-:W-:Y:S02]  /*05d0*/  STL [R1+0x2d8], RZ ;  /* 0x0002d8ff01007387 */ /* 0x000fe40000100800 */
[----:B------:R-:W-:Y:S01]  /*05e0*/  LEA.HI.SX32 R4, R7, -R28, 0x1a ;  /* 0x8000001c07047211 */ /* 0x000fe200078fd2ff */
[----:B------:R-:W-:Y:S01]  /*05f0*/  IMAD R11, R0, R6, R5 ;  /* 0x00000006000b7224 */ /* 0x000fe200078e0205 */
[----:B------:R-:W-:Y:S01]  /*0600*/  STL [R1+0x2dc], RZ ;  /* 0x0002dcff01007387 */ /* 0x000fe20000100800 */
[----:B------:R-:W-:Y:S01]  /*0610*/  IMAD.MOV.U32 R6, RZ, RZ, RZ ;  /* 0x000000ffff067224 */ /* 0x000fe200078e00ff */
[----:B------:R-:W-:-:S02]  /*0620*/  VIMNMX R4, PT, PT, R4, 0x8, PT ;  /* 0x0000000804047848 */ /* 0x000fc40003fe0100 */
[----:B------:R-:W-:Y:S02]  /*0630*/  STL [R1+0x2c0], RZ ;  /* 0x0002c0ff01007387 */ /* 0x000fe40000100800 */
[-C--:B------:R-:W-:Y:S02]  /*0640*/  IABS R10, R4.reuse ;  /* 0x00000004000a7213 */ /* 0x080fe40000000000 */
[----:B------:R-:W-:Y:S01]  /*0650*/  STL [R1+0x2c4], RZ ;  /* 0x0002c4ff01007387 */ /* 0x000fe20000100800 */
[----:B------:R-:W-:Y:S01]  /*0660*/  IABS R0, R4 ;  /* 0x0000000400007213 */ /* 0x000fe20000000000 */
[----:B------:R-:W0:Y:S02]  /*0670*/  I2F.RP R8, R10 ;  /* 0x0000000a00087306 */ /* 0x000e240000209400 */
[----:B------:R-:W-:Y:S04]  /*0680*/  STL [R1+0x2c8], RZ ;  /* 0x0002c8ff01007387 */ /* 0x000fe80000100800 */
[----:B------:R-:W-:Y:S04]  /*0690*/  STL [R1+0x2cc], RZ ;  /* 0x0002ccff01007387 */ /* 0x000fe80000100800 */
[----:B------:R-:W-:Y:S04]  /*06a0*/  STL [R1+0x2b0], RZ ;  /* 0x0002b0ff01007387 */ /* 0x000fe80000100800 */
[----:B------:R-:W-:Y:S01]  /*06b0*/  STL [R1+0x2b4], RZ ;  /* 0x0002b4ff01007387 */ /* 0x000fe20000100800 */
[----:B0-----:R-:W0:Y:S03]  /*06c0*/  MUFU.RCP R8, R8 ;  /* 0x0000000800087308 */ /* 0x001e260000001000 */
[----:B------:R-:W-:Y:S04]  /*06d0*/  STL [R1+0x2b8], RZ ;  /* 0x0002b8ff01007387 */ /* 0x000fe80000100800 */
[----:B------:R-:W-:Y:S04]  /*06e0*/  STL [R1+0x2bc], RZ ;  /* 0x0002bcff01007387 */ /* 0x000fe80000100800 */
[----:B------:R-:W-:Y:S04]  /*06f0*/  STL [R1+0x2a0], RZ ;  /* 0x0002a0ff01007387 */ /* 0x000fe80000100800 */
[----:B------:R-:W-:Y:S01]  /*0700*/  STL [R1+0x2a4], RZ ;  /* 0x0002a4ff01007387 */ /* 0x000fe20000100800 */
[----:B0-----:R-:W-:-:S03]  /*0710*/  VIADD R7, R8, 0xffffffe ;  /* 0x0ffffffe08077836 */ /* 0x001fc60000000000 */
[----:B------:R-:W-:Y:S04]  /*0720*/  STL [R1+0x2a8], RZ ;  /* 0x0002a8ff01007387 */ /* 0x000fe80000100800 */
[----:B------:R-:W-:Y:S01]  /*0730*/  STL [R1+0x2ac], RZ ;  /* 0x0002acff01007387 */ /* 0x000fe20000100800 */
[----:B------:R-:W0:Y:S03]  /*0740*/  F2I.FTZ.U32.TRUNC.NTZ R7, R7 ;  /* 0x0000000700077305 */ /* 0x000e26000021f000 */
[----:B------:R-:W-:Y:S04]  /*0750*/  STL [R1+0x290], RZ ;  /* 0x000290ff01007387 */ /* 0x000fe80000100800 */
[----:B------:R-:W-:Y:S04]  /*0760*/  STL [R1+0x294], RZ ;  /* 0x000294ff01007387 */ /* 0x000fe80000100800 */
[----:B------:R-:W-:Y:S04]  /*0770*/  STL [R1+0x298], RZ ;  /* 0x000298ff01007387 */ /* 0x000fe80000100800 */
[----:B------:R-:W-:Y:S01]  /*0780*/  STL [R1+0x29c], RZ ;  /* 0x00029cff01007387 */ /* 0x000fe20000100800 */
[----:B0-----:R-:W-:-:S03]  /*0790*/  IMAD.MOV R9, RZ, RZ, -R7 ;  /* 0x000000ffff097224 */ /* 0x001fc600078e0a07 */
[----:B------:R-:W-:Y:S01]  /*07a0*/  STL [R1+0x280], RZ ;  /* 0x000280ff01007387 */ /* 0x000fe20000100800 */
[----:B------:R-:W-:Y:S01]  /*07b0*/  IMAD.MOV.U32 R5, RZ, RZ, R9 ;  /* 0x000000ffff057224 */ /* 0x000fe200078e0009 */
[----:B------:R-:W-:Y:S02]  /*07c0*/  IABS R9, R11 ;  /* 0x0000000b00097213 */ /* 0x000fe40000000000 */
[----:B------:R-:W-:Y:S01]  /*07d0*/  STL [R1+0x284], RZ ;  /* 0x000284ff01007387 */ /* 0x000fe20000100800 */
[----:B------:R-:W-:-:S03]  /*07e0*/  IMAD R5, R5, R10, RZ ;  /* 0x0000000a05057224 */ /* 0x000fc600078e02ff */
[----:B------:R-:W-:Y:S01]  /*07f0*/  STL [R1+0x288], RZ ;  /* 0x000288ff01007387 */ /* 0x000fe20000100800 */
[----:B------:R-:W-:-:S03]  /*0800*/  IMAD.HI.U32 R6, R7, R5, R6 ;  /* 0x0000000507067227 */ /* 0x000fc600078e0006 */
[----:B------:R-:W-:Y:S01]  /*0810*/  STL [R1+0x28c], RZ ;  /* 0x00028cff01007387 */ /* 0x000fe20000100800 */
[----:B------:R-:W-:Y:S02]  /*0820*/  IMAD.MOV R5, RZ, RZ, -R0 ;  /* 0x000000ffff057224 */ /* 0x000fe400078e0a00 */
[----:B------:R-:W-:Y:S01]  /*0830*/  IMAD.HI.U32 R0, R6, R9, RZ ;  /* 0x0000000906007227 */ /* 0x000fe200078e00ff */
[----:B------:R-:W-:Y:S01]  /*0840*/  STL [R1+0x270], RZ ;  /* 0x000270ff01007387 */ /* 0x000fe20000100800 */
[----:B------:R-:W-:Y:S02]  /*0850*/  CS2R R6, SRZ ;  /* 0x0000000000067805 */ /* 0x000fe4000001ff00 */
[----:B------:R-:W-:Y:S01]  /*0860*/  IMAD R5, R0, R5, R9 ;  /* 0x0000000500057224 */ /* 0x000fe200078e0209 */
[----:B------:R-:W-:Y:S01]  /*0870*/  STL [R1+0x274], RZ ;  /* 0x000274ff01007387 */ /* 0x000fe20000100800 */
[----:B------:R-:W-:-:S03]  /*0880*/  CS2R R8, SRZ ;  /* 0x0000000000087805 */ /* 0x000fc6000001ff00 */
[----:B------:R-:W-:Y:S01]  /*0890*/  STL [R1+0x278], RZ ;  /* 0x000278ff01007387 */ /* 0x000fe20000100800 */
[----:B------:R-:W-:-:S03]  /*08a0*/  ISETP.GT.U32.AND P1, PT, R10, R5, PT ;  /* 0x000000050a00720c */ /* 0x000fc60003f24070 */
[----:B------:R-:W-:Y:S04]  /*08b0*/  STL [R1+0x27c], RZ ;  /* 0x00027cff01007387 */ /* 0x000fe80000100800 */
[----:B------:R-:W-:Y:S04]  /*08c0*/  STL [R1+0x260], RZ ;  /* 0x000260ff01007387 */ /* 0x000fe80000100800 */
[----:B------:R-:W-:Y:S02]  /*08d0*/  STL [R1+0x264], RZ ;  /* 0x000264ff01007387 */ /* 0x000fe40000100800 */
[----:B------:R-:W-:-:S02]  /*08e0*/  @!P1 IMAD.IADD R5, R5, 0x1, -R10 ;  /* 0x0000000105059824 */ /* 0x000fc400078e0a0a */
[----:B------:R-:W-:Y:S01]  /*08f0*/  STL [R1+0x268], RZ ;  /* 0x000268ff01007387 */ /* 0x000fe20000100800 */
[----:B------:R-:W-:Y:S01]  /*0900*/  @!P1 VIADD R0, R0, 0x1 ;  /* 0x0000000100009836 */ /* 0x000fe20000000000 */
[----:B------:R-:W-:Y:S02]  /*0910*/  ISETP.NE.AND P1, PT, R4, RZ, PT ;  /* 0x000000ff0400720c */ /* 0x000fe40003f25270 */
[----:B------:R-:W-:Y:S01]  /*0920*/  STL [R1+0x26c], RZ ;  /* 0x00026cff01007387 */ /* 0x000fe20000100800 */
[----:B------:R-:W-:Y:S02]  /*0930*/  ISETP.GE.U32.AND P0, PT, R5, R10, PT ;  /* 0x0000000a0500720c */ /* 0x000fe40003f06070 */
[----:B------:R-:W-:Y:S01]  /*0940*/  LOP3.LUT R5, R11, R4, RZ, 0x3c, !PT ;  /* 0x000000040b057212 */ /* 0x000fe200078e3cff */
[----:B------:R-:W-:Y:S03]  /*0950*/  STL [R1+0x250], RZ ;  /* 0x000250ff01007387 */ /* 0x000fe60000100800 */
[----:B------:R-:W-:Y:S01]  /*0960*/  ISETP.GE.AND P2, PT, R5, RZ, PT ;  /* 0x000000ff0500720c */ /* 0x000fe20003f46270 */
[----:B------:R-:W-:Y:S04]  /*0970*/  STL [R1+0x254], RZ ;  /* 0x000254ff01007387 */ /* 0x000fe80000100800 */
[----:B------:R-:W-:Y:S02]  /*0980*/  STL [R1+0x258], RZ ;  /* 0x000258ff01007387 */ /* 0x000fe40000100800 */
[----:B------:R-:W-:-:S02]  /*0990*/  @P0 VIADD R0, R0, 0x1 ;  /* 0x0000000100000836 */ /* 0x000fc40000000000 */
[----:B------:R-:W-:Y:S04]  /*09a0*/  STL [R1+0x25c], RZ ;  /* 0x00025cff01007387 */ /* 0x000fe80000100800 */
[----:B------:R-:W-:Y:S01]  /*09b0*/  STL [R1+0x240], RZ ;  /* 0x000240ff01007387 */ /* 0x000fe20000100800 */
[----:B------:R-:W-:Y:S01]  /*09c0*/  @!P2 IMAD.MOV R0, RZ, RZ, -R0 ;  /* 0x000000ffff00a224 */ /* 0x000fe200078e0a00 */
[----:B------:R-:W-:Y:S02]  /*09d0*/  @!P1 LOP3.LUT R0, RZ, R4, RZ, 0x33, !PT ;  /* 0x00000004ff009212 */ /* 0x000fe400078e33ff */
[----:B------:R-:W-:Y:S03]  /*09e0*/  STL [R1+0x244], RZ ;  /* 0x000244ff01007387 */ /* 0x000fe60000100800 */
[----:B-1----:R-:W-:Y:S01]  /*09f0*/  IMAD.SHL.U32 R3, R0, 0x200, RZ ;  /* 0x0000020000037824 */ /* 0x002fe200078e00ff */
[----:B------:R-:W-:Y:S01]  /*0a00*/  STL [R1+0x248], RZ ;  /* 0x000248ff01007387 */ /* 0x000fe20000100800 */
[----:B------:R-:W-:-:S02]  /*0a10*/  IMAD.MOV R5, RZ, RZ, -R0 ;  /* 0x000000ffff057224 */ /* 0x000fc400078e0a00 */
[C---:B------:R-:W-:Y:S01]  /*0a20*/  VIADD R0, R3.reuse, 0x1 ;  /* 0x0000000103007836 */ /* 0x040fe20000000000 */
[----:B------:R-:W-:Y:S01]  /*0a30*/  STL [R1+0x24c], RZ ;  /* 0x00024cff01007387 */ /* 0x000fe20000100800 */
[----:B--2---:R-:W-:Y:S02]  /*0a40*/  VIADD R2, R3, 0x2 ;  /* 0x0000000203027836 */ /* 0x004fe40000000000 */
[----:B------:R-:W-:Y:S01]  /*0a50*/  IMAD R5, R4, R5, R11 ;  /* 0x0000000504057224 */ /* 0x000fe200078e020b */
[----:B------:R-:W-:Y:S01]  /*0a60*/  STL [R1+0x230], RZ ;  /* 0x000230ff01007387 */ /* 0x000fe20000100800 */
[----:B------:R-:W-:Y:S02]  /*0a70*/  CS2R R10, SRZ ;  /* 0x00000000000a7805 */ /* 0x000fe4000001ff00 */
[----:B------:R-:W-:Y:S01]  /*0a80*/  IMAD.IADD R28, R28, 0x1, R5 ;  /* 0x000000011c1c7824 */ /* 0x000fe200078e0205 */
[----:B------:R-:W-:Y:S01]  /*0a90*/  STL [R1+0x234], RZ ;  /* 0x000234ff01007387 */ /* 0x000fe20000100800 */
[----:B------:R-:W-:-:S03]  /*0aa0*/  CS2R R4, SRZ ;  /* 0x0000000000047805 */ /* 0x000fc6000001ff00 */
[----:B------:R-:W-:Y:S04]  /*0ab0*/  STL [R1+0x238], RZ ;  /* 0x000238ff01007387 */ /* 0x000fe80000100800 */
        /* <DEDUP_REMOVED lines=137> */
[----:B------:R-:W-:Y:S04]  /*1350*/  STL [R1], RZ ;  /* 0x000000ff01007387 */ /* 0x000fe80000100800 */
        /* <DEDUP_REMOVED lines=19> */
[----:B------:R-:W-:Y:S04]  /*1490*/  STL [R1+0x9c0], R3 ;  /* 0x0009c00301007387 */ /* 0x000fe80000100800 */
[----:B------:R0:W-:Y:S04]  /*14a0*/  STL [R1+0xd9c], R0 ;  /* 0x000d9c0001007387 */ /* 0x0001e80000100800 */
[----:B------:R1:W-:Y:S01]  /*14b0*/  STL [R1+0xd98], R2 ;  /* 0x000d980201007387 */ /* 0x0003e20000100800 */
[----:B0-----:R-:W-:-:S02]  /*14c0*/  VIADD R0, R3, 0x3 ;  /* 0x0000000303007836 */ /* 0x001fc40000000000 */
[----:B-1----:R-:W-:-:S03]  /*14d0*/  VIADD R2, R3, 0x4 ;  /* 0x0000000403027836 */ /* 0x002fc60000000000 */
[----:B------:R0:W-:Y:S04]  /*14e0*/  STL [R1+0xd94], R0 ;  /* 0x000d940001007387 */ /* 0x0001e80000100800 */
[----:B------:R1:W-:Y:S01]  /*14f0*/  STL [R1+0xd90], R2 ;  /* 0x000d900201007387 */ /* 0x0003e20000100800 */
[C---:B0-----:R-:W-:Y:S02]  /*1500*/  VIADD R0, R3.reuse, 0x5 ;  /* 0x0000000503007836 */ /* 0x041fe40000000000 */
        /* <DEDUP_REMOVED lines=43> */
[----:B------:R-:W-:Y:S02]  /*17c0*/  IMAD R28, R28, 0x40, R29 ;  /* 0x000000401c1c7824 */ /* 0x000fe400078e021d */
[C---:B0-----:R-:W-:Y:S02]  /*17d0*/  VIADD R0, R3.reuse, 0x1b ;  /* 0x0000001b03007836 */ /* 0x041fe40000000000 */
[----:B-1----:R-:W-:-:S05]  /*17e0*/  VIADD R2, R3, 0x1c ;  /* 0x0000001c03027836 */ /* 0x002fca0000000000 */
[----:B------:R0:W-:Y:S02]  /*17f0*/  STL [R1+0xd34], R2 ;  /* 0x000d340201007387 */ /* 0x0001e40000100800 */
[----:B0-----:R-:W-:-:S05]  /*1800*/  VIADD R2, R3, 0x1d ;  /* 0x0000001d03027836 */ /* 0x001fca0000000000 */
        /* <DEDUP_REMOVED lines=53> */
[----:B0-----:R-:W-:-:S05]  /*1b60*/  IADD3 R2, PT, PT, R3, 0x38, RZ ;  /* 0x0000003803027810 */ /* 0x001fca0007ffe0ff */
        /* <DEDUP_REMOVED lines=820> */
[----:B------:R0:W-:Y:S01]  /*4eb0*/  STL [R1+0x44c], R2 ;  /* 0x00044c0201007387 */ /* 0x0001e20000100800 */
[C---:B------:R-:W-:Y:S02]  /*4ec0*/  VIADD R29, R3.reuse, 0x1d4 ;  /* 0x000001d4031d7836 */ /* 0x040fe40000000000 */
[----:B0-----:R-:W-:-:S05]  /*4ed0*/  VIADD R2, R3, 0x1d3 ;  /* 0x000001d303027836 */ /* 0x001fca0000000000 */
[----:B------:R0:W-:Y:S04]  /*4ee0*/  STL [R1+0x448], R2 ;  /* 0x0004480201007387 */ /* 0x0001e80000100800 */
[----:B0-----:R0:W5:Y:S04]  /*4ef0*/  LDL.LU R2, [R1+0x3ac8] ;  /* 0x003ac80001027983 */ /* 0x0011680000300800 */
[----:B------:R1:W-:Y:S04]  /*4f00*/  STL [R1+0x3ac0], R28 ;  /* 0x003ac01c01007387 */ /* 0x0003e80000100800 */
[----:B------:R2:W-:Y:S01]  /*4f10*/  STL [R1+0x444], R29 ;  /* 0x0004441d01007387 */ /* 0x0005e20000100800 */
[C---:B-1----:R-:W-:Y:S01]  /*4f20*/  VIADD R28, R3.reuse, 0x1d5 ;  /* 0x000001d5031c7836 */ /* 0x042fe20000000000 */
[----:B--2---:R-:W-:-:S04]  /*4f30*/  IADD3 R29, PT, PT, R3, 0x1d6, RZ ;  /* 0x000001d6031d7810 */ /* 0x004fc80007ffe0ff */
[----:B------:R1:W-:Y:S04]  /*4f40*/  STL [R1+0x440], R28 ;  /* 0x0004401c01007387 */ /* 0x0003e80000100800 */
[----:B------:R2:W-:Y:S01]  /*4f50*/  STL [R1+0x43c], R29 ;  /* 0x00043c1d01007387 */ /* 0x0005e20000100800 */
[C---:B-1----:R-:W-:Y:S02]  /*4f60*/  VIADD R28, R3.reuse, 0x1d7 ;  /* 0x000001d7031c7836 */ /* 0x042fe40000000000 */
[----:B--2---:R-:W-:-:S03]  /*4f70*/  VIADD R29, R3, 0x1d8 ;  /* 0x000001d8031d7836 */ /* 0x004fc60000000000 */
        /* <DEDUP_REMOVED lines=76> */
[----:B------:R1:W-:Y:S02]  /*5440*/  STL [R1+0x3a0], R28 ;  /* 0x0003a01c01007387 */ /* 0x0003e40000100800 */
[----:B-1----:R-:W-:Y:S02]  /*5450*/  VIADD R28, R3, 0x1ff ;  /* 0x000001ff031c7836 */ /* 0x002fe40000000000 */
[----:B------:R0:W5:Y:S01]  /*5460*/  LDL.LU R3, [R1+0x3ac4] ;  /* 0x003ac40001037983 */ /* 0x0001620000300800 */
[----:B----4-:R-:W-:Y:S05]  /*5470*/  BRA.U !UP0, `(.L_x_0) ;  /* 0x00000dfd08f47547 */ /* 0x010fea000b800000 */
[----:B------:R-:W2:Y:S01]  /*5480*/  LDL.LU R14, [R1+0xcfc] ;  /* 0x000cfc00010e7983 */ /* 0x000ea20000300800 */
[----:B------:R-:W-:Y:S01]  /*5490*/  IMAD.MOV.U32 R26, RZ, RZ, R0 ;  /* 0x000000ffff1a7224 */ /* 0x000fe200078e0000 */
[----:B------:R-:W-:Y:S01]  /*54a0*/  ISETP.GE.AND P6, PT, R29, RZ, PT ;  /* 0x000000ff1d00720c */ /* 0x000fe20003fc6270 */
[----:B------:R-:W1:Y:S01]  /*54b0*/  LDCU.128 UR12, c[0x0][0x380] ;  /* 0x00007000ff0c77ac */ /* 0x000e620008000c00 */
[----:B------:R-:W3:Y:S01]  /*54c0*/  LDL.LU R15, [R1+0xbc4] ;  /* 0x000bc400010f7983 */ /* 0x000ee20000300800 */
[----:B-----5:R-:W-:Y:S01]  /*54d0*/  ISETP.NE.AND P2, PT, R2, RZ, PT ;  /* 0x000000ff0200720c */ /* 0x020fe20003f45270 */
[----:B------:R-:W4:Y:S02]  /*54e0*/  LDCU UR6, c[0x0][0x3a4] ;  /* 0x00007480ff0677ac */ /* 0x000f240008000800 */
[----:B------:R-:W2:Y:S01]  /*54f0*/  LDL.LU R16, [R1+0xd00] ;  /* 0x000d000001107983 */ /* 0x000ea20000300800 */
[----:B------:R-:W0:Y:S03]  /*5500*/  LDCU UR7, c[0x0][0x3b0] ;  /* 0x00007600ff0777ac */ /* 0x000e260008000800 */
[----:B------:R-:W2:Y:S04]  /*5510*/  LDL.LU R17, [R1+0xd3c] ;  /* 0x000d3c0001117983 */ /* 0x000ea80000300800 */
[----:B------:R-:W2:Y:S04]  /*5520*/  LDL.LU R19, [R1+0x690] ;  /* 0x0006900001137983 */ /* 0x000ea80000300800 */
[----:B------:R-:W2:Y:S04]  /*5530*/  LDL.LU R4, [R1+0x680] ;  /* 0x0006800001047983 */ /* 0x000ea80000300800 */
[----:B------:R-:W2:Y:S04]  /*5540*/  LDL.LU R5, [R1+0x760] ;  /* 0x0007600001057983 */ /* 0x000ea80000300800 */
[----:B------:R-:W2:Y:S04]  /*5550*/  LDL.LU R6, [R1+0xcd0] ;  /* 0x000cd00001067983 */ /* 0x000ea80000300800 */
[----:B------:R-:W2:Y:S04]  /*5560*/  LDL.LU R7, [R1+0xd34] ;  /* 0x000d340001077983 */ /* 0x000ea80000300800 */
[----:B------:R-:W2:Y:S04]  /*5570*/  LDL.LU R8, [R1+0xc80] ;  /* 0x000c800001087983 */ /* 0x000ea80000300800 */
[----:B------:R-:W2:Y:S04]  /*5580*/  LDL.LU R9, [R1+0xc2c] ;  /* 0x000c2c0001097983 */ /* 0x000ea80000300800 */
[----:B------:R-:W2:Y:S01]  /*5590*/  LDL.LU R10, [R1+0xcb0] ;  /* 0x000cb000010a7983 */ /* 0x000ea20000300800 */
[----:B------:R-:W-:-:S04]  /*55a0*/  IABS R0, R3 ;  /* 0x0000000300007213 */ /* 0x000fc80000000000 */
[----:B------:R-:W0:Y:S08]  /*55b0*/  I2F.RP R20, R0 ;  /* 0x0000000000147306 */ /* 0x000e300000209400 */
[----:B0-----:R-:W0:Y:S01]  /*55c0*/  MUFU.RCP R20, R20 ;  /* 0x0000001400147308 */ /* 0x001e220000001000 */
[----:B--2---:R2:W-:Y:S04]  /*55d0*/  STL [R1+0x3fc0], R10 ;  /* 0x003fc00a01007387 */ /* 0x0045e80000100800 */
[----:B------:R-:W4:Y:S04]  /*55e0*/  LDL.LU R18, [R1+0xc20] ;  /* 0x000c200001127983 */ /* 0x000f280000300800 */
[----:B------:R-:W4:Y:S04]  /*55f0*/  LDL.LU R11, [R1+0x7d0] ;  /* 0x0007d000010b7983 */ /* 0x000f280000300800 */
[----:B--2---:R-:W2:Y:S01]  /*5600*/  LDL R10, [R1+0x3ac0] ;  /* 0x003ac000010a7983 */ /* 0x004ea20000100800 */
[----:B------:R-:W-:Y:S01]  /*5610*/  IMAD.MOV.U32 R22, RZ, RZ, R6 ;  /* 0x000000ffff167224 */ /* 0x000fe200078e0006 */
[----:B------:R-:W-:Y:S01]  /*5620*/  IABS R6, R2 ;  /* 0x0000000200067213 */ /* 0x000fe20000000000 */
[----:B------:R-:W-:Y:S01]  /*5630*/  IMAD.MOV.U32 R23, RZ, RZ, R4 ;  /* 0x000000ffff177224 */ /* 0x000fe200078e0004 */
[----:B------:R-:W4:Y:S01]  /*5640*/  LDL.LU R13, [R1+0x3a8] ;  /* 0x0003a800010d7983 */ /* 0x000f220000300800 */
[----:B------:R-:W-:Y:S01]  /*5650*/  IMAD.MOV.U32 R12, RZ, RZ, R14 ;  /* 0x000000ffff0c7224 */ /* 0x000fe200078e000e */
[----:B------:R-:W1:Y:S01]  /*5660*/  I2F.RP R4, R6 ;  /* 0x0000000600047306 */ /* 0x000e620000209400 */
[----:B---3--:R-:W-:-:S02]  /*5670*/  IMAD.MOV.U32 R14, RZ, RZ, R15 ;  /* 0x000000ffff0e7224 */ /* 0x008fc400078e000f */
[----:B------:R-:W-:Y:S02]  /*5680*/  IMAD.MOV.U32 R15, RZ, RZ, R5 ;  /* 0x000000ffff0f7224 */ /* 0x000fe400078e0005 */
[----:B------:R-:W-:Y:S02]  /*5690*/  IMAD.MOV.U32 R27, RZ, RZ, R17 ;  /* 0x000000ffff1b7224 */ /* 0x000fe400078e0011 */
[----:B0-----:R-:W-:Y:S02]  /*56a0*/  VIADD R20, R20, 0xffffffe ;  /* 0x0ffffffe14147836 */ /* 0x001fe40000000000 */
[----:B------:R-:W-:Y:S02]  /*56b0*/  IMAD.MOV.U32 R17, RZ, RZ, R7 ;  /* 0x000000ffff117224 */ /* 0x000fe400078e0007 */
[----:B------:R-:W-:Y:S02]  /*56c0*/  IMAD.MOV.U32 R24, RZ, RZ, R19 ;  /* 0x000000ffff187224 */ /* 0x000fe400078e0013 */
[----:B------:R-:W-:Y:S01]  /*56d0*/  IMAD.MOV.U32 R25, RZ, RZ, R16 ;  /* 0x000000ffff197224 */ /* 0x000fe200078e0010 */
[----:B-1----:R-:W0:Y:S01]  /*56e0*/  MUFU.RCP R4, R4 ;  /* 0x0000000400047308 */ /* 0x002e220000001000 */
[----:B------:R-:W-:Y:S01]  /*56f0*/  IMAD.MOV.U32 R19, RZ, RZ, R8 ;  /* 0x000000ffff137224 */ /* 0x000fe200078e0008 */
[----:B------:R1:W-:Y:S01]  /*5700*/  STL [R1+0x3d70], R3 ;  /* 0x003d700301007387 */ /* 0x0003e20000100800 */
[----:B------:R-:W-:-:S05]  /*5710*/  IMAD.MOV.U32 R16, RZ, RZ, R9 ;  /* 0x000000ffff107224 */ /* 0x000fca00078e0009 */
[----:B------:R-:W-:Y:S01]  /*5720*/  F2I.FTZ.U32.TRUNC.NTZ R21, R20 ;  /* 0x0000001400157305 */ /* 0x000fe2000021f000 */
[----:B-1----:R-:W3:Y:S01]  /*5730*/  LDL.LU R3, [R1+0x3a4] ;  /* 0x0003a40001037983 */ /* 0x002ee20000300800 */
[----:B0-----:R-:W-:-:S06]  /*5740*/  VIADD R4, R4, 0xffffffe ;  /* 0x0ffffffe04047836 */ /* 0x001fcc0000000000 */
[----:B------:R0:W1:Y:S02]  /*5750*/  F2I.FTZ.U32.TRUNC.NTZ R5, R4 ;  /* 0x0000000400057305 */ /* 0x000064000021f000 */
[----:B0-----:R-:W-:Y:S02]  /*5760*/  IMAD.MOV.U32 R4, RZ, RZ, RZ ;  /* 0x000000ffff047224 */ /* 0x001fe400078e00ff */
[----:B-1----:R-:W-:-:S04]  /*5770*/  IMAD.MOV R7, RZ, RZ, -R5 ;  /* 0x000000ffff077224 */ /* 0x002fc800078e0a05 */
[----:B------:R-:W-:-:S04]  /*5780*/  IMAD R7, R7, R6, RZ ;  /* 0x0000000607077224 */ /* 0x000fc800078e02ff */
[----:B------:R-:W-:-:S04]  /*5790*/  IMAD.HI.U32 R7, R5, R7, R4 ;  /* 0x0000000705077227 */ /* 0x000fc800078e0004 */
[----:B------:R-:W-:Y:S01]  /*57a0*/  IMAD.MOV.U32 R20, RZ, RZ, RZ ;  /* 0x000000ffff147224 */ /* 0x000fe200078e00ff */
[----:B--2---:R-:W-:-:S05]  /*57b0*/  IABS R8, R10 ;  /* 0x0000000a00087213 */ /* 0x004fca0000000000 */
[----:B------:R-:W-:Y:S02]  /*57c0*/  IMAD.MOV.U32 R4, RZ, RZ, R8 ;  /* 0x000000ffff047224 */ /* 0x000fe400078e0008 */
[----:B------:R-:W-:Y:S02]  /*57d0*/  IMAD.MOV R8, RZ, RZ, -R21 ;  /* 0x000000ffff087224 */ /* 0x000fe400078e0a15 */
[----:B------:R-:W-:-:S04]  /*57e0*/  IMAD.HI.U32 R5, R7, R4, RZ ;  /* 0x0000000407057227 */ /* 0x000fc800078e00ff */
[----:B------:R-:W-:Y:S02]  /*57f0*/  IMAD R8, R8, R0, RZ ;  /* 0x0000000008087224 */ /* 0x000fe400078e02ff */
[----:B------:R-:W-:Y:S01]  /*5800*/  IMAD.MOV R5, RZ, RZ, -R5 ;  /* 0x000000ffff057224 */ /* 0x000fe200078e0a05 */
[----:B------:R-:W-:Y:S01]  /*5810*/  ISETP.GE.AND P4, PT, R10, RZ, PT ;  /* 0x000000ff0a00720c */ /* 0x000fe20003f86270 */
[----:B------:R-:W-:Y:S02]  /*5820*/  IMAD.HI.U32 R20, R21, R8, R20 ;  /* 0x0000000815147227 */ /* 0x000fe400078e0014 */
[----:B------:R-:W2:Y:S02]  /*5830*/  LDL R21, [R1+0x3a0] ;  /* 0x0003a00001157983 */ /* 0x000ea40000100800 */
[----:B------:R-:W-:Y:S01]  /*5840*/  IMAD R4, R6, R5, R4 ;  /* 0x0000000506047224 */ /* 0x000fe200078e0204 */
[----:B------:R-:W-:Y:S01]  /*5850*/  IABS R5, R29 ;  /* 0x0000001d00057213 */ /* 0x000fe20000000000 */
[----:B------:R-:W2:Y:S04]  /*5860*/  LDL.LU R10, [R1+0x3fc0] ;  /* 0x003fc000010a7983 */ /* 0x000ea80000300800 */
[----:B------:R-:W2:Y:S01]  /*5870*/  LDL.LU R29, [R1+0x3a0] ;  /* 0x0003a000011d7983 */ /* 0x000ea20000300800 */
[----:B------:R-:W-:-:S02]  /*5880*/  IABS R7, R28 ;  /* 0x0000001c00077213 */ /* 0x000fc40000000000 */
[----:B------:R-:W-:-:S03]  /*5890*/  ISETP.GT.U32.AND P0, PT, R6, R4, PT ;  /* 0x000000040600720c */ /* 0x000fc60003f04070 */
[----:B------:R-:W-:-:S04]  /*58a0*/  IMAD.HI.U32 R9, R20, R7, RZ ;  /* 0x0000000714097227 */ /* 0x000fc800078e00ff */
[----:B------:R-:W-:-:S04]  /*58b0*/  IMAD.MOV R9, RZ, RZ, -R9 ;  /* 0x000000ffff097224 */ /* 0x000fc800078e0a09 */
[----:B------:R-:W-:Y:S02]  /*58c0*/  IMAD R7, R0, R9, R7 ;  /* 0x0000000900077224 */ /* 0x000fe400078e0207 */
[----:B------:R-:W-:-:S03]  /*58d0*/  @!P0 IMAD.IADD R4, R4, 0x1, -R6 ;  /* 0x0000000104048824 */ /* 0x000fc600078e0a06 */
[----:B------:R-:W-:Y:S02]  /*58e0*/  ISETP.GT.U32.AND P3, PT, R0, R7, PT ;  /* 0x000000070000720c */ /* 0x000fe40003f64070 */
[----:B------:R-:W-:Y:S02]  /*58f0*/  ISETP.GT.U32.AND P1, PT, R6, R4, PT ;  /* 0x000000040600720c */ /* 0x000fe40003f24070 */
[----:B------:R-:W-:Y:S01]  /*5900*/  ISETP.GE.AND P0, PT, R28, RZ, PT ;  /* 0x000000ff1c00720c */ /* 0x000fe20003f06270 */
[----:B------:R-:W-:Y:S02]  /*5910*/  IMAD.MOV.U32 R28, RZ, RZ, R23 ;  /* 0x000000ffff1c7224 */ /* 0x000fe400078e0017 */
[----:B------:R-:W-:-:S06]  /*5920*/  IMAD.MOV.U32 R23, RZ, RZ, R25 ;  /* 0x000000ffff177224 */ /* 0x000fcc00078e0019 */
[----:B------:R-:W-:Y:S02]  /*5930*/  @!P3 IMAD.IADD R7, R7, 0x1, -R0 ;  /* 0x000000010707b824 */ /* 0x000fe400078e0a00 */
[----:B------:R-:W-:Y:S02]  /*5940*/  @!P1 IMAD.IADD R4, R4, 0x1, -R6 ;  /* 0x0000000104049824 */ /* 0x000fe400078e0a06 */
[----:B------:R-:W-:Y:S01]  /*5950*/  IMAD.MOV.U32 R25, RZ, RZ, R12 ;  /* 0x000000ffff197224 */ /* 0x000fe200078e000c */
[----:B------:R-:W-:Y:S01]  /*5960*/  ISETP.GT.U32.AND P3, PT, R0, R7, PT ;  /* 0x000000070000720c */ /* 0x000fe20003f64070 */
[----:B------:R-:W-:-:S04]  /*5970*/  IMAD.MOV.U32 R12, RZ, RZ, R4 ;  /* 0x000000ffff0c7224 */ /* 0x000fc800078e0004 */
[----:B------:R-:W-:Y:S01]  /*5980*/  @!P4 IMAD.MOV R12, RZ, RZ, -R12 ;  /* 0x000000ffff0cc224 */ /* 0x000fe200078e0a0c */
[----:B------:R-:W-:Y:S02]  /*5990*/  @!P2 LOP3.LUT R12, RZ, R2, RZ, 0x33, !PT ;  /* 0x00000002ff0ca212 */ /* 0x000fe400078e33ff */
[----:B------:R-:W3:Y:S01]  /*59a0*/  LDL.LU R2, [R1+0x3ac] ;  /* 0x0003ac0001027983 */ /* 0x000ee20000300800 */
[----:B----4-:R-:W-:-:S04]  /*59b0*/  IABS R6, R13 ;  /* 0x0000000d00067213 */ /* 0x010fc80000000000 */
[----:B------:R-:W-:Y:S01]  /*59c0*/  @!P3 IMAD.IADD R7, R7, 0x1, -R0 ;  /* 0x000000010707b824 */ /* 0x000fe200078e0a00 */
[----:B------:R-:W-:Y:S02]  /*59d0*/  ISETP.GE.AND P3, PT, R13, RZ, PT ;  /* 0x000000ff0d00720c */ /* 0x000fe40003f66270 */
[----:B--2---:R-:W-:Y:S02]  /*59e0*/  ISETP.GE.AND P4, PT, R29, RZ, PT ;  /* 0x000000ff1d00720c */ /* 0x004fe40003f86270 */
[----:B------:R-:W2:Y:S04]  /*59f0*/  LDL.LU R29, [R1+0x3b0] ;  /* 0x0003b000011d7983 */ /* 0x000ea80000300800 */
[----:B------:R0:W-:Y:S04]  /*5a00*/  STL [R1+0x964], R12 ;  /* 0x0009640c01007387 */ /* 0x0001e80000100800 */
[----:B------:R-:W4:Y:S04]  /*5a10*/  LDL R13, [R1+0x3b8] ;  /* 0x0003b800010d7983 */ /* 0x000f280000100800 */
[----:B0-----:R-:W2:Y:S01]  /*5a20*/  LDL R12, [R1+0x3b4] ;  /* 0x0003b400010c7983 */ /* 0x001ea20000100800 */
[----:B------:R-:W-:-:S04]  /*5a30*/  IMAD.HI.U32 R8, R20, R5, RZ ;  /* 0x0000000514087227 */ /* 0x000fc800078e00ff */
[----:B------:R-:W-:-:S04]  /*5a40*/  IMAD.MOV R8, RZ, RZ, -R8 ;  /* 0x000000ffff087224 */ /* 0x000fc800078e0a08 */
[----:B------:R-:W-:-:S05]  /*5a50*/  IMAD R5, R0, R8, R5 ;  /* 0x0000000800057224 */ /* 0x000fca00078e0205 */
[----:B------:R-:W-:Y:S02]  /*5a60*/  ISETP.GT.U32.AND P5, PT, R0, R5, PT ;  /* 0x000000050000720c */ /* 0x000fe40003fa4070 */
[----:B------:R-:W-:-:S11]  /*5a70*/  IABS R8, R21 ;  /* 0x0000001500087213 */ /* 0x000fd60000000000 */
[----:B------:R-:W-:-:S05]  /*5a80*/  @!P5 IMAD.IADD R5, R5, 0x1, -R0 ;  /* 0x000000010505d824 */ /* 0x000fca00078e0a00 */
[----:B------:R-:W-:Y:S01]  /*5a90*/  ISETP.GT.U32.AND P1, PT, R0, R5, PT ;  /* 0x000000050000720c */ /* 0x000fe20003f24070 */
[----:B------:R-:W-:Y:S01]  /*5aa0*/  IMAD.MOV.U32 R21, RZ, RZ, R22 ;  /* 0x000000ffff157224 */ /* 0x000fe200078e0016 */
[----:B---3--:R-:W-:Y:S01]  /*5ab0*/  IABS R9, R3 ;  /* 0x0000000300097213 */ /* 0x008fe20000000000 */
[----:B------:R-:W-:Y:S02]  /*5ac0*/  IMAD.MOV.U32 R22, RZ, RZ, R24 ;  /* 0x000000ffff167224 */ /* 0x000fe400078e0018 */
[----:B------:R-:W-:Y:S02]  /*5ad0*/  IMAD.MOV.U32 R24, RZ, RZ, R18 ;  /* 0x000000ffff187224 */ /* 0x000fe400078e0012 */
[----:B------:R-:W-:Y:S02]  /*5ae0*/  IMAD.MOV.U32 R18, RZ, RZ, R10 ;  /* 0x000000ffff127224 */ /* 0x000fe400078e000a */
[----:B------:R-:W-:-:S04]  /*5af0*/  IMAD.HI.U32 R10, R20, R8, RZ ;  /* 0x00000008140a7227 */ /* 0x000fc800078e00ff */
[----:B------:R-:W-:-:S04]  /*5b00*/  IMAD.HI.U32 R4, R20, R9, RZ ;  /* 0x0000000914047227 */ /* 0x000fc800078e00ff */
[----:B------:R-:W-:Y:S01]  /*5b10*/  @!P1 IMAD.IADD R5, R5, 0x1, -R0 ;  /* 0x0000000105059824 */ /* 0x000fe200078e0a00 */
[----:B------:R-:W-:Y:S01]  /*5b20*/  ISETP.GE.AND P1, PT, R2, RZ, PT ;  /* 0x000000ff0200720c */ /* 0x000fe20003f26270 */
[----:B------:R-:W-:Y:S01]  /*5b30*/  IMAD.MOV R10, RZ, RZ, -R10 ;  /* 0x000000ffff0a7224 */ /* 0x000fe200078e0a0a */
[----:B------:R-:W-:Y:S01]  /*5b40*/  IABS R2, R2 ;  /* 0x0000000200027213 */ /* 0x000fe20000000000 */
[----:B------:R-:W-:Y:S02]  /*5b50*/  IMAD.MOV R4, RZ, RZ, -R4 ;  /* 0x000000ffff047224 */ /* 0x000fe400078e0a04 */
[----:B------:R-:W-:Y:S01]  /*5b60*/  @!P0 IMAD.MOV R7, RZ, RZ, -R7 ;  /* 0x000000ffff078224 */ /* 0x000fe200078e0a07 */
[----:B------:R-:W-:Y:S01]  /*5b70*/  ISETP.GE.AND P2, PT, R3, RZ, PT ;  /* 0x000000ff0300720c */ /* 0x000fe20003f46270 */
[----:B------:R-:W-:Y:S02]  /*5b80*/  @!P6 IMAD.MOV R5, RZ, RZ, -R5 ;  /* 0x000000ffff05e224 */ /* 0x000fe400078e0a05 */
[----:B------:R-:W-:-:S02]  /*5b90*/  IMAD R8, R0, R10, R8 ;  /* 0x0000000a00087224 */ /* 0x000fc400078e0208 */
[----:B------:R-:W-:Y:S02]  /*5ba0*/  IMAD.MOV.U32 R3, RZ, RZ, R11 ;  /* 0x000000ffff037224 */ /* 0x000fe400078e000b */
[----:B------:R-:W3:Y:S01]  /*5bb0*/  LDL R11, [R1+0x3bc] ;  /* 0x0003bc00010b7983 */ /* 0x000ee20000100800 */
[----:B------:R-:W-:-:S03]  /*5bc0*/  IMAD R9, R0, R4, R9 ;  /* 0x0000000400097224 */ /* 0x000fc600078e0209 */
[----:B------:R-:W-:Y:S01]  /*5bd0*/  STL [R1+0xaa0], R7 ;  /* 0x000aa00701007387 */ /* 0x000fe20000100800 */
[----:B------:R-:W-:-:S03]  /*5be0*/  ISETP.GT.U32.AND P5, PT, R0, R8, PT ;  /* 0x000000080000720c */ /* 0x000fc60003fa4070 */
[----:B------:R0:W-:Y:S10]  /*5bf0*/  STL [R1+0xa98], R5 ;  /* 0x000a980501007387 */ /* 0x0001f40000100800 */
[----:B------:R-:W-:-:S02]  /*5c00*/  @!P5 IADD3 R8, PT, PT, R8, -R0, RZ ;  /* 0x800000000808d210 */ /* 0x000fc40007ffe0ff */
[----:B----4-:R-:W-:Y:S01]  /*5c10*/  IABS R4, R13 ;  /* 0x0000000d00047213 */ /* 0x010fe20000000000 */
[----:B------:R-:W-:Y:S01]  /*5c20*/  IMAD.HI.U32 R13, R20, R2, RZ ;  /* 0x00000002140d7227 */ /* 0x000fe200078e00ff */
[----:B--2---:R-:W-:-:S05]  /*5c30*/  IABS R12, R12 ;  /* 0x0000000c000c7213 */ /* 0x004fca0000000000 */
[----:B0-----:R-:W-:Y:S02]  /*5c40*/  IMAD.MOV.U32 R5, RZ, RZ, R12 ;  /* 0x000000ffff057224 */ /* 0x001fe400078e000c */
[----:B------:R-:W-:Y:S02]  /*5c50*/  IMAD.MOV R12, RZ, RZ, -R13 ;  /* 0x000000ffff0c7224 */ /* 0x000fe400078e0a0d */
[----:B------:R-:W-:-:S04]  /*5c60*/  IMAD.HI.U32 R13, R20, R5, RZ ;  /* 0x00000005140d7227 */ /* 0x000fc800078e00ff */
[----:B------:R-:W-:Y:S01]  /*5c70*/  IMAD.MOV R13, RZ, RZ, -R13 ;  /* 0x000000ffff0d7224 */ /* 0x000fe200078e0a0d */
[----:B------:R-:W-:-:S03]  /*5c80*/  ISETP.GE.AND P5, PT, R29, RZ, PT ;  /* 0x000000ff1d00720c */ /* 0x000fc60003fa6270 */
[C---:B------:R-:W-:Y:S01]  /*5c90*/  IMAD R5, R0.reuse, R13, R5 ;  /* 0x0000000d00057224 */ /* 0x040fe200078e0205 */
[----:B------:R-:W-:Y:S01]  /*5ca0*/  IABS R7, R29 ;  /* 0x0000001d00077213 */ /* 0x000fe20000000000 */
[----:B------:R-:W2:Y:S04]  /*5cb0*/  LDL R13, [R1+0x3c4] ;  /* 0x0003c400010d7983 */ /* 0x000ea80000100800 */
[----:B------:R-:W4:Y:S04]  /*5cc0*/  LDL R29, [R1+0x3c8] ;  /* 0x0003c800011d7983 */ /* 0x000f280000100800 */
[----:B------:R0:W-:Y:S04]  /*5cd0*/  STL [R1+0x3fbc], R5 ;  /* 0x003fbc0501007387 */ /* 0x0001e80000100800 */
[----:B0-----:R-:W4:Y:S01]  /*5ce0*/  LDL R5, [R1+0x3c0] ;  /* 0x0003c00001057983 */ /* 0x001f220000100800 */
[----:B------:R-:W-:Y:S01]  /*5cf0*/  ISETP.GT.U32.AND P0, PT, R0, R8, PT ;  /* 0x000000080000720c */ /* 0x000fe20003f04070 */
[----:B------:R-:W-:-:S04]  /*5d00*/  IMAD.HI.U32 R10, R20, R6, RZ ;  /* 0x00000006140a7227 */ /* 0x000fc800078e00ff */
[----:B------:R-:W-:Y:S01]  /*5d10*/  IMAD.MOV R10, RZ, RZ, -R10 ;  /* 0x000000ffff0a7224 */ /* 0x000fe200078e0a0a */
[----:B------:R-:W-:-:S03]  /*5d20*/  ISETP.GT.U32.AND P6, PT, R0, R9, PT ;  /* 0x000000090000720c */ /* 0x000fc60003fc4070 */
[----:B------:R-:W-:-:S04]  /*5d30*/  IMAD R6, R0, R10, R6 ;  /* 0x0000000a00067224 */ /* 0x000fc800078e0206 */
[----:B------:R-:W-:Y:S01]  /*5d40*/  @!P0 IMAD.IADD R8, R8, 0x1, -R0 ;  /* 0x0000000108088824 */ /* 0x000fe200078e0a00 */
[C---:B------:R-:W-:Y:S01]  /*5d50*/  ISETP.GT.U32.AND P0, PT, R0.reuse, R6, PT ;  /* 0x000000060000720c */ /* 0x040fe20003f04070 */
[----:B------:R-:W-:Y:S02]  /*5d60*/  IMAD R2, R0, R12, R2 ;  /* 0x0000000c00027224 */ /* 0x000fe400078e0202 */
[----:B------:R-:W-:-:S04]  /*5d70*/  IMAD.HI.U32 R12, R20, R4, RZ ;  /* 0x00000004140c7227 */ /* 0x000fc800078e00ff */
[----:B------:R-:W-:Y:S01]  /*5d80*/  @!P6 IMAD.IADD R9, R9, 0x1, -R0 ;  /* 0x000000010909e824 */ /* 0x000fe200078e0a00 */
[----:B---3--:R-:W-:Y:S01]  /*5d90*/  IABS R10, R11 ;  /* 0x0000000b000a7213 */ /* 0x008fe20000000000 */
[----:B------:R-:W-:-:S04]  /*5da0*/  IMAD.HI.U32 R11, R20, R7, RZ ;  /* 0x00000007140b7227 */ /* 0x000fc800078e00ff */
[----:B------:R-:W-:Y:S01]  /*5db0*/  @!P0 IMAD.IADD R6, R6, 0x1, -R0 ;  /* 0x0000000106068824 */ /* 0x000fe200078e0a00 */
[C---:B------:R-:W-:Y:S01]  /*5dc0*/  ISETP.GT.U32.AND P0, PT, R0.reuse, R9, PT ;  /* 0x000000090000720c */ /* 0x040fe20003f04070 */
[----:B------:R-:W-:Y:S02]  /*5dd0*/  IMAD.MOV R11, RZ, RZ, -R11 ;  /* 0x000000ffff0b7224 */ /* 0x000fe400078e0a0b */
[----:B------:R-:W-:Y:S02]  /*5de0*/  IMAD.MOV R12, RZ, RZ, -R12 ;  /* 0x000000ffff0c7224 */ /* 0x000fe400078e0a0c */
[C---:B------:R-:W-:Y:S02]  /*5df0*/  IMAD R7, R0.reuse, R11, R7 ;  /* 0x0000000b00077224 */ /* 0x040fe400078e0207 */
[----:B------:R-:W-:Y:S02]  /*5e00*/  IMAD R4, R0, R12, R4 ;  /* 0x0000000c00047224 */ /* 0x000fe400078e0204 */
[----:B------:R-:W-:-:S04]  /*5e10*/  IMAD.HI.U32 R11, R20, R10, RZ ;  /* 0x0000000a140b7227 */ /* 0x000fc800078e00ff */
[----:B------:R-:W-:Y:S02]  /*5e20*/  IMAD.MOV R11, RZ, RZ, -R11 ;  /* 0x000000ffff0b7224 */ /* 0x000fe400078e0a0b */
[----:B------:R-:W-:Y:S02]  /*5e30*/  @!P0 IMAD.IADD R9, R9, 0x1, -R0 ;  /* 0x0000000109098824 */ /* 0x000fe400078e0a00 */
[----:B------:R-:W-:Y:S01]  /*5e40*/  IMAD R10, R0, R11, R10 ;  /* 0x0000000b000a7224 */ /* 0x000fe200078e020a */
[----:B--2---:R-:W-:Y:S02]  /*5e50*/  IABS R11, R13 ;  /* 0x0000000d000b7213 */ /* 0x004fe40000000000 */
[----:B----4-:R-:W-:Y:S01]  /*5e60*/  IABS R12, R5 ;  /* 0x00000005000c7213 */ /* 0x010fe20000000000 */
[----:B------:R-:W-:Y:S01]  /*5e70*/  IMAD.MOV.U32 R5, RZ, RZ, R8 ;  /* 0x000000ffff057224 */ /* 0x000fe200078e0008 */
[----:B------:R-:W-:-:S03]  /*5e80*/  IABS R8, R29 ;  /* 0x0000001d00087213 */ /* 0x000fc60000000000 */
[----:B------:R-:W-:Y:S02]  /*5e90*/  @!P4 IMAD.MOV R5, RZ, RZ, -R5 ;  /* 0x000000ffff05c224 */ /* 0x000fe400078e0a05 */
[----:B------:R-:W-:-:S03]  /*5ea0*/  IMAD.MOV.U32 R29, RZ, RZ, R22 ;  /* 0x000000ffff1d7224 */ /* 0x000fc600078e0016 */
[----:B------:R0:W-:Y:S01]  /*5eb0*/  STL [R1+0xa90], R5 ;  /* 0x000a900501007387 */ /* 0x0001e20000100800 */
[----:B------:R-:W-:Y:S02]  /*5ec0*/  IMAD.MOV.U32 R22, RZ, RZ, R14 ;  /* 0x000000ffff167224 */ /* 0x000fe400078e000e */
[----:B------:R-:W-:-:S04]  /*5ed0*/  IMAD.HI.U32 R13, R20, R8, RZ ;  /* 0x00000008140d7227 */ /* 0x000fc800078e00ff */
[----:B------:R-:W-:-:S04]  /*5ee0*/  IMAD.HI.U32 R14, R20, R11, RZ ;  /* 0x0000000b140e7227 */ /* 0x000fc800078e00ff */
[----:B0-----:R-:W-:Y:S02]  /*5ef0*/  IMAD.MOV.U32 R5, RZ, RZ, R9 ;  /* 0x000000ffff057224 */ /* 0x001fe400078e0009 */
[----:B------:R-:W-:Y:S01]  /*5f00*/  IMAD.HI.U32 R9, R20, R12, RZ ;  /* 0x0000000c14097227 */ /* 0x000fe200078e00ff */
[----:B------:R0:W-:Y:S03]  /*5f10*/  STL [R1+0x3fb8], R20 ;  /* 0x003fb81401007387 */ /* 0x0001e60000100800 */
[----:B------:R-:W-:Y:S02]  /*5f20*/  @!P2 IMAD.MOV R5, RZ, RZ, -R5 ;  /* 0x000000ffff05a224 */ /* 0x000fe400078e0a05 */
[----:B------:R-:W-:Y:S02]  /*5f30*/  IMAD.MOV R9, RZ, RZ, -R9 ;  /* 0x000000ffff097224 */ /* 0x000fe400078e0a09 */
[----:B------:R-:W-:-:S02]  /*5f40*/  IMAD.MOV R13, RZ, RZ, -R13 ;  /* 0x000000ffff0d7224 */ /* 0x000fc400078e0a0d */
[----:B------:R-:W-:Y:S01]  /*5f50*/  IMAD.MOV R14, RZ, RZ, -R14 ;  /* 0x000000ffff0e7224 */ /* 0x000fe200078e0a0e */
[----:B0-----:R-:W2:Y:S01]  /*5f60*/  LDL.LU R20, [R1+0x3b4] ;  /* 0x0003b40001147983 */ /* 0x001ea20000300800 */
[----:B------:R-:W-:-:S03]  /*5f70*/  IMAD R9, R0, R9, R12 ;  /* 0x0000000900097224 */ /* 0x000fc600078e020c */
[----:B------:R0:W-:Y:S01]  /*5f80*/  STL [R1+0xa88], R5 ;  /* 0x000a880501007387 */ /* 0x0001e20000100800 */
[C---:B------:R-:W-:Y:S02]  /*5f90*/  IMAD R8, R0.reuse, R13, R8 ;  /* 0x0000000d00087224 */ /* 0x040fe400078e0208 */
[C---:B------:R-:W-:Y:S01]  /*5fa0*/  IMAD R11, R0.reuse, R14, R11 ;  /* 0x0000000e000b7224 */ /* 0x040fe200078e020b */
[----:B0-----:R-:W3:Y:S04]  /*5fb0*/  LDL.LU R5, [R1+0x3fbc] ;  /* 0x003fbc0001057983 */ /* 0x001ee80000300800 */
[----:B------:R-:W4:Y:S04]  /*5fc0*/  LDL.LU R12, [R1+0x3b8] ;  /* 0x0003b800010c7983 */ /* 0x000f280000300800 */
[----:B------:R-:W3:Y:S04]  /*5fd0*/  LDL R13, [R1+0x3cc] ;  /* 0x0003cc00010d7983 */ /* 0x000ee80000100800 */
[----:B------:R-:W4:Y:S01]  /*5fe0*/  LDL R14, [R1+0x3d0] ;  /* 0x0003d000010e7983 */ /* 0x000f220000100800 */
[----:B------:R-:W-:-:S02]  /*5ff0*/  ISETP.GT.U32.AND P6, PT, R0, R2, PT ;  /* 0x000000020000720c */ /* 0x000fc40003fc4070 */
[C---:B------:R-:W-:Y:S02]  /*6000*/  ISETP.GT.U32.AND P4, PT, R0.reuse, R6, PT ;  /* 0x000000060000720c */ /* 0x040fe40003f84070 */
[----:B------:R-:W-:-:S09]  /*6010*/  ISETP.GT.U32.AND P0, PT, R0, R7, PT ;  /* 0x000000070000720c */ /* 0x000fd20003f04070 */
[----:B------:R-:W-:-:S05]  /*6020*/  @!P6 IMAD.IADD R2, R2, 0x1, -R0 ;  /* 0x000000010202e824 */ /* 0x000fca00078e0a00 */
[----:B------:R-:W-:Y:S01]  /*6030*/  ISETP.GT.U32.AND P6, PT, R0, R2, PT ;  /* 0x000000020000720c */ /* 0x000fe20003fc4070 */
[----:B------:R-:W-:-:S04]  /*6040*/  @!P4 IMAD.IADD R6, R6, 0x1, -R0 ;  /* 0x000000010606c824 */ /* 0x000fc800078e0a00 */
[----:B------:R-:W-:Y:S02]  /*6050*/  @!P3 IMAD.MOV R6, RZ, RZ, -R6 ;  /* 0x000000ffff06b224 */ /* 0x000fe400078e0a06 */
[----:B------:R-:W-:-:S03]  /*6060*/  @!P0 IMAD.IADD R7, R7, 0x1, -R0 ;  /* 0x0000000107078824 */ /* 0x000fc600078e0a00 */
[----:B------:R3:W-:Y:S03]  /*6070*/  STL [R1+0xa80], R6 ;  /* 0x000a800601007387 */ /* 0x0007e60000100800 */
[----:B------:R-:W-:Y:S01]  /*6080*/  @!P6 IMAD.IADD R2, R2, 0x1, -R0 ;  /* 0x000000010202e824 */ /* 0x000fe200078e0a00 */
[----:B--2---:R-:W-:-:S03]  /*6090*/  ISETP.GE.AND P0, PT, R20, RZ, PT ;  /* 0x000000ff1400720c */ /* 0x004fc60003f06270 */
[----:B------:R-:W-:Y:S01]  /*60a0*/  IMAD.MOV.U32 R20, RZ, RZ, R2 ;  /* 0x000000ffff147224 */ /* 0x000fe200078e0002 */
[----:B---3--:R-:W-:Y:S02]  /*60b0*/  IABS R6, R13 ;  /* 0x0000000d00067213 */ /* 0x008fe40000000000 */
[----:B------:R-:W2:Y:S01]  /*60c0*/  LDL.LU R13, [R1+0x3bc] ;  /* 0x0003bc00010d7983 */ /* 0x000ea20000300800 */
[----:B----4-:R-:W-:-:S03]  /*60d0*/  IABS R2, R14 ;  /* 0x0000000e00027213 */ /* 0x010fc60000000000 */
[----:B------:R-:W3:Y:S01]  /*60e0*/  LDL.LU R14, [R1+0x3c0] ;  /* 0x0003c000010e7983 */ /* 0x000ee20000300800 */
[----:B------:R-:W-:Y:S01]  /*60f0*/  @!P1 IMAD.MOV R20, RZ, RZ, -R20 ;  /* 0x000000ffff149224 */ /* 0x000fe200078e0a14 */
[----:B------:R-:W-:-:S04]  /*6100*/  ISETP.GT.U32.AND P1, PT, R0, R9, PT ;  /* 0x000000090000720c */ /* 0x000fc80003f24070 */
[----:B------:R0:W-:Y:S09]  /*6110*/  STL [R1+0xa7c], R20 ;  /* 0x000a7c1401007387 */ /* 0x0001f20000100800 */
[----:B------:R-:W-:Y:S01]  /*6120*/  @!P1 IMAD.IADD R9, R9, 0x1, -R0 ;  /* 0x0000000109099824 */ /* 0x000fe200078e0a00 */
[----:B0-----:R-:W4:Y:S01]  /*6130*/  LDL.LU R20, [R1+0x3fb8] ;  /* 0x003fb80001147983 */ /* 0x001f220000300800 */
[----:B------:R-:W-:-:S02]  /*6140*/  ISETP.GT.U32.AND P6, PT, R0, R10, PT ;  /* 0x0000000a0000720c */ /* 0x000fc40003fc4070 */
[----:B---3--:R-:W-:Y:S02]  /*6150*/  ISETP.GE.AND P1, PT, R14, RZ, PT ;  /* 0x000000ff0e00720c */ /* 0x008fe40003f26270 */
[----:B------:R-:W3:Y:S09]  /*6160*/  LDL.LU R14, [R1+0x3dc] ;  /* 0x0003dc00010e7983 */ /* 0x000ef20000300800 */
[----:B------:R-:W-:-:S05]  /*6170*/  @!P6 IMAD.IADD R10, R10, 0x1, -R0 ;  /* 0x000000010a0ae824 */ /* 0x000fca00078e0a00 */
[----:B------:R-:W-:-:S13]  /*6180*/  ISETP.GT.U32.AND P3, PT, R0, R10, PT ;  /* 0x0000000a0000720c */ /* 0x000fda0003f64070 */
[--C-:B------:R-:W-:Y:S01]  /*6190*/  @!P3 IMAD.IADD R10, R10, 0x1, -R0.reuse ;  /* 0x000000010a0ab824 */ /* 0x100fe200078e0a00 */
[----:B--2---:R-:W-:Y:S01]  /*61a0*/  ISETP.GE.AND P3, PT, R13, RZ, PT ;  /* 0x000000ff0d00720c */ /* 0x004fe20003f66270 */
[----:B----4-:R-:W-:Y:S01]  /*61b0*/  IMAD.HI.U32 R13, R20, R2, RZ ;  /* 0x00000002140d7227 */ /* 0x010fe200078e00ff */
[C---:B------:R-:W-:Y:S02]  /*61c0*/  ISETP.GT.U32.AND P2, PT, R0.reuse, R5, PT ;  /* 0x000000050000720c */ /* 0x040fe40003f44070 */
[C---:B------:R-:W-:Y:S01]  /*61d0*/  ISETP.GT.U32.AND P4, PT, R0.reuse, R4, PT ;  /* 0x000000040000720c */ /* 0x040fe20003f84070 */
[----:B---3--:R0:W-:Y:S04]  /*61e0*/  STL [R1+0x3fb0], R14 ;  /* 0x003fb00e01007387 */ /* 0x0081e80000100800 */
[----:B0-----:R-:W2:Y:S04]  /*61f0*/  LDL R14, [R1+0x3d4] ;  /* 0x0003d400010e7983 */ /* 0x001ea80000100800 */
[----:B------:R0:W-:Y:S04]  /*6200*/  STL [R1+0x3fb4], R2 ;  /* 0x003fb40201007387 */ /* 0x0001e80000100800 */
[----:B0-----:R-:W3:Y:S01]  /*6210*/  LDL.LU R2, [R1+0x3c4] ;  /* 0x0003c40001027983 */ /* 0x001ee20000300800 */
[--C-:B------:R-:W-:Y:S01]  /*6220*/  @!P2 IMAD.IADD R5, R5, 0x1, -R0.reuse ;  /* 0x000000010505a824 */ /* 0x100fe200078e0a00 */
[----:B------:R-:W-:Y:S01]  /*6230*/  ISETP.GT.U32.AND P2, PT, R0, R7, PT ;  /* 0x000000070000720c */ /* 0x000fe20003f44070 */
[----:B------:R-:W-:-:S03]  /*6240*/  @!P4 IMAD.IADD R4, R4, 0x1, -R0 ;  /* 0x000000010404c824 */ /* 0x000fc600078e0a00 */
[----:B------:R-:W-:-:S09]  /*6250*/  ISETP.GT.U32.AND P4, PT, R0, R5, PT ;  /* 0x000000050000720c */ /* 0x000fd20003f84070 */
[--C-:B------:R-:W-:Y:S01]  /*6260*/  @!P2 IMAD.IADD R7, R7, 0x1, -R0.reuse ;  /* 0x000000010707a824 */ /* 0x100fe200078e0a00 */
[C---:B------:R-:W-:Y:S02]  /*6270*/  ISETP.GT.U32.AND P2, PT, R0.reuse, R11, PT ;  /* 0x0000000b0000720c */ /* 0x040fe40003f44070 */
[----:B------:R-:W-:Y:S01]  /*6280*/  ISETP.GT.U32.AND P6, PT, R0, R4, PT ;  /* 0x000000040000720c */ /* 0x000fe20003fc4070 */
[----:B------:R-:W-:Y:S01]  /*6290*/  @!P4 IMAD.IADD R5, R5, 0x1, -R0 ;  /* 0x000000010505c824 */ /* 0x000fe200078e0a00 */
[----:B------:R-:W-:Y:S01]  /*62a0*/  ISETP.GE.AND P4, PT, R12, RZ, PT ;  /* 0x000000ff0c00720c */ /* 0x000fe20003f86270 */
[----:B------:R-:W-:-:S04]  /*62b0*/  IMAD.HI.U32 R12, R20, R6, RZ ;  /* 0x00000006140c7227 */ /* 0x000fc800078e00ff */
[----:B------:R-:W-:-:S04]  /*62c0*/  IMAD.MOV R12, RZ, RZ, -R12 ;  /* 0x000000ffff0c7224 */ /* 0x000fc800078e0a0c */
[----:B------:R-:W-:Y:S02]  /*62d0*/  @!P2 IMAD.IADD R11, R11, 0x1, -R0 ;  /* 0x000000010b0ba824 */ /* 0x000fe400078e0a00 */
[----:B------:R-:W-:Y:S02]  /*62e0*/  @!P5 IMAD.MOV R7, RZ, RZ, -R7 ;  /* 0x000000ffff07d224 */ /* 0x000fe400078e0a07 */
[----:B------:R-:W-:Y:S02]  /*62f0*/  IMAD R6, R0, R12, R6 ;  /* 0x0000000c00067224 */ /* 0x000fe400078e0206 */
[----:B------:R-:W4:Y:S01]  /*6300*/  LDL.LU R12, [R1+0x3d8] ;  /* 0x0003d800010c7983 */ /* 0x000f220000300800 */
[----:B------:R-:W-:Y:S01]  /*6310*/  @!P6 IMAD.IADD R4, R4, 0x1, -R0 ;  /* 0x000000010404e824 */ /* 0x000fe200078e0a00 */
[----:B---3--:R-:W-:Y:S01]  /*6320*/  ISETP.GE.AND P2, PT, R2, RZ, PT ;  /* 0x000000ff0200720c */ /* 0x008fe20003f46270 */
[----:B------:R-:W-:Y:S02]  /*6330*/  IMAD.MOV.U32 R2, RZ, RZ, R5 ;  /* 0x000000ffff027224 */ /* 0x000fe400078e0005 */
[----:B------:R-:W3:Y:S02]  /*6340*/  LDL.LU R5, [R1+0x3cc] ;  /* 0x0003cc0001057983 */ /* 0x000ee40000300800 */
[----:B------:R-:W-:-:S02]  /*6350*/  @!P0 IMAD.MOV R2, RZ, RZ, -R2 ;  /* 0x000000ffff028224 */ /* 0x000fc400078e0a02 */
[----:B------:R0:W-:Y:S04]  /*6360*/  STL [R1+0xa78], R7 ;  /* 0x000a780701007387 */ /* 0x0001e80000100800 */
[----:B0-----:R-:W3:Y:S04]  /*6370*/  LDL.LU R7, [R1+0x3d0] ;  /* 0x0003d00001077983 */ /* 0x001ee80000300800 */
[----:B------:R0:W-:Y:S02]  /*6380*/  STL [R1+0xa74], R2 ;  /* 0x000a740201007387 */ /* 0x0001e40000100800 */
[----:B0-----:R-:W-:Y:S01]  /*6390*/  IMAD.MOV.U32 R2, RZ, RZ, R4 ;  /* 0x000000ffff027224 */ /* 0x001fe200078e0004 */
[----:B--2---:R-:W-:-:S03]  /*63a0*/  IABS R4, R14 ;  /* 0x0000000e00047213 */ /* 0x004fc60000000000 */
[----:B------:R-:W-:Y:S02]  /*63b0*/  @!P4 IMAD.MOV R2, RZ, RZ, -R2 ;  /* 0x000000ffff02c224 */ /* 0x000fe400078e0a02 */
[----:B------:R-:W-:Y:S02]  /*63c0*/  IMAD.MOV.U32 R14, RZ, RZ, R10 ;  /* 0x000000ffff0e7224 */ /* 0x000fe400078e000a */
[----:B------:R-:W2:Y:S04]  /*63d0*/  LDL.LU R10, [R1+0x3d4] ;  /* 0x0003d400010a7983 */ /* 0x000ea80000300800 */
[----:B------:R0:W-:Y:S04]  /*63e0*/  STL [R1+0xa70], R2 ;  /* 0x000a700201007387 */ /* 0x0001e80000100800 */
[----:B0-----:R-:W2:Y:S01]  /*63f0*/  LDL.LU R2, [R1+0x3fb4] ;  /* 0x003fb40001027983 */ /* 0x001ea20000300800 */
[----:B------:R-:W-:-:S02]  /*6400*/  IMAD.MOV R13, RZ, RZ, -R13 ;  /* 0x000000ffff0d7224 */ /* 0x000fc400078e0a0d */
[----:B------:R-:W-:Y:S01]  /*6410*/  @!P3 IMAD.MOV R14, RZ, RZ, -R14 ;  /* 0x000000ffff0eb224 */ /* 0x000fe200078e0a0e */
[C---:B------:R-:W-:Y:S02]  /*6420*/  ISETP.GT.U32.AND P6, PT, R0.reuse, R8, PT ;  /* 0x000000080000720c */ /* 0x040fe40003fc4070 */
[C---:B------:R-:W-:Y:S01]  /*6430*/  ISETP.GT.U32.AND P5, PT, R0.reuse, R9, PT ;  /* 0x000000090000720c */ /* 0x040fe20003fa4070 */
[----:B--2---:R-:W-:Y:S02]  /*6440*/  IMAD R2, R0, R13, R2 ;  /* 0x0000000d00027224 */ /* 0x004fe400078e0202 */
[----:B------:R-:W2:Y:S04]  /*6450*/  LDL.LU R13, [R1+0x3c8] ;  /* 0x0003c800010d7983 */ /* 0x000ea80000300800 */
[----:B------:R0:W-:Y:S04]  /*6460*/  STL [R1+0xa6c], R14 ;  /* 0x000a6c0e01007387 */ /* 0x0001e80000100800 */
[----:B0-----:R-:W3:Y:S01]  /*6470*/  LDL.LU R14, [R1+0x3fb0] ;  /* 0x003fb000010e7983 */ /* 0x001ee20000300800 */
[----:B------:R-:W-:Y:S01]  /*6480*/  @!P6 IMAD.IADD R8, R8, 0x1, -R0 ;  /* 0x000000010808e824 */ /* 0x000fe200078e0a00 */
[----:B------:R-:W-:-:S04]  /*6490*/  ISETP.GT.U32.AND P0, PT, R0, R11, PT ;  /* 0x0000000b0000720c */ /* 0x000fc80003f04070 */
[C---:B------:R-:W-:Y:S01]  /*64a0*/  ISETP.GT.U32.AND P6, PT, R0.reuse, R8, PT ;  /* 0x000000080000720c */ /* 0x040fe20003fc4070 */
[----:B------:R-:W-:Y:S01]  /*64b0*/  @!P5 IMAD.IADD R9, R9, 0x1, -R0 ;  /* 0x000000010909d824 */ /* 0x000fe200078e0a00 */
[----:B------:R-:W-:-:S03]  /*64c0*/  ISETP.GT.U32.AND P4, PT, R0, R6, PT ;  /* 0x000000060000720c */ /* 0x000fc60003f84070 */
[----:B------:R-:W-:-:S04]  /*64d0*/  @!P1 IMAD.MOV R9, RZ, RZ, -R9 ;  /* 0x000000ffff099224 */ /* 0x000fc800078e0a09 */
[----:B------:R-:W-:-:S04]  /*64e0*/  @!P0 IMAD.IADD R11, R11, 0x1, -R0 ;  /* 0x000000010b0b8824 */ /* 0x000fc800078e0a00 */
[--C-:B------:R-:W-:Y:S02]  /*64f0*/  @!P6 IMAD.IADD R8, R8, 0x1, -R0.reuse ;  /* 0x000000010808e824 */ /* 0x100fe400078e0a00 */
[----:B------:R-:W-:Y:S01]  /*6500*/  @!P2 IMAD.MOV R11, RZ, RZ, -R11 ;  /* 0x000000ffff0ba224 */ /* 0x000fe200078e0a0b */
[----:B------:R-:W-:Y:S01]  /*6510*/  ISETP.GT.U32.AND P5, PT, R0, R2, PT ;  /* 0x000000020000720c */ /* 0x000fe20003fa4070 */
[----:B------:R-:W-:Y:S04]  /*6520*/  STL [R1+0xa64], R9 ;  /* 0x000a640901007387 */ /* 0x000fe80000100800 */
[----:B------:R0:W-:Y:S01]  /*6530*/  STL [R1+0xa60], R11 ;  /* 0x000a600b01007387 */ /* 0x0001e20000100800 */
[----:B------:R-:W-:-:S03]  /*6540*/  @!P4 IMAD.IADD R6, R6, 0x1, -R0 ;  /* 0x000000010606c824 */ /* 0x000fc600078e0a00 */
[----:B0-----:R-:W4:Y:S04]  /*6550*/  LDL.LU R11, [R1+0x3e0] ;  /* 0x0003e000010b7983 */ /* 0x001f280000300800 */
[----:B------:R-:W-:Y:S01]  /*6560*/  @!P5 IMAD.IADD R2, R2, 0x1, -R0 ;  /* 0x000000010202d824 */ /* 0x000fe200078e0a00 */
[----:B------:R-:W-:Y:S02]  /*6570*/  ISETP.GT.U32.AND P5, PT, R0, R6, PT ;  /* 0x000000060000720c */ /* 0x000fe40003fa4070 */
[----:B------:R-:W-:-:S11]  /*6580*/  ISETP.GE.AND P4, PT, R10, RZ, PT ;  /* 0x000000ff0a00720c */ /* 0x000fd60003f86270 */
[----:B------:R-:W-:Y:S01]  /*6590*/  @!P5 IMAD.IADD R6, R6, 0x1, -R0 ;  /* 0x000000010606d824 */ /* 0x000fe200078e0a00 */
[----:B--2---:R-:W-:Y:S01]  /*65a0*/  ISETP.GE.AND P3, PT, R13, RZ, PT ;  /* 0x000000ff0d00720c */ /* 0x004fe20003f66270 */
[----:B------:R-:W-:Y:S02]  /*65b0*/  IMAD.MOV.U32 R13, RZ, RZ, R8 ;  /* 0x000000ffff0d7224 */ /* 0x000fe400078e0008 */
[----:B------:R-:W2:Y:S10]  /*65c0*/  LDL.LU R8, [R1+0x3e4] ;  /* 0x0003e40001087983 */ /* 0x000eb40000300800 */
[----:B------:R-:W-:-:S05]  /*65d0*/  @!P3 IMAD.MOV R13, RZ, RZ, -R13 ;  /* 0x000000ffff0db224 */ /* 0x000fca00078e0a0d */
[----:B------:R0:W-:Y:S04]  /*65e0*/  STL [R1+0xa5c], R13 ;  /* 0x000a5c0d01007387 */ /* 0x0001e80000100800 */
[----:B0-----:R-:W2:Y:S01]  /*65f0*/  LDL R13, [R1+0x3e8] ;  /* 0x0003e800010d7983 */ /* 0x001ea20000100800 */
[----:B---3--:R-:W-:Y:S02]  /*6600*/  IABS R10, R14 ;  /* 0x0000000e000a7213 */ /* 0x008fe40000000000 */
[----:B------:R-:W-:Y:S02]  /*6610*/  ISETP.GE.AND P5, PT, R14, RZ, PT ;  /* 0x000000ff0e00720c */ /* 0x000fe40003fa6270 */
[----:B------:R-:W3:Y:S01]  /*6620*/  LDL R14, [R1+0x3f0] ;  /* 0x0003f000010e7983 */ /* 0x000ee20000100800 */
[----:B------:R-:W-:-:S02]  /*6630*/  ISETP.GE.AND P0, PT, R5, RZ, PT ;  /* 0x000000ff0500720c */ /* 0x000fc40003f06270 */
[----:B------:R-:W-:Y:S02]  /*6640*/  ISETP.GT.U32.AND P1, PT, R0, R2, PT ;  /* 0x000000020000720c */ /* 0x000fe40003f24070 */
[----:B------:R-:W-:Y:S02]  /*6650*/  ISETP.GE.AND P6, PT, R7, RZ, PT ;  /* 0x000000ff0700720c */ /* 0x000fe40003fc6270 */
[----:B----4-:R-:W-:Y:S02]  /*6660*/  IABS R7, R12 ;  /* 0x0000000c00077213 */ /* 0x010fe40000000000 */
[----:B------:R-:W-:Y:S02]  /*6670*/  ISETP.GE.AND P3, PT, R12, RZ, PT ;  /* 0x000000ff0c00720c */ /* 0x000fe40003f66270 */
[----:B------:R-:W4:Y:S03]  /*6680*/  LDL R12, [R1+0x3ec] ;  /* 0x0003ec00010c7983 */ /* 0x000f260000100800 */
[----:B------:R-:W-:-:S02]  /*6690*/  @!P0 IMAD.MOV R6, RZ, RZ, -R6 ;  /* 0x000000ffff068224 */ /* 0x000fc400078e0a06 */
[----:B------:R-:W-:-:S03]  /*66a0*/  @!P1 IMAD.IADD R2, R2, 0x1, -R0 ;  /* 0x0000000102029824 */ /* 0x000fc600078e0a00 */
[----:B------:R2:W-:Y:S01]  /*66b0*/  STL [R1+0xa54], R6 ;  /* 0x000a540601007387 */ /* 0x0005e20000100800 */
[----:B------:R-:W-:-:S04]  /*66c0*/  IMAD.HI.U32 R9, R20, R10, RZ ;  /* 0x0000000a14097227 */ /* 0x000fc800078e00ff */
[----:B------:R-:W-:-:S04]  /*66d0*/  IMAD.MOV R9, RZ, RZ, -R9 ;  /* 0x000000ffff097224 */ /* 0x000fc800078e0a09 */
[----:B------:R-:W-:Y:S02]  /*66e0*/  IMAD R10, R0, R9, R10 ;  /* 0x00000009000a7224 */ /* 0x000fe400078e020a */
[----:B------:R-:W-:Y:S01]  /*66f0*/  IMAD.HI.U32 R5, R20, R4, RZ ;  /* 0x0000000414057227 */ /* 0x000fe200078e00ff */
[----:B--2---:R-:W-:-:S03]  /*6700*/  IABS R6, R13 ;  /* 0x0000000d00067213 */ /* 0x004fc60000000000 */
[----:B------:R-:W-:-:S04]  /*6710*/  IMAD.MOV.U32 R13, RZ, RZ, R2 ;  /* 0x000000ffff0d7224 */ /* 0x000fc800078e0002 */
[----:B------:R-:W-:-:S05]  /*6720*/  @!P6 IMAD.MOV R13, RZ, RZ, -R13 ;  /* 0x000000ffff0de224 */ /* 0x000fca00078e0a0d */
[----:B------:R0:W-:Y:S02]  /*6730*/  STL [R1+0xa4c], R13 ;  /* 0x000a4c0d01007387 */ /* 0x0001e40000100800 */
[----:B0-----:R-:W-:-:S04]  /*6740*/  IMAD.HI.U32 R13, R20, R6, RZ ;  /* 0x00000006140d7227 */ /* 0x001fc800078e00ff */
[----:B------:R-:W-:Y:S01]  /*6750*/  IMAD.MOV R13, RZ, RZ, -R13 ;  /* 0x000000ffff0d7224 */ /* 0x000fe200078e0a0d */
[----:B---3--:R-:W-:Y:S02]  /*6760*/  IABS R9, R14 ;  /* 0x0000000e00097213 */ /* 0x008fe40000000000 */
[----:B------:R-:W2:Y:S01]  /*6770*/  LDL R14, [R1+0x3fc] ;  /* 0x0003fc00010e7983 */ /* 0x000ea20000100800 */
[----:B------:R-:W-:-:S03]  /*6780*/  IMAD R6, R0, R13, R6 ;  /* 0x0000000d00067224 */ /* 0x000fc600078e0206 */
[----:B------:R-:W3:Y:S04]  /*6790*/  LDL R13, [R1+0x3f8] ;  /* 0x0003f800010d7983 */ /* 0x000ee80000100800 */
[----:B------:R0:W-:Y:S04]  /*67a0*/  STL [R1+0x3fac], R6 ;  /* 0x003fac0601007387 */ /* 0x0001e80000100800 */
[----:B0-----:R-:W2:Y:S01]  /*67b0*/  LDL R6, [R1+0x3f4] ;  /* 0x0003f40001067983 */ /* 0x001ea20000100800 */
[----:B------:R-:W-:-:S04]  /*67c0*/  IMAD.MOV R5, RZ, RZ, -R5 ;  /* 0x000000ffff057224 */ /* 0x000fc800078e0a05 */
[----:B------:R-:W-:-:S05]  /*67d0*/  IMAD R5, R0, R5, R4 ;  /* 0x0000000500057224 */ /* 0x000fca00078e0204 */
[----:B------:R-:W-:Y:S01]  /*67e0*/  ISETP.GT.U32.AND P2, PT, R0, R5, PT ;  /* 0x000000050000720c */ /* 0x000fe20003f44070 */
[----:B------:R-:W-:-:S04]  /*67f0*/  IMAD.HI.U32 R4, R20, R7, RZ ;  /* 0x0000000714047227 */ /* 0x000fc800078e00ff */
[----:B------:R-:W-:-:S08]  /*6800*/  IMAD.MOV R4, RZ, RZ, -R4 ;  /* 0x000000ffff047224 */ /* 0x000fd000078e0a04 */
[----:B------:R-:W-:-:S05]  /*6810*/  @!P2 IMAD.IADD R5, R5, 0x1, -R0 ;  /* 0x000000010505a824 */ /* 0x000fca00078e0a00 */
[C---:B------:R-:W-:Y:S01]  /*6820*/  ISETP.GT.U32.AND P0, PT, R0.reuse, R5, PT ;  /* 0x000000050000720c */ /* 0x040fe20003f04070 */
[----:B------:R-:W-:Y:S01]  /*6830*/  IMAD R7, R0, R4, R7 ;  /* 0x0000000400077224 */ /* 0x000fe200078e0207 */
[----:B------:R-:W-:Y:S02]  /*6840*/  ISETP.GE.AND P2, PT, R8, RZ, PT ;  /* 0x000000ff0800720c */ /* 0x000fe40003f46270 */
[----:B------:R-:W-:Y:S02]  /*6850*/  IABS R8, R8 ;  /* 0x0000000800087213 */ /* 0x000fe40000000000 */
[----:B------:R-:W-:Y:S02]  /*6860*/  ISETP.GT.U32.AND P6, PT, R0, R7, PT ;  /* 0x000000070000720c */ /* 0x000fe40003fc4070 */
[----:B----4-:R-:W-:Y:S01]  /*6870*/  IABS R4, R12 ;  /* 0x0000000c00047213 */ /* 0x010fe20000000000 */
[----:B------:R-:W-:-:S04]  /*6880*/  IMAD.HI.U32 R12, R20, R8, RZ ;  /* 0x00000008140c7227 */ /* 0x000fc800078e00ff */
[----:B------:R-:W-:Y:S01]  /*6890*/  @!P0 IMAD.IADD R5, R5, 0x1, -R0 ;  /* 0x0000000105058824 */ /* 0x000fe200078e0a00 */
[C---:B------:R-:W-:Y:S02]  /*68a0*/  ISETP.GT.U32.AND P0, PT, R0.reuse, R10, PT ;  /* 0x0000000a0000720c */ /* 0x040fe40003f04070 */
[----:B------:R-:W-:Y:S01]  /*68b0*/  ISETP.GE.AND P1, PT, R11, RZ, PT ;  /* 0x000000ff0b00720c */ /* 0x000fe20003f26270 */
[----:B------:R-:W-:Y:S01]  /*68c0*/  IMAD.MOV R12, RZ, RZ, -R12 ;  /* 0x000000ffff0c7224 */ /* 0x000fe200078e0a0c */
[----:B------:R-:W-:Y:S01]  /*68d0*/  IABS R11, R11 ;  /* 0x0000000b000b7213 */ /* 0x000fe20000000000 */
[----:B------:R-:W-:Y:S02]  /*68e0*/  @!P6 IMAD.IADD R7, R7, 0x1, -R0 ;  /* 0x000000010707e824 */ /* 0x000fe400078e0a00 */
[----:B------:R-:W-:Y:S02]  /*68f0*/  IMAD R8, R0, R12, R8 ;  /* 0x0000000c00087224 */ /* 0x000fe400078e0208 */
[----:B------:R-:W-:-:S04]  /*6900*/  IMAD.HI.U32 R2, R20, R11, RZ ;  /* 0x0000000b14027227 */ /* 0x000fc800078e00ff */
[----:B------:R-:W-:-:S04]  /*6910*/  IMAD.HI.U32 R12, R20, R4, RZ ;  /* 0x00000004140c7227 */ /* 0x000fc800078e00ff */
[----:B------:R-:W-:Y:S01]  /*6920*/  @!P0 IMAD.IADD R10, R10, 0x1, -R0 ;  /* 0x000000010a0a8824 */ /* 0x000fe200078e0a00 */
[C---:B------:R-:W-:Y:S01]  /*6930*/  ISETP.GT.U32.AND P0, PT, R0.reuse, R7, PT ;  /* 0x000000070000720c */ /* 0x040fe20003f04070 */
[----:B------:R-:W-:Y:S02]  /*6940*/  IMAD.MOV R2, RZ, RZ, -R2 ;  /* 0x000000ffff027224 */ /* 0x000fe400078e0a02 */
[----:B------:R-:W-:Y:S02]  /*6950*/  IMAD.MOV R12, RZ, RZ, -R12 ;  /* 0x000000ffff0c7224 */ /* 0x000fe400078e0a0c */
[----:B------:R-:W-:Y:S02]  /*6960*/  IMAD R2, R0, R2, R11 ;  /* 0x0000000200027224 */ /* 0x000fe400078e020b */
[----:B------:R-:W-:-:S04]  /*6970*/  IMAD.HI.U32 R11, R20, R9, RZ ;  /* 0x00000009140b7227 */ /* 0x000fc800078e00ff */
[C---:B------:R-:W-:Y:S02]  /*6980*/  IMAD R4, R0.reuse, R12, R4 ;  /* 0x0000000c00047224 */ /* 0x040fe400078e0204 */
[----:B------:R-:W-:Y:S02]  /*6990*/  IMAD.MOV R11, RZ, RZ, -R11 ;  /* 0x000000ffff0b7224 */ /* 0x000fe400078e0a0b */
[----:B------:R-:W-:Y:S02]  /*69a0*/  @!P0 IMAD.IADD R7, R7, 0x1, -R0 ;  /* 0x0000000107078824 */ /* 0x000fe400078e0a00 */
[----:B------:R-:W-:Y:S01]  /*69b0*/  IMAD R9, R0, R11, R9 ;  /* 0x0000000b00097224 */ /* 0x000fe200078e0209 */
[----:B---3--:R-:W-:Y:S02]  /*69c0*/  IABS R11, R13 ;  /* 0x0000000d000b7213 */ /* 0x008fe40000000000 */
[----:B--2---:R-:W-:Y:S01]  /*69d0*/  IABS R12, R6 ;  /* 0x00000006000c7213 */ /* 0x004fe20000000000 */
[----:B------:R-:W-:Y:S01]  /*69e0*/  IMAD.MOV.U32 R6, RZ, RZ, R5 ;  /* 0x000000ffff067224 */ /* 0x000fe200078e0005 */
[----:B------:R-:W-:-:S03]  /*69f0*/  IABS R5, R14 ;  /* 0x0000000e00057213 */ /* 0x000fc60000000000 */
[----:B------:R-:W-:Y:S02]  /*6a00*/  @!P4 IMAD.MOV R6, RZ, RZ, -R6 ;  /* 0x000000ffff06c224 */ /* 0x000fe400078e0a06 */
[----:B------:R-:W-:-:S03]  /*6a10*/  IMAD.HI.U32 R14, R20, R11, RZ ;  /* 0x0000000b140e7227 */ /* 0x000fc600078e00ff */
[----:B------:R0:W-:Y:S01]  /*6a20*/  STL [R1+0xa3c], R6 ;  /* 0x000a3c0601007387 */ /* 0x0001e20000100800 */
[----:B------:R-:W-:Y:S01]  /*6a30*/  IMAD.HI.U32 R13, R20, R5, RZ ;  /* 0x00000005140d7227 */ /* 0x000fe200078e00ff */
[----:B------:R-:W-:-:S03]  /*6a40*/  IADD3 R14, PT, PT, -R14, RZ, RZ ;  /* 0x000000ff0e0e7210 */ /* 0x000fc60007ffe1ff */
[----:B0-----:R-:W-:Y:S02]  /*6a50*/  IMAD.MOV.U32 R6, RZ, RZ, R7 ;  /* 0x000000ffff067224 */ /* 0x001fe400078e0007 */
[----:B------:R-:W-:Y:S01]  /*6a60*/  IMAD.HI.U32 R7, R20, R12, RZ ;  /* 0x0000000c14077227 */ /* 0x000fe200078e00ff */
[----:B------:R0:W-:Y:S03]  /*6a70*/  STL [R1+0x3fa8], R20 ;  /* 0x003fa81401007387 */ /* 0x0001e60000100800 */
[----:B------:R-:W-:Y:S02]  /*6a80*/  @!P3 IMAD.MOV R6, RZ, RZ, -R6 ;  /* 0x000000ffff06b224 */ /* 0x000fe400078e0a06 */
[----:B------:R-:W-:Y:S02]  /*6a90*/  IMAD.MOV R7, RZ, RZ, -R7 ;  /* 0x000000ffff077224 */ /* 0x000fe400078e0a07 */
        /* <DEDUP_REMOVED lines=40> */
[----:B------:R-:W-:Y:S01]  /*6d20*/  ISETP.GT.U32.AND P4, PT, R0, R4, PT ;  /* 0x000000040000720c */ /* 0x000fe20003f84070 */
        /* <DEDUP_REMOVED lines=38> */
[C---:B--2---:R-:W-:Y:S02]  /*6f90*/  IMAD R2, R0.reuse, R13, R2 ;  /* 0x0000000d00027224 */ /* 0x044fe400078e0202 */
        /* <DEDUP_REMOVED lines=30> */
[----:B------:R-:W-:Y:S01]  /*7180*/  ISETP.GE.AND P0, PT, R6, RZ, PT ;  /* 0x000000ff0600720c */ /* 0x000fe20003f06270 */
[----:B------:R-:W-:-:S04]  /*7190*/  IMAD.HI.U32 R6, R20, R4, RZ ;  /* 0x0000000414067227 */ /* 0x000fc800078e00ff */
[----:B------:R-:W-:-:S04]  /*71a0*/  IMAD.MOV R6, RZ, RZ, -R6 ;  /* 0x000000ffff067224 */ /* 0x000fc800078e0a06 */
[C---:B------:R-:W-:Y:S01]  /*71b0*/  IMAD R6, R0.reuse, R6, R4 ;  /* 0x0000000600067224 */ /* 0x040fe200078e0204 */
[----:B------:R-:W-:-:S04]  /*71c0*/  ISETP.GT.U32.AND P1, PT, R0, R2, PT ;  /* 0x000000020000720c */ /* 0x000fc80003f24070 */
[----:B------:R-:W-:Y:S01]  /*71d0*/  ISETP.GT.U32.AND P3, PT, R0, R6, PT ;  /* 0x000000060000720c */ /* 0x000fe20003f64070 */
[----:B------:R-:W-:Y:S01]  /*71e0*/  IMAD.HI.U32 R7, R20, R9, RZ ;  /* 0x0000000914077227 */ /* 0x000fe200078e00ff */
[----:B------:R-:W-:-:S03]  /*71f0*/  ISETP.GE.AND P6, PT, R8, RZ, PT ;  /* 0x000000ff0800720c */ /* 0x000fc60003fc6270 */
[----:B------:R-:W-:-:S04]  /*7200*/  IMAD.MOV R7, RZ, RZ, -R7 ;  /* 0x000000ffff077224 */ /* 0x000fc800078e0a07 */
[--C-:B------:R-:W-:Y:S02]  /*7210*/  @!P1 IMAD.IADD R2, R2, 0x1, -R0.reuse ;  /* 0x0000000102029824 */ /* 0x100fe400078e0a00 */
[----:B------:R-:W-:Y:S02]  /*7220*/  IMAD R9, R0, R7, R9 ;  /* 0x0000000700097224 */ /* 0x000fe400078e0209 */
[----:B------:R-:W-:Y:S01]  /*7230*/  @!P3 IMAD.IADD R6, R6, 0x1, -R0 ;  /* 0x000000010606b824 */ /* 0x000fe200078e0a00 */
[----:B----4-:R-:W-:Y:S01]  /*7240*/  IABS R8, R12 ;  /* 0x0000000c00087213 */ /* 0x010fe20000000000 */
[----:B------:R-:W-:Y:S01]  /*7250*/  @!P0 IMAD.MOV R10, RZ, RZ, -R10 ;  /* 0x000000ffff0a8224 */ /* 0x000fe200078e0a0a */
[----:B------:R-:W-:Y:S02]  /*7260*/  ISETP.GE.AND P5, PT, R12, RZ, PT ;  /* 0x000000ff0c00720c */ /* 0x000fe40003fa6270 */
[----:B------:R-:W4:Y:S04]  /*7270*/  LDL R12, [R1+0x420] ;  /* 0x00042000010c7983 */ /* 0x000f280000100800 */
[----:B------:R-:W-:Y:S01]  /*7280*/  STL [R1+0xa04], R10 ;  /* 0x000a040a01007387 */ /* 0x000fe20000100800 */
[----:B--2---:R-:W-:-:S02]  /*7290*/  ISETP.GE.AND P3, PT, R5, RZ, PT ;  /* 0x000000ff0500720c */ /* 0x004fc40003f66270 */
[----:B------:R-:W-:Y:S02]  /*72a0*/  IABS R7, R5 ;  /* 0x0000000500077213 */ /* 0x000fe40000000000 */
[----:B------:R-:W-:Y:S01]  /*72b0*/  IABS R5, R13 ;  /* 0x0000000d00057213 */ /* 0x000fe20000000000 */
        /* <DEDUP_REMOVED lines=11> */
[----:B------:R-:W-:Y:S01]  /*7370*/  IMAD.HI.U32 R4, R20, R8, RZ ;  /* 0x0000000814047227 */ /* 0x000fe200078e00ff */
[----:B------:R-:W-:-:S03]  /*7380*/  ISETP.GT.U32.AND P0, PT, R0, R6, PT ;  /* 0x000000060000720c */ /* 0x000fc60003f04070 */
[----:B------:R-:W-:-:S04]  /*7390*/  IMAD.MOV R4, RZ, RZ, -R4 ;  /* 0x000000ffff047224 */ /* 0x000fc800078e0a04 */
[----:B------:R-:W-:-:S05]  /*73a0*/  IMAD R8, R0, R4, R8 ;  /* 0x0000000400087224 */ /* 0x000fca00078e0208 */
[----:B------:R-:W-:Y:S01]  /*73b0*/  ISETP.GT.U32.AND P6, PT, R0, R8, PT ;  /* 0x000000080000720c */ /* 0x000fe20003fc4070 */
[----:B------:R-:W-:Y:S01]  /*73c0*/  @!P0 IMAD.IADD R6, R6, 0x1, -R0 ;  /* 0x0000000106068824 */ /* 0x000fe200078e0a00 */
[----:B------:R-:W-:Y:S02]  /*73d0*/  ISETP.GT.U32.AND P0, PT, R0, R9, PT ;  /* 0x000000090000720c */ /* 0x000fe40003f04070 */
[----:B----4-:R-:W-:Y:S01]  /*73e0*/  IABS R4, R12 ;  /* 0x0000000c00047213 */ /* 0x010fe20000000000 */
[----:B------:R-:W-:Y:S01]  /*73f0*/  IMAD.HI.U32 R12, R20, R7, RZ ;  /* 0x00000007140c7227 */ /* 0x000fe200078e00ff */
[----:B------:R-:W-:Y:S02]  /*7400*/  ISETP.GE.AND P1, PT, R11, RZ, PT ;  /* 0x000000ff0b00720c */ /* 0x000fe40003f26270 */
[----:B------:R-:W-:Y:S01]  /*7410*/  IABS R11, R11 ;  /* 0x0000000b000b7213 */ /* 0x000fe20000000000 */
[----:B------:R-:W-:-:S04]  /*7420*/  IMAD.MOV R12, RZ, RZ, -R12 ;  /* 0x000000ffff0c7224 */ /* 0x000fc800078e0a0c */
        /* <DEDUP_REMOVED lines=84> */
[--C-:B------:R-:W-:Y:S02]  /*7970*/  @!P5 IMAD.IADD R11, R11, 0x1, -R0.reuse ;  /* 0x000000010b0bd824 */ /* 0x100fe400078e0a00 */
        /* <DEDUP_REMOVED lines=12> */
[----:B--2---:R-:W-:Y:S01]  /*7a40*/  IABS R4, R14 ;  /* 0x0000000e00047213 */ /* 0x004fe20000000000 */
[----:B------:R-:W-:-:S02]  /*7a50*/  IMAD.MOV.U32 R14, RZ, RZ, R10 ;  /* 0x000000ffff0e7224 */ /* 0x000fc400078e000a */
[----:B------:R-:W2:Y:S01]  /*7a60*/  LDL.LU R10, [R1+0x43c] ;  /* 0x00043c00010a7983 */ /* 0x000ea20000300800 */
[----:B------:R-:W-:-:S05]  /*7a70*/  @!P4 IADD3 R2, PT, PT, -R2, RZ, RZ ;  /* 0x000000ff0202c210 */ /* 0x000fca0007ffe1ff */
[----:B------:R0:W-:Y:S04]  /*7a80*/  STL [R1+0x9bc], R2 ;  /* 0x0009bc0201007387 */ /* 0x0001e80000100800 */
[----:B0-----:R-:W2:Y:S01]  /*7a90*/  LDL.LU R2, [R1+0x3f94] ;  /* 0x003f940001027983 */ /* 0x001ea20000300800 */
[----:B------:R-:W-:Y:S02]  /*7aa0*/  IMAD.MOV R13, RZ, RZ, -R13 ;  /* 0x000000ffff0d7224 */ /* 0x000fe400078e0a0d */
[----:B------:R-:W-:Y:S01]  /*7ab0*/  @!P2 IMAD.MOV R14, RZ, RZ, -R14 ;  /* 0x000000ffff0ea224 */ /* 0x000fe200078e0a0e */
[C---:B------:R-:W-:Y:S02]  /*7ac0*/  ISETP.GT.U32.AND P6, PT, R0.reuse, R6, PT ;  /* 0x000000060000720c */ /* 0x040fe40003fc4070 */
[C---:B------:R-:W-:Y:S01]  /*7ad0*/  ISETP.GT.U32.AND P3, PT, R0.reuse, R8, PT ;  /* 0x000000080000720c */ /* 0x040fe20003f64070 */
[----:B--2---:R-:W-:-:S02]  /*7ae0*/  IMAD R2, R0, R13, R2 ;  /* 0x0000000d00027224 */ /* 0x004fc400078e0202 */
[----:B------:R-:W2:Y:S04]  /*7af0*/  LDL.LU R13, [R1+0x430] ;  /* 0x00043000010d7983 */ /* 0x000ea80000300800 */
[----:B------:R0:W-:Y:S04]  /*7b00*/  STL [R1+0x9b8], R14 ;  /* 0x0009b80e01007387 */ /* 0x0001e80000100800 */
[----:B0-----:R-:W3:Y:S01]  /*7b10*/  LDL.LU R14, [R1+0x3f90] ;  /* 0x003f9000010e7983 */ /* 0x001ee20000300800 */
[----:B------:R-:W-:Y:S01]  /*7b20*/  @!P6 IMAD.IADD R6, R6, 0x1, -R0 ;  /* 0x000000010606e824 */ /* 0x000fe200078e0a00 */
[----:B------:R-:W-:-:S04]  /*7b30*/  ISETP.GT.U32.AND P0, PT, R0, R11, PT ;  /* 0x0000000b0000720c */ /* 0x000fc80003f04070 */
[----:B------:R-:W-:Y:S01]  /*7b40*/  ISETP.GT.U32.AND P6, PT, R0, R6, PT ;  /* 0x000000060000720c */ /* 0x000fe20003fc4070 */
        /* <DEDUP_REMOVED lines=33> */
[----:B------:R-:W-:Y:S02]  /*7d60*/  @!P1 IMAD.IADD R2, R2, 0x1, -R0 ;  /* 0x0000000102029824 */ /* 0x000fe400078e0a00 */
        /* <DEDUP_REMOVED lines=25> */
[C---:B------:R-:W-:Y:S01]  /*7f00*/  ISETP.GT.U32.AND P6, PT, R0.reuse, R7, PT ;  /* 0x000000070000720c */ /* 0x040fe20003fc4070 */
        /* <DEDUP_REMOVED lines=179> */
[----:B------:R-:W-:Y:S01]  /*8a40*/  IMAD R8, R0, R4, R8 ;  /* 0x0000000400087224 */ /* 0x000fe200078e0208 */
[----:B----4-:R-:W-:-:S04]  /*8a50*/  IABS R4, R12 ;  /* 0x0000000c00047213 */ /* 0x010fc80000000000 */
[----:B------:R-:W-:Y:S01]  /*8a60*/  ISETP.GT.U32.AND P6, PT, R0, R8, PT ;  /* 0x000000080000720c */ /* 0x000fe20003fc4070 */
[----:B------:R-:W-:Y:S01]  /*8a70*/  @!P0 IMAD.IADD R6, R6, 0x1, -R0 ;  /* 0x0000000106068824 */ /* 0x000fe200078e0a00 */
[----:B------:R-:W-:Y:S01]  /*8a80*/  ISETP.GT.U32.AND P0, PT, R0, R9, PT ;  /* 0x000000090000720c */ /* 0x000fe20003f04070 */
[----:B------:R-:W-:Y:S01]  /*8a90*/  IMAD.HI.U32 R12, R20, R7, RZ ;  /* 0x00000007140c7227 */ /* 0x000fe200078e00ff */
[----:B------:R-:W-:Y:S02]  /*8aa0*/  ISETP.GE.AND P1, PT, R11, RZ, PT ;  /* 0x000000ff0b00720c */ /* 0x000fe40003f26270 */
[----:B------:R-:W-:Y:S01]  /*8ab0*/  IABS R11, R11 ;  /* 0x0000000b000b7213 */ /* 0x000fe20000000000 */
[----:B------:R-:W-:-:S04]  /*8ac0*/  IMAD.MOV R12, RZ, RZ, -R12 ;  /* 0x000000ffff0c7224 */ /* 0x000fc800078e0a0c */
[----:B------:R-:W-:Y:S02]  /*8ad0*/  IMAD R7, R0, R12, R7 ;  /* 0x0000000c00077224 */ /* 0x000fe400078e0207 */
[----:B------:R-:W-:Y:S01]  /*8ae0*/  @!P6 IADD3 R8, PT, PT, R8, -R0, RZ ;  /* 0x800000000808e210 */ /* 0x000fe20007ffe0ff */
        /* <DEDUP_REMOVED lines=256> */
[----:B------:R-:W-:Y:S02]  /*9af0*/  @!P5 IADD3 R8, PT, PT, R8, -R0, RZ ;  /* 0x800000000808d210 */ /* 0x000fe40007ffe0ff */
        /* <DEDUP_REMOVED lines=232> */
[----:B--2---:R-:W-:Y:S02]  /*a980*/  ISETP.GE.AND P3, PT, R13, RZ, PT ;  /* 0x000000ff0d00720c */ /* 0x004fe40003f66270 */
[----:B------:R-:W-:Y:S02]  /*a990*/  MOV R13, R6 ;  /* 0x00000006000d7202 */ /* 0x000fe40000000f00 */
[----:B------:R-:W2:Y:S09]  /*a9a0*/  LDL.LU R6, [R1+0x51c] ;  /* 0x00051c0001067983 */ /* 0x000eb20000300800 */
        /* <DEDUP_REMOVED lines=246> */
[----:B------:R-:W-:-:S04]  /*b910*/  IMAD.MOV.U32 R5, RZ, RZ, R6 ;  /* 0x000000ffff057224 */ /* 0x000fc800078e0006 */
[----:B------:R-:W-:Y:S01]  /*b920*/  @!P4 IMAD.MOV R5, RZ, RZ, -R5 ;  /* 0x000000ffff05c224 */ /* 0x000fe200078e0a05 */
[----:B------:R-:W-:-:S04]  /*b930*/  IABS R6, R14 ;  /* 0x0000000e00067213 */ /* 0x000fc80000000000 */
[----:B------:R0:W-:Y:S01]  /*b940*/  STL [R1+0x844], R5 ;  /* 0x0008440501007387 */ /* 0x0001e20000100800 */
[----:B------:R-:W-:-:S04]  /*b950*/  IMAD.HI.U32 R13, R20, R6, RZ ;  /* 0x00000006140d7227 */ /* 0x000fc800078e00ff */
[----:B------:R-:W-:Y:S01]  /*b960*/  IMAD.HI.U32 R14, R20, R11, RZ ;  /* 0x0000000b140e7227 */ /* 0x000fe200078e00ff */
[----:B0-----:R-:W-:-:S03]  /*b970*/  MOV R5, R8 ;  /* 0x0000000800057202 */ /* 0x001fc60000000f00 */
[----:B------:R-:W-:Y:S01]  /*b980*/  IMAD.HI.U32 R8, R20, R12, RZ ;  /* 0x0000000c14087227 */ /* 0x000fe200078e00ff */
[----:B------:R0:W-:Y:S03]  /*b990*/  STL [R1+0x3f38], R20 ;  /* 0x003f381401007387 */ /* 0x0001e60000100800 */
[----:B------:R-:W-:Y:S02]  /*b9a0*/  @!P5 IMAD.MOV R5, RZ, RZ, -R5 ;  /* 0x000000ffff05d224 */ /* 0x000fe400078e0a05 */
[----:B------:R-:W-:Y:S02]  /*b9b0*/  IMAD.MOV R8, RZ, RZ, -R8 ;  /* 0x000000ffff087224 */ /* 0x000fe400078e0a08 */
        /* <DEDUP_REMOVED lines=91> */
[--C-:B------:R-:W-:Y:S01]  /*bf70*/  @!P6 IMAD.IADD R6, R6, 0x1, -R0.reuse ;  /* 0x000000010606e824 */ /* 0x100fe200078e0a00 */
[----:B------:R-:W-:Y:S01]  /*bf80*/  ISETP.GT.U32.AND P3, PT, R0, R2, PT ;  /* 0x000000020000720c */ /* 0x000fe20003f64070 */
[----:B------:R-:W-:Y:S01]  /*bf90*/  @!P5 IMAD.MOV R11, RZ, RZ, -R11 ;  /* 0x000000ffff0bd224 */ /* 0x000fe200078e0a0b */
[----:B------:R-:W-:Y:S04]  /*bfa0*/  STL [R1+0x824], R8 ;  /* 0x0008240801007387 */ /* 0x000fe80000100800 */
[----:B------:R0:W-:Y:S01]  /*bfb0*/  STL [R1+0x820], R11 ;  /* 0x0008200b01007387 */ /* 0x0001e20000100800 */
[----:B------:R-:W-:-:S03]  /*bfc0*/  @!P4 IMAD.IADD R9, R9, 0x1, -R0 ;  /* 0x000000010909c824 */ /* 0x000fc600078e0a00 */
[----:B0-----:R-:W4:Y:S03]  /*bfd0*/  LDL.LU R11, [R1+0x580] ;  /* 0x00058000010b7983 */ /* 0x001f260000300800 */
        /* <DEDUP_REMOVED lines=13> */
[----:B------:R-:W-:Y:S01]  /*c0b0*/  ISETP.GT.U32.AND P1, PT, R0, R2, PT ;  /* 0x000000020000720c */ /* 0x000fe20003f24070 */
[----:B------:R-:W-:Y:S01]  /*c0c0*/  IMAD.HI.U32 R8, R20, R10, RZ ;  /* 0x0000000a14087227 */ /* 0x000fe200078e00ff */
[----:B------:R-:W-:-:S02]  /*c0d0*/  ISETP.GE.AND P0, PT, R5, RZ, PT ;  /* 0x000000ff0500720c */ /* 0x000fc40003f06270 */
[----:B------:R-:W-:Y:S01]  /*c0e0*/  ISETP.GE.AND P6, PT, R7, RZ, PT ;  /* 0x000000ff0700720c */ /* 0x000fe20003fc6270 */
[----:B------:R-:W-:-:S04]  /*c0f0*/  IMAD.MOV R8, RZ, RZ, -R8 ;  /* 0x000000ffff087224 */ /* 0x000fc800078e0a08 */
[----:B------:R-:W-:-:S04]  /*c100*/  IMAD R10, R0, R8, R10 ;  /* 0x00000008000a7224 */ /* 0x000fc800078e020a */
[----:B------:R-:W-:Y:S02]  /*c110*/  @!P1 IMAD.IADD R2, R2, 0x1, -R0 ;  /* 0x0000000102029824 */ /* 0x000fe400078e0a00 */
[----:B------:R-:W-:Y:S01]  /*c120*/  @!P0 IMAD.MOV R9, RZ, RZ, -R9 ;  /* 0x000000ffff098224 */ /* 0x000fe200078e0a09 */
[----:B----4-:R-:W-:Y:S02]  /*c130*/  IABS R7, R12 ;  /* 0x0000000c00077213 */ /* 0x010fe40000000000 */
[----:B------:R-:W-:Y:S02]  /*c140*/  ISETP.GE.AND P2, PT, R12, RZ, PT ;  /* 0x000000ff0c00720c */ /* 0x000fe40003f46270 */
[----:B------:R-:W4:Y:S04]  /*c150*/  LDL R12, [R1+0x58c] ;  /* 0x00058c00010c7983 */ /* 0x000f280000100800 */
[----:B------:R-:W-:Y:S01]  /*c160*/  STL [R1+0x818], R9 ;  /* 0x0008180901007387 */ /* 0x000fe20000100800 */
[----:B------:R-:W-:-:S04]  /*c170*/  IMAD.HI.U32 R5, R20, R4, RZ ;  /* 0x0000000414057227 */ /* 0x000fc800078e00ff */
[----:B------:R-:W-:-:S04]  /*c180*/  IMAD.MOV R5, RZ, RZ, -R5 ;  /* 0x000000ffff057224 */ /* 0x000fc800078e0a05 */
[----:B------:R-:W-:Y:S01]  /*c190*/  IMAD R5, R0, R5, R4 ;  /* 0x0000000500057224 */ /* 0x000fe200078e0204 */
[----:B--2---:R-:W-:Y:S01]  /*c1a0*/  IABS R8, R13 ;  /* 0x0000000d00087213 */ /* 0x004fe20000000000 */
        /* <DEDUP_REMOVED lines=11> */
[----:B------:R-:W-:Y:S01]  /*c260*/  ISETP.GT.U32.AND P5, PT, R0, R5, PT ;  /* 0x000000050000720c */ /* 0x000fe20003fa4070 */
[----:B------:R-:W-:-:S04]  /*c270*/  IMAD.HI.U32 R4, R20, R7, RZ ;  /* 0x0000000714047227 */ /* 0x000fc800078e00ff */
[----:B------:R-:W-:-:S08]  /*c280*/  IMAD.MOV R4, RZ, RZ, -R4 ;  /* 0x000000ffff047224 */ /* 0x000fd000078e0a04 */
[----:B------:R-:W-:-:S05]  /*c290*/  @!P5 IMAD.IADD R5, R5, 0x1, -R0 ;  /* 0x000000010505d824 */ /* 0x000fca00078e0a00 */
[C---:B------:R-:W-:Y:S01]  /*c2a0*/  ISETP.GT.U32.AND P0, PT, R0.reuse, R5, PT ;  /* 0x000000050000720c */ /* 0x040fe20003f04070 */
[----:B------:R-:W-:Y:S01]  /*c2b0*/  IMAD R7, R0, R4, R7 ;  /* 0x0000000400077224 */ /* 0x000fe200078e0207 */
[----:B------:R-:W-:-:S04]  /*c2c0*/  ISETP.GE.AND P1, PT, R11, RZ, PT ;  /* 0x000000ff0b00720c */ /* 0x000fc80003f26270 */
[----:B------:R-:W-:Y:S02]  /*c2d0*/  ISETP.GT.U32.AND P6, PT, R0, R7, PT ;  /* 0x000000070000720c */ /* 0x000fe40003fc4070 */
[----:B------:R-:W-:-:S05]  /*c2e0*/  IABS R11, R11 ;  /* 0x0000000b000b7213 */ /* 0x000fca0000000000 */
[----:B------:R-:W-:Y:S01]  /*c2f0*/  @!P0 IMAD.IADD R5, R5, 0x1, -R0 ;  /* 0x0000000105058824 */ /* 0x000fe200078e0a00 */
[----:B------:R-:W-:Y:S01]  /*c300*/  ISETP.GT.U32.AND P0, PT, R0, R10, PT ;  /* 0x0000000a0000720c */ /* 0x000fe20003f04070 */
[----:B------:R-:W-:Y:S01]  /*c310*/  IMAD.HI.U32 R2, R20, R11, RZ ;  /* 0x0000000b14027227 */ /* 0x000fe200078e00ff */
[----:B------:R-:W-:Y:S02]  /*c320*/  IABS R4, R6 ;  /* 0x0000000600047213 */ /* 0x000fe40000000000 */
[----:B------:R-:W-:Y:S01]  /*c330*/  ISETP.GE.AND P5, PT, R6, RZ, PT ;  /* 0x000000ff0600720c */ /* 0x000fe20003fa6270 */
[----:B------:R-:W-:Y:S01]  /*c340*/  IMAD.MOV R2, RZ, RZ, -R2 ;  /* 0x000000ffff027224 */ /* 0x000fe200078e0a02 */
[----:B----4-:R-:W-:Y:S01]  /*c350*/  IABS R6, R12 ;  /* 0x0000000c00067213 */ /* 0x010fe20000000000 */
[----:B------:R-:W-:Y:S02]  /*c360*/  @!P6 IMAD.IADD R7, R7, 0x1, -R0 ;  /* 0x000000010707e824 */ /* 0x000fe400078e0a00 */
[----:B------:R-:W-:-:S04]  /*c370*/  IMAD.HI.U32 R12, R20, R4, RZ ;  /* 0x00000004140c7227 */ /* 0x000fc800078e00ff */
[----:B------:R-:W-:Y:S02]  /*c380*/  IMAD R2, R0, R2, R11 ;  /* 0x0000000200027224 */ /* 0x000fe400078e020b */
[----:B------:R-:W-:Y:S01]  /*c390*/  @!P0 IMAD.IADD R10, R10, 0x1, -R0 ;  /* 0x000000010a0a8824 */ /* 0x000fe200078e0a00 */
[----:B------:R-:W-:Y:S01]  /*c3a0*/  ISETP.GT.U32.AND P0, PT, R0, R7, PT ;  /* 0x000000070000720c */ /* 0x000fe20003f04070 */
[----:B------:R-:W-:Y:S02]  /*c3b0*/  IMAD.MOV R12, RZ, RZ, -R12 ;  /* 0x000000ffff0c7224 */ /* 0x000fe400078e0a0c */
[----:B------:R-:W-:-:S04]  /*c3c0*/  IMAD.HI.U32 R11, R20, R9, RZ ;  /* 0x00000009140b7227 */ /* 0x000fc800078e00ff */
[----:B------:R-:W-:Y:S02]  /*c3d0*/  IMAD R4, R0, R12, R4 ;  /* 0x0000000c00047224 */ /* 0x000fe400078e0204 */
[----:B------:R-:W-:Y:S02]  /*c3e0*/  IMAD.MOV R11, RZ, RZ, -R11 ;  /* 0x000000ffff0b7224 */ /* 0x000fe400078e0a0b */
[----:B------:R-:W-:-:S04]  /*c3f0*/  IMAD.HI.U32 R12, R20, R6, RZ ;  /* 0x00000006140c7227 */ /* 0x000fc800078e00ff */
[C---:B------:R-:W-:Y:S02]  /*c400*/  IMAD R9, R0.reuse, R11, R9 ;  /* 0x0000000b00097224 */ /* 0x040fe400078e0209 */
[----:B------:R-:W-:Y:S02]  /*c410*/  @!P4 IMAD.MOV R5, RZ, RZ, -R5 ;  /* 0x000000ffff05c224 */ /* 0x000fe400078e0a05 */
[----:B------:R-:W-:Y:S02]  /*c420*/  IMAD.MOV R12, RZ, RZ, -R12 ;  /* 0x000000ffff0c7224 */ /* 0x000fe400078e0a0c */
[----:B------:R-:W-:Y:S01]  /*c430*/  @!P0 IMAD.IADD R7, R7, 0x1, -R0 ;  /* 0x0000000107078824 */ /* 0x000fe200078e0a00 */
[----:B------:R0:W-:Y:S01]  /*c440*/  STL [R1+0x810], R5 ;  /* 0x0008100501007387 */ /* 0x0001e20000100800 */
[----:B------:R-:W-:-:S03]  /*c450*/  IMAD R6, R0, R12, R6 ;  /* 0x0000000c00067224 */ /* 0x000fc600078e0206 */
[----:B------:R1:W-:Y:S01]  /*c460*/  STL [R1+0x3f28], R20 ;  /* 0x003f281401007387 */ /* 0x0003e20000100800 */
[----:B---3--:R-:W-:Y:S02]  /*c470*/  IABS R11, R13 ;  /* 0x0000000d000b7213 */ /* 0x008fe40000000000 */
[----:B--2---:R-:W-:-:S03]  /*c480*/  IABS R13, R14 ;  /* 0x0000000e000d7213 */ /* 0x004fc60000000000 */
[----:B0-----:R-:W-:Y:S02]  /*c490*/  IMAD.MOV.U32 R5, RZ, RZ, R11 ;  /* 0x000000ffff057224 */ /* 0x001fe400078e000b */
[----:B------:R-:W-:Y:S01]  /*c4a0*/  IMAD.MOV.U32 R11, RZ, RZ, R13 ;  /* 0x000000ffff0b7224 */ /* 0x000fe200078e000d */
[----:B------:R-:W-:Y:S01]  /*c4b0*/  IABS R12, R8 ;  /* 0x00000008000c7213 */ /* 0x000fe20000000000 */
[----:B------:R-:W-:Y:S02]  /*c4c0*/  IMAD.MOV.U32 R8, RZ, RZ, R7 ;  /* 0x000000ffff087224 */ /* 0x000fe400078e0007 */
[----:B------:R-:W-:-:S04]  /*c4d0*/  IMAD.HI.U32 R13, R20, R11, RZ ;  /* 0x0000000b140d7227 */ /* 0x000fc800078e00ff */
[----:B------:R-:W-:-:S04]  /*c4e0*/  IMAD.HI.U32 R7, R20, R12, RZ ;  /* 0x0000000c14077227 */ /* 0x000fc800078e00ff */
[----:B------:R-:W-:Y:S02]  /*c4f0*/  IMAD.HI.U32 R14, R20, R5, RZ ;  /* 0x00000005140e7227 */ /* 0x000fe400078e00ff */
[----:B-1----:R-:W2:Y:S02]  /*c500*/  LDL.LU R20, [R1+0x588] ;  /* 0x0005880001147983 */ /* 0x002ea40000300800 */
[----:B------:R-:W-:Y:S02]  /*c510*/  @!P2 IMAD.MOV R8, RZ, RZ, -R8 ;  /* 0x000000ffff08a224 */ /* 0x000fe400078e0a08 */
[----:B------:R-:W-:Y:S02]  /*c520*/  IMAD.MOV R7, RZ, RZ, -R7 ;  /* 0x000000ffff077224 */ /* 0x000fe400078e0a07 */
[----:B------:R-:W-:Y:S02]  /*c530*/  IMAD.MOV R13, RZ, RZ, -R13 ;  /* 0x000000ffff0d7224 */ /* 0x000fe400078e0a0d */
[----:B------:R-:W-:Y:S01]  /*c540*/  IMAD.MOV R14, RZ, RZ, -R14 ;  /* 0x000000ffff0e7224 */ /* 0x000fe200078e0a0e */
[----:B------:R0:W-:Y:S01]  /*c550*/  STL [R1+0x80c], R8 ;  /* 0x00080c0801007387 */ /* 0x0001e20000100800 */
[----:B------:R-:W-:-:S02]  /*c560*/  IMAD R7, R0, R7, R12 ;  /* 0x0000000700077224 */ /* 0x000fc400078e020c */
        /* <DEDUP_REMOVED lines=55> */
[----:B------:R-:W-:Y:S01]  /*c8e0*/  @!P6 IMAD.IADD R6, R6, 0x1, -R0 ;  /* 0x000000010606e824 */ /* 0x000fe200078e0a00 */
[----:B------:R-:W4:Y:S01]  /*c8f0*/  LDL.LU R12, [R1+0x5ac] ;  /* 0x0005ac00010c7983 */ /* 0x000f220000300800 */
[----:B---3--:R-:W-:Y:S02]  /*c900*/  ISETP.GE.AND P2, PT, R2, RZ, PT ;  /* 0x000000ff0200720c */ /* 0x008fe40003f46270 */
[----:B------:R-:W-:-:S02]  /*c910*/  MOV R2, R8 ;  /* 0x0000000800027202 */ /* 0x000fc40000000f00 */
[----:B------:R-:W3:Y:S03]  /*c920*/  LDL.LU R8, [R1+0x5a4] ;  /* 0x0005a40001087983 */ /* 0x000ee60000300800 */
[----:B------:R-:W-:Y:S01]  /*c930*/  @!P0 IMAD.MOV R2, RZ, RZ, -R2 ;  /* 0x000000ffff028224 */ /* 0x000fe200078e0a02 */
[----:B------:R-:W-:Y:S04]  /*c940*/  STL [R1+0x800], R4 ;  /* 0x0008000401007387 */ /* 0x000fe80000100800 */
[----:B------:R0:W-:Y:S02]  /*c950*/  STL [R1+0x7fc], R2 ;  /* 0x0007fc0201007387 */ /* 0x0001e40000100800 */
[----:B0-----:R-:W-:Y:S01]  /*c960*/  IMAD.MOV.U32 R2, RZ, RZ, R6 ;  /* 0x000000ffff027224 */ /* 0x001fe200078e0006 */
[----:B--2---:R-:W-:Y:S01]  /*c970*/  IABS R4, R14 ;  /* 0x0000000e00047213 */ /* 0x004fe20000000000 */
[----:B------:R-:W2:Y:S02]  /*c980*/  LDL.LU R6, [R1+0x5a0] ;  /* 0x0005a00001067983 */ /* 0x000ea40000300800 */
[----:B------:R-:W-:-:S02]  /*c990*/  @!P4 IMAD.MOV R2, RZ, RZ, -R2 ;  /* 0x000000ffff02c224 */ /* 0x000fc400078e0a02 */
[----:B------:R-:W-:Y:S02]  /*c9a0*/  IMAD.MOV.U32 R14, RZ, RZ, R9 ;  /* 0x000000ffff0e7224 */ /* 0x000fe400078e0009 */
[----:B------:R-:W2:Y:S04]  /*c9b0*/  LDL.LU R9, [R1+0x5a8] ;  /* 0x0005a80001097983 */ /* 0x000ea80000300800 */
[----:B------:R0:W-:Y:S04]  /*c9c0*/  STL [R1+0x7f8], R2 ;  /* 0x0007f80201007387 */ /* 0x0001e80000100800 */
[----:B0-----:R-:W2:Y:S01]  /*c9d0*/  LDL.LU R2, [R1+0x3f24] ;  /* 0x003f240001027983 */ /* 0x001ea20000300800 */
[----:B------:R-:W-:-:S02]  /*c9e0*/  IMAD.MOV R13, RZ, RZ, -R13 ;  /* 0x000000ffff0d7224 */ /* 0x000fc400078e0a0d */
[----:B------:R-:W-:Y:S01]  /*c9f0*/  @!P3 IMAD.MOV R14, RZ, RZ, -R14 ;  /* 0x000000ffff0eb224 */ /* 0x000fe200078e0a0e */
[C---:B------:R-:W-:Y:S02]  /*ca00*/  ISETP.GT.U32.AND P6, PT, R0.reuse, R11, PT ;  /* 0x0000000b0000720c */ /* 0x040fe40003fc4070 */
[C---:B------:R-:W-:Y:S02]  /*ca10*/  ISETP.GT.U32.AND P5, PT, R0.reuse, R7, PT ;  /* 0x000000070000720c */ /* 0x040fe40003fa4070 */
[C---:B------:R-:W-:Y:S01]  /*ca20*/  ISETP.GT.U32.AND P0, PT, R0.reuse, R5, PT ;  /* 0x000000050000720c */ /* 0x040fe20003f04070 */
[----:B--2---:R-:W-:Y:S02]  /*ca30*/  IMAD R2, R0, R13, R2 ;  /* 0x0000000d00027224 */ /* 0x004fe400078e0202 */
[----:B------:R-:W2:Y:S04]  /*ca40*/  LDL.LU R13, [R1+0x59c] ;  /* 0x00059c00010d7983 */ /* 0x000ea80000300800 */
[----:B------:R0:W-:Y:S04]  /*ca50*/  STL [R1+0x7f4], R14 ;  /* 0x0007f40e01007387 */ /* 0x0001e80000100800 */
[----:B0-----:R-:W3:Y:S01]  /*ca60*/  LDL.LU R14, [R1+0x3f20] ;  /* 0x003f2000010e7983 */ /* 0x001ee20000300800 */
[----:B------:R-:W-:-:S05]  /*ca70*/  @!P6 IMAD.IADD R11, R11, 0x1, -R0 ;  /* 0x000000010b0be824 */ /* 0x000fca00078e0a00 */
[C---:B------:R-:W-:Y:S01]  /*ca80*/  ISETP.GT.U32.AND P6, PT, R0.reuse, R11, PT ;  /* 0x0000000b0000720c */ /* 0x040fe20003fc4070 */
[--C-:B------:R-:W-:Y:S02]  /*ca90*/  @!P5 IMAD.IADD R7, R7, 0x1, -R0.reuse ;  /* 0x000000010707d824 */ /* 0x100fe400078e0a00 */
[----:B------:R-:W-:Y:S02]  /*caa0*/  @!P0 IMAD.IADD R5, R5, 0x1, -R0 ;  /* 0x0000000105058824 */ /* 0x000fe400078e0a00 */
[----:B------:R-:W-:Y:S01]  /*cab0*/  @!P1 IMAD.MOV R7, RZ, RZ, -R7 ;  /* 0x000000ffff079224 */ /* 0x000fe200078e0a07 */
[----:B------:R-:W-:-:S04]  /*cac0*/  ISETP.GT.U32.AND P4, PT, R0, R10, PT ;  /* 0x0000000a0000720c */ /* 0x000fc80003f84070 */
[----:B------:R0:W-:Y:S03]  /*cad0*/  STL [R1+0x7f0], R7 ;  /* 0x0007f00701007387 */ /* 0x0001e60000100800 */
[----:B------:R-:W-:Y:S01]  /*cae0*/  @!P6 IMAD.IADD R11, R11, 0x1, -R0 ;  /* 0x000000010b0be824 */ /* 0x000fe200078e0a00 */
[----:B------:R-:W-:Y:S01]  /*caf0*/  ISETP.GT.U32.AND P5, PT, R0, R2, PT ;  /* 0x000000020000720c */ /* 0x000fe20003fa4070 */
[----:B0-----:R-:W-:-:S04]  /*cb00*/  IMAD.MOV.U32 R7, RZ, RZ, R5 ;  /* 0x000000ffff077224 */ /* 0x001fc800078e0005 */
[----:B------:R-:W-:Y:S02]  /*cb10*/  @!P2 IMAD.MOV R7, RZ, RZ, -R7 ;  /* 0x000000ffff07a224 */ /* 0x000fe400078e0a07 */
[----:B------:R-:W-:-:S06]  /*cb20*/  @!P4 IMAD.IADD R10, R10, 0x1, -R0 ;  /* 0x000000010a0ac824 */ /* 0x000fcc00078e0a00 */
[----:B------:R-:W-:Y:S01]  /*cb30*/  @!P5 IMAD.IADD R2, R2, 0x1, -R0 ;  /* 0x000000010202d824 */ /* 0x000fe200078e0a00 */
[----:B------:R-:W-:Y:S02]  /*cb40*/  ISETP.GT.U32.AND P5, PT, R0, R10, PT ;  /* 0x0000000a0000720c */ /* 0x000fe40003fa4070 */
[----:B------:R-:W-:-:S11]  /*cb50*/  ISETP.GE.AND P4, PT, R9, RZ, PT ;  /* 0x000000ff0900720c */ /* 0x000fd60003f86270 */
[----:B------:R-:W-:Y:S01]  /*cb60*/  @!P5 IMAD.IADD R10, R10, 0x1, -R0 ;  /* 0x000000010a0ad824 */ /* 0x000fe200078e0a00 */
[----:B--2---:R-:W-:Y:S01]  /*cb70*/  ISETP.GE.AND P3, PT, R13, RZ, PT ;  /* 0x000000ff0d00720c */ /* 0x004fe20003f66270 */
[----:B------:R-:W-:Y:S02]  /*cb80*/  IMAD.MOV.U32 R13, RZ, RZ, R11 ;  /* 0x000000ffff0d7224 */ /* 0x000fe400078e000b */
[----:B------:R-:W2:Y:S04]  /*cb90*/  LDL.LU R11, [R1+0x5b4] ;  /* 0x0005b400010b7983 */ /* 0x000ea80000300800 */
[----:B------:R0:W-:Y:S06]  /*cba0*/  STL [R1+0x7ec], R7 ;  /* 0x0007ec0701007387 */ /* 0x0001ec0000100800 */
[----:B------:R-:W-:Y:S01]  /*cbb0*/  @!P3 IMAD.MOV R13, RZ, RZ, -R13 ;  /* 0x000000ffff0db224 */ /* 0x000fe200078e0a0d */
[----:B0-----:R-:W2:Y:S04]  /*cbc0*/  LDL.LU R7, [R1+0x5b8] ;  /* 0x0005b80001077983 */ /* 0x001ea80000300800 */
[----:B------:R0:W-:Y:S04]  /*cbd0*/  STL [R1+0x5a8], R13 ;  /* 0x0005a80d01007387 */ /* 0x0001e80000100800 */
[----:B0-----:R-:W2:Y:S01]  /*cbe0*/  LDL R13, [R1+0x5bc] ;  /* 0x0005bc00010d7983 */ /* 0x001ea20000100800 */
[----:B---3--:R-:W-:-:S02]  /*cbf0*/  IABS R9, R14 ;  /* 0x0000000e00097213 */ /* 0x008fc40000000000 */
[----:B------:R-:W-:Y:S02]  /*cc00*/  ISETP.GE.AND P5, PT, R14, RZ, PT ;  /* 0x000000ff0e00720c */ /* 0x000fe40003fa6270 */
[----:B------:R-:W3:Y:S01]  /*cc10*/  LDL R14, [R1+0x5c4] ;  /* 0x0005c400010e7983 */ /* 0x000ee20000100800 */
[----:B------:R-:W-:Y:S01]  /*cc20*/  ISETP.GE.AND P0, PT, R6, RZ, PT ;  /* 0x000000ff0600720c */ /* 0x000fe20003f06270 */
[----:B------:R-:W-:Y:S01]  /*cc30*/  IMAD.HI.U32 R6, R20, R4, RZ ;  /* 0x0000000414067227 */ /* 0x000fe200078e00ff */
[----:B------:R-:W-:Y:S02]  /*cc40*/  ISETP.GT.U32.AND P1, PT, R0, R2, PT ;  /* 0x000000020000720c */ /* 0x000fe40003f24070 */
[----:B------:R-:W-:Y:S01]  /*cc50*/  ISETP.GE.AND P6, PT, R8, RZ, PT ;  /* 0x000000ff0800720c */ /* 0x000fe20003fc6270 */
[----:B------:R-:W-:Y:S01]  /*cc60*/  IMAD.MOV R6, RZ, RZ, -R6 ;  /* 0x000000ffff067224 */ /* 0x000fe200078e0a06 */
[----:B----4-:R-:W-:-:S03]  /*cc70*/  IABS R8, R12 ;  /* 0x0000000c00087213 */ /* 0x010fc60000000000 */
[----:B------:R-:W-:Y:S02]  /*cc80*/  IMAD R4, R0, R6, R4 ;  /* 0x0000000600047224 */ /* 0x000fe400078e0204 */
[----:B------:R-:W-:-:S04]  /*cc90*/  IMAD.HI.U32 R6, R20, R8, RZ ;  /* 0x0000000814067227 */ /* 0x000fc800078e00ff */
[----:B------:R-:W-:Y:S02]  /*cca0*/  IMAD.MOV R6, RZ, RZ, -R6 ;  /* 0x000000ffff067224 */ /* 0x000fe400078e0a06 */
[----:B------:R-:W-:Y:S02]  /*ccb0*/  @!P1 IMAD.IADD R2, R2, 0x1, -R0 ;  /* 0x0000000102029824 */ /* 0x000fe400078e0a00 */
[----:B------:R-:W-:Y:S01]  /*ccc0*/  IMAD R8, R0, R6, R8 ;  /* 0x0000000600087224 */ /* 0x000fe200078e0208 */
[----:B------:R-:W-:Y:S01]  /*ccd0*/  ISETP.GE.AND P3, PT, R12, RZ, PT ;  /* 0x000000ff0c00720c */ /* 0x000fe20003f66270 */
[----:B------:R-:W-:Y:S01]  /*cce0*/  @!P0 IMAD.MOV R10, RZ, RZ, -R10 ;  /* 0x000000ffff0a8224 */ /* 0x000fe200078e0a0a */
[----:B------:R-:W4:Y:S04]  /*ccf0*/  LDL R12, [R1+0x5c0] ;  /* 0x0005c000010c7983 */ /* 0x000f280000100800 */
[----:B------:R-:W-:Y:S01]  /*cd00*/  STL [R1+0x5a4], R10 ;  /* 0x0005a40a01007387 */ /* 0x000fe20000100800 */
        /* <DEDUP_REMOVED lines=13> */
[----:B------:R-:W-:-:S12]  /*cde0*/  IMAD.HI.U32 R5, R20, R9, RZ ;  /* 0x0000000914057227 */ /* 0x000fd800078e00ff */
[----:B------:R-:W-:-:S05]  /*cdf0*/  @!P2 IMAD.IADD R4, R4, 0x1, -R0 ;  /* 0x000000010404a824 */ /* 0x000fca00078e0a00 */
[C---:B------:R-:W-:Y:S01]  /*ce00*/  ISETP.GT.U32.AND P0, PT, R0.reuse, R4, PT ;  /* 0x000000040000720c */ /* 0x040fe20003f04070 */
[----:B------:R-:W-:Y:S01]  /*ce10*/  IMAD.MOV R5, RZ, RZ, -R5 ;  /* 0x000000ffff057224 */ /* 0x000fe200078e0a05 */
[----:B------:R-:W-:Y:S02]  /*ce20*/  ISETP.GE.AND P2, PT, R7, RZ, PT ;  /* 0x000000ff0700720c */ /* 0x000fe40003f46270 */
[C---:B------:R-:W-:Y:S01]  /*ce30*/  ISETP.GT.U32.AND P6, PT, R0.reuse, R8, PT ;  /* 0x000000080000720c */ /* 0x040fe20003fc4070 */
[----:B------:R-:W-:Y:S01]  /*ce40*/  IMAD R9, R0, R5, R9 ;  /* 0x0000000500097224 */ /* 0x000fe200078e0209 */
[----:B------:R-:W-:Y:S02]  /*ce50*/  IABS R7, R7 ;  /* 0x0000000700077213 */ /* 0x000fe40000000000 */
[----:B----4-:R-:W-:-:S05]  /*ce60*/  IABS R5, R12 ;  /* 0x0000000c00057213 */ /* 0x010fca0000000000 */
[----:B------:R-:W-:Y:S01]  /*ce70*/  @!P0 IMAD.IADD R4, R4, 0x1, -R0 ;  /* 0x0000000104048824 */ /* 0x000fe200078e0a00 */
[----:B------:R-:W-:Y:S01]  /*ce80*/  ISETP.GT.U32.AND P0, PT, R0, R9, PT ;  /* 0x000000090000720c */ /* 0x000fe20003f04070 */
[----:B------:R-:W-:Y:S01]  /*ce90*/  IMAD.HI.U32 R12, R20, R7, RZ ;  /* 0x00000007140c7227 */ /* 0x000fe200078e00ff */
[----:B------:R-:W-:Y:S02]  /*cea0*/  ISETP.GE.AND P1, PT, R11, RZ, PT ;  /* 0x000000ff0b00720c */ /* 0x000fe40003f26270 */
[----:B------:R-:W-:Y:S01]  /*ceb0*/  IABS R11, R11 ;  /* 0x0000000b000b7213 */ /* 0x000fe20000000000 */
[----:B------:R-:W-:Y:S02]  /*cec0*/  IMAD.MOV R12, RZ, RZ, -R12 ;  /* 0x000000ffff0c7224 */ /* 0x000fe400078e0a0c */
[----:B------:R-:W-:Y:S02]  /*ced0*/  @!P6 IMAD.IADD R8, R8, 0x1, -R0 ;  /* 0x000000010808e824 */ /* 0x000fe400078e0a00 */
[----:B------:R-:W-:-:S02]  /*cee0*/  IMAD R7, R0, R12, R7 ;  /* 0x0000000c00077224 */ /* 0x000fc400078e0207 */
        /* <DEDUP_REMOVED lines=137> */
[----:B------:R-:W-:Y:S01]  /*d780*/  IMAD.HI.U32 R6, R20, R5, RZ ;  /* 0x0000000514067227 */ /* 0x000fe200078e00ff */
[----:B------:R-:W-:-:S02]  /*d790*/  ISETP.GT.U32.AND P1, PT, R0, R2, PT ;  /* 0x000000020000720c */ /* 0x000fc40003f24070 */
        /* <DEDUP_REMOVED lines=26> */
[----:B------:R-:W-:-:S04]  /*d940*/  @!P3 IADD3 R6, PT, PT, R6, -R0, RZ ;  /* 0x800000000606b210 */ /* 0x000fc80007ffe0ff */
[C---:B------:R-:W-:Y:S01]  /*d950*/  ISETP.GT.U32.AND P0, PT, R0.reuse, R6, PT ;  /* 0x000000060000720c */ /* 0x040fe20003f04070 */
[----:B------:R-:W-:Y:S01]  /*d960*/  IMAD.MOV R8, RZ, RZ, -R8 ;  /* 0x000000ffff087224 */ /* 0x000fe200078e0a08 */
[----:B------:R-:W-:-:S03]  /*d970*/  ISETP.GT.U32.AND P6, PT, R0, R7, PT ;  /* 0x000000070000720c */ /* 0x000fc60003fc4070 */
[----:B------:R-:W-:Y:S01]  /*d980*/  IMAD R10, R0, R8, R10 ;  /* 0x00000008000a7224 */ /* 0x000fe200078e020a */
[----:B------:R-:W-:Y:S02]  /*d990*/  IABS R8, R4 ;  /* 0x0000000400087213 */ /* 0x000fe40000000000 */
[----:B------:R-:W-:Y:S02]  /*d9a0*/  ISETP.GE.AND P3, PT, R4, RZ, PT ;  /* 0x000000ff0400720c */ /* 0x000fe40003f66270 */
[----:B----4-:R-:W-:-:S03]  /*d9b0*/  IABS R4, R12 ;  /* 0x0000000c00047213 */ /* 0x010fc60000000000 */
        /* <DEDUP_REMOVED lines=176> */
[----:B------:R-:W-:-:S03]  /*e4c0*/  ISETP.GT.U32.AND P6, PT, R0, R8, PT ;  /* 0x000000080000720c */ /* 0x000fc60003fc4070 */
[----:B------:R-:W-:Y:S01]  /*e4d0*/  IMAD R9, R0, R7, R9 ;  /* 0x0000000700097224 */ /* 0x000fe200078e0209 */
[----:B------:R-:W-:Y:S02]  /*e4e0*/  IABS R7, R6 ;  /* 0x0000000600077213 */ /* 0x000fe40000000000 */
[----:B------:R-:W-:Y:S02]  /*e4f0*/  ISETP.GE.AND P1, PT, R11, RZ, PT ;  /* 0x000000ff0b00720c */ /* 0x000fe40003f26270 */
[----:B------:R-:W-:Y:S02]  /*e500*/  IABS R11, R11 ;  /* 0x0000000b000b7213 */ /* 0x000fe40000000000 */
[----:B------:R-:W-:Y:S01]  /*e510*/  ISETP.GE.AND P5, PT, R6, RZ, PT ;  /* 0x000000ff0600720c */ /* 0x000fe20003fa6270 */
[----:B------:R-:W-:Y:S01]  /*e520*/  @!P0 IMAD.IADD R5, R5, 0x1, -R0 ;  /* 0x0000000105058824 */ /* 0x000fe200078e0a00 */
[----:B------:R-:W-:Y:S02]  /*e530*/  ISETP.GT.U32.AND P0, PT, R0, R9, PT ;  /* 0x000000090000720c */ /* 0x000fe40003f04070 */
[----:B----4-:R-:W-:Y:S01]  /*e540*/  IABS R6, R12 ;  /* 0x0000000c00067213 */ /* 0x010fe20000000000 */
[----:B------:R-:W-:-:S04]  /*e550*/  IMAD.HI.U32 R12, R20, R7, RZ ;  /* 0x00000007140c7227 */ /* 0x000fc800078e00ff */
[----:B------:R-:W-:-:S04]  /*e560*/  IMAD.HI.U32 R2, R20, R11, RZ ;  /* 0x0000000b14027227 */ /* 0x000fc800078e00ff */
[----:B------:R-:W-:Y:S02]  /*e570*/  IMAD.MOV R12, RZ, RZ, -R12 ;  /* 0x000000ffff0c7224 */ /* 0x000fe400078e0a0c */
[----:B------:R-:W-:Y:S02]  /*e580*/  IMAD.MOV R2, RZ, RZ, -R2 ;  /* 0x000000ffff027224 */ /* 0x000fe400078e0a02 */
[----:B------:R-:W-:Y:S02]  /*e590*/  @!P6 IMAD.IADD R8, R8, 0x1, -R0 ;  /* 0x000000010808e824 */ /* 0x000fe400078e0a00 */
[----:B------:R-:W-:Y:S02]  /*e5a0*/  IMAD R7, R0, R12, R7 ;  /* 0x0000000c00077224 */ /* 0x000fe400078e0207 */
[----:B------:R-:W-:-:S04]  /*e5b0*/  IMAD.HI.U32 R12, R20, R6, RZ ;  /* 0x00000006140c7227 */ /* 0x000fc800078e00ff */
[C---:B------:R-:W-:Y:S02]  /*e5c0*/  IMAD R2, R0.reuse, R2, R11 ;  /* 0x0000000200027224 */ /* 0x040fe400078e020b */
[----:B------:R-:W-:Y:S01]  /*e5d0*/  @!P0 IMAD.IADD R9, R9, 0x1, -R0 ;  /* 0x0000000109098824 */ /* 0x000fe200078e0a00 */
[----:B------:R-:W-:Y:S01]  /*e5e0*/  ISETP.GT.U32.AND P0, PT, R0, R8, PT ;  /* 0x000000080000720c */ /* 0x000fe20003f04070 */
[----:B------:R-:W-:-:S04]  /*e5f0*/  IMAD.HI.U32 R11, R20, R10, RZ ;  /* 0x0000000a140b7227 */ /* 0x000fc800078e00ff */
[----:B------:R-:W-:Y:S02]  /*e600*/  IMAD.MOV R12, RZ, RZ, -R12 ;  /* 0x000000ffff0c7224 */ /* 0x000fe400078e0a0c */
[----:B------:R-:W-:Y:S02]  /*e610*/  IMAD.MOV R11, RZ, RZ, -R11 ;  /* 0x000000ffff0b7224 */ /* 0x000fe400078e0a0b */
[C---:B------:R-:W-:Y:S02]  /*e620*/  IMAD R6, R0.reuse, R12, R6 ;  /* 0x0000000c00067224 */ /* 0x040fe400078e0206 */
[----:B------:R-:W-:Y:S02]  /*e630*/  IMAD R10, R0, R11, R10 ;  /* 0x0000000b000a7224 */ /* 0x000fe400078e020a */
[----:B------:R-:W-:Y:S01]  /*e640*/  @!P0 IMAD.IADD R8, R8, 0x1, -R0 ;  /* 0x0000000108088824 */ /* 0x000fe200078e0a00 */
[----:B---3--:R-:W-:Y:S02]  /*e650*/  IABS R11, R13 ;  /* 0x0000000d000b7213 */ /* 0x008fe40000000000 */
[----:B--2---:R-:W-:-:S02]  /*e660*/  IABS R13, R14 ;  /* 0x0000000e000d7213 */ /* 0x004fc40000000000 */
[----:B------:R-:W-:Y:S01]  /*e670*/  IABS R12, R4 ;  /* 0x00000004000c7213 */ /* 0x000fe20000000000 */
[----:B------:R-:W-:-:S04]  /*e680*/  IMAD.MOV.U32 R4, RZ, RZ, R5 ;  /* 0x000000ffff047224 */ /* 0x000fc800078e0005 */
[----:B------:R-:W-:Y:S02]  /*e690*/  @!P4 IMAD.MOV R4, RZ, RZ, -R4 ;  /* 0x000000ffff04c224 */ /* 0x000fe400078e0a04 */
[----:B------:R-:W-:Y:S02]  /*e6a0*/  IMAD.MOV.U32 R5, RZ, RZ, R11 ;  /* 0x000000ffff057224 */ /* 0x000fe400078e000b */
[----:B------:R-:W-:Y:S01]  /*e6b0*/  IMAD.MOV.U32 R11, RZ, RZ, R13 ;  /* 0x000000ffff0b7224 */ /* 0x000fe200078e000d */
[----:B------:R0:W-:Y:S01]  /*e6c0*/  STL [R1+0x534], R4 ;  /* 0x0005340401007387 */ /* 0x0001e20000100800 */
[----:B------:R-:W-:-:S04]  /*e6d0*/  IMAD.HI.U32 R14, R20, R5, RZ ;  /* 0x00000005140e7227 */ /* 0x000fc800078e00ff */
[----:B------:R-:W-:-:S04]  /*e6e0*/  IMAD.HI.U32 R13, R20, R11, RZ ;  /* 0x0000000b140d7227 */ /* 0x000fc800078e00ff */
[----:B0-----:R-:W-:Y:S02]  /*e6f0*/  IMAD.MOV.U32 R4, RZ, RZ, R8 ;  /* 0x000000ffff047224 */ /* 0x001fe400078e0008 */
[----:B------:R-:W-:Y:S01]  /*e700*/  IMAD.HI.U32 R8, R20, R12, RZ ;  /* 0x0000000c14087227 */ /* 0x000fe200078e00ff */
[----:B------:R0:W-:Y:S03]  /*e710*/  STL [R1+0x3ef8], R20 ;  /* 0x003ef81401007387 */ /* 0x0001e60000100800 */
[----:B------:R-:W-:Y:S01]  /*e720*/  @!P2 IMAD.MOV R4, RZ, RZ, -R4 ;  /* 0x000000ffff04a224 */ /* 0x000fe200078e0a04 */
[----:B------:R-:W-:Y:S01]  /*e730*/  IADD3 R14, PT, PT, -R14, RZ, RZ ;  /* 0x000000ff0e0e7210 */ /* 0x000fe20007ffe1ff */
        /* <DEDUP_REMOVED lines=60> */
[----:B------:R-:W-:Y:S01]  /*eb00*/  @!P6 IMAD.IADD R6, R6, 0x1, -R0 ;  /* 0x000000010606e824 */ /* 0x000fe200078e0a00 */
[----:B------:R-:W4:Y:S04]  /*eb10*/  LDL.LU R12, [R1+0x648] ;  /* 0x00064800010c7983 */ /* 0x000f280000300800 */
[----:B------:R0:W-:Y:S04]  /*eb20*/  STL [R1+0x524], R7 ;  /* 0x0005240701007387 */ /* 0x0001e80000100800 */
[----:B0-----:R-:W4:Y:S01]  /*eb30*/  LDL.LU R7, [R1+0x640] ;  /* 0x0006400001077983 */ /* 0x001f220000300800 */
[----:B---3--:R-:W-:Y:S01]  /*eb40*/  ISETP.GE.AND P2, PT, R2, RZ, PT ;  /* 0x000000ff0200720c */ /* 0x008fe20003f46270 */
[----:B------:R-:W-:-:S04]  /*eb50*/  IMAD.MOV.U32 R2, RZ, RZ, R4 ;  /* 0x000000ffff027224 */ /* 0x000fc800078e0004 */
[----:B------:R-:W-:-:S05]  /*eb60*/  @!P0 IMAD.MOV R2, RZ, RZ, -R2 ;  /* 0x000000ffff028224 */ /* 0x000fca00078e0a02 */
[----:B------:R0:W-:Y:S01]  /*eb70*/  STL [R1+0x520], R2 ;  /* 0x0005200201007387 */ /* 0x0001e20000100800 */
[----:B--2---:R-:W-:Y:S01]  /*eb80*/  IABS R4, R14 ;  /* 0x0000000e00047213 */ /* 0x004fe20000000000 */
[----:B------:R-:W-:Y:S02]  /*eb90*/  IMAD.MOV.U32 R14, RZ, RZ, R10 ;  /* 0x000000ffff0e7224 */ /* 0x000fe400078e000a */
[----:B0-----:R-:W-:Y:S02]  /*eba0*/  IMAD.MOV.U32 R2, RZ, RZ, R6 ;  /* 0x000000ffff027224 */ /* 0x001fe400078e0006 */
[----:B------:R-:W2:Y:S02]  /*ebb0*/  LDL.LU R6, [R1+0x63c] ;  /* 0x00063c0001067983 */ /* 0x000ea40000300800 */
[----:B------:R-:W-:Y:S02]  /*ebc0*/  @!P4 IMAD.MOV R2, RZ, RZ, -R2 ;  /* 0x000000ffff02c224 */ /* 0x000fe400078e0a02 */
[----:B------:R-:W3:Y:S04]  /*ebd0*/  LDL.LU R10, [R1+0x644] ;  /* 0x00064400010a7983 */ /* 0x000ee80000300800 */
        /* <DEDUP_REMOVED lines=10> */
[----:B0-----:R-:W4:Y:S01]  /*ec80*/  LDL.LU R14, [R1+0x3ef0] ;  /* 0x003ef000010e7983 */ /* 0x001f220000300800 */
[----:B------:R-:W-:-:S05]  /*ec90*/  @!P6 IMAD.IADD R11, R11, 0x1, -R0 ;  /* 0x000000010b0be824 */ /* 0x000fca00078e0a00 */
[----:B------:R-:W-:Y:S01]  /*eca0*/  ISETP.GT.U32.AND P6, PT, R0, R11, PT ;  /* 0x0000000b0000720c */ /* 0x000fe20003fc4070 */
        /* <DEDUP_REMOVED lines=12> */
[----:B---3--:R-:W-:-:S11]  /*ed70*/  ISETP.GE.AND P4, PT, R10, RZ, PT ;  /* 0x000000ff0a00720c */ /* 0x008fd60003f86270 */
[----:B------:R-:W-:Y:S01]  /*ed80*/  @!P5 IMAD.IADD R9, R9, 0x1, -R0 ;  /* 0x000000010909d824 */ /* 0x000fe200078e0a00 */
[----:B--2---:R-:W-:Y:S01]  /*ed90*/  ISETP.GE.AND P3, PT, R13, RZ, PT ;  /* 0x000000ff0d00720c */ /* 0x004fe20003f66270 */
[----:B------:R-:W-:Y:S02]  /*eda0*/  IMAD.MOV.U32 R13, RZ, RZ, R11 ;  /* 0x000000ffff0d7224 */ /* 0x000fe400078e000b */
[----:B------:R-:W2:Y:S04]  /*edb0*/  LDL.LU R11, [R1+0x650] ;  /* 0x00065000010b7983 */ /* 0x000ea80000300800 */
[----:B------:R0:W-:Y:S06]  /*edc0*/  STL [R1+0x510], R8 ;  /* 0x0005100801007387 */ /* 0x0001ec0000100800 */
[----:B------:R-:W-:Y:S01]  /*edd0*/  @!P3 IMAD.MOV R13, RZ, RZ, -R13 ;  /* 0x000000ffff0db224 */ /* 0x000fe200078e0a0d */
[----:B0-----:R-:W3:Y:S04]  /*ede0*/  LDL.LU R8, [R1+0x654] ;  /* 0x0006540001087983 */ /* 0x001ee80000300800 */
[----:B------:R0:W-:Y:S04]  /*edf0*/  STL [R1+0x50c], R13 ;  /* 0x00050c0d01007387 */ /* 0x0001e80000100800 */
[----:B0-----:R-:W2:Y:S01]  /*ee00*/  LDL R13, [R1+0x658] ;  /* 0x00065800010d7983 */ /* 0x001ea20000100800 */
[----:B----4-:R-:W-:-:S02]  /*ee10*/  IABS R10, R14 ;  /* 0x0000000e000a7213 */ /* 0x010fc40000000000 */
[----:B------:R-:W-:Y:S02]  /*ee20*/  ISETP.GE.AND P5, PT, R14, RZ, PT ;  /* 0x000000ff0e00720c */ /* 0x000fe40003fa6270 */
[----:B------:R-:W4:Y:S01]  /*ee30*/  LDL R14, [R1+0x660] ;  /* 0x00066000010e7983 */ /* 0x000f220000100800 */
[----:B------:R-:W-:Y:S01]  /*ee40*/  ISETP.GE.AND P0, PT, R6, RZ, PT ;  /* 0x000000ff0600720c */ /* 0x000fe20003f06270 */
[----:B------:R-:W-:Y:S01]  /*ee50*/  IMAD.HI.U32 R6, R20, R4, RZ ;  /* 0x0000000414067227 */ /* 0x000fe200078e00ff */
[----:B------:R-:W-:-:S03]  /*ee60*/  ISETP.GT.U32.AND P1, PT, R0, R2, PT ;  /* 0x000000020000720c */ /* 0x000fc60003f24070 */
[----:B------:R-:W-:Y:S01]  /*ee70*/  IMAD.MOV R6, RZ, RZ, -R6 ;  /* 0x000000ffff067224 */ /* 0x000fe200078e0a06 */
[----:B------:R-:W-:Y:S01]  /*ee80*/  ISETP.GE.AND P6, PT, R7, RZ, PT ;  /* 0x000000ff0700720c */ /* 0x000fe20003fc6270 */
[----:B------:R-:W-:-:S04]  /*ee90*/  IMAD.HI.U32 R5, R20, R10, RZ ;  /* 0x0000000a14057227 */ /* 0x000fc800078e00ff */
[----:B------:R-:W-:Y:S02]  /*eea0*/  IMAD R4, R0, R6, R4 ;  /* 0x0000000600047224 */ /* 0x000fe400078e0204 */
[----:B------:R-:W-:Y:S02]  /*eeb0*/  IMAD.MOV R5, RZ, RZ, -R5 ;  /* 0x000000ffff057224 */ /* 0x000fe400078e0a05 */
[----:B------:R-:W-:Y:S01]  /*eec0*/  @!P1 IMAD.IADD R2, R2, 0x1, -R0 ;  /* 0x0000000102029824 */ /* 0x000fe200078e0a00 */
[C---:B------:R-:W-:Y:S01]  /*eed0*/  ISETP.GT.U32.AND P2, PT, R0.reuse, R4, PT ;  /* 0x000000040000720c */ /* 0x040fe20003f44070 */
[----:B------:R-:W-:Y:S01]  /*eee0*/  IMAD R10, R0, R5, R10 ;  /* 0x00000005000a7224 */ /* 0x000fe200078e020a */
[----:B------:R-:W-:Y:S01]  /*eef0*/  IABS R7, R12 ;  /* 0x0000000c00077213 */ /* 0x000fe20000000000 */
[----:B------:R-:W-:Y:S01]  /*ef00*/  @!P0 IMAD.MOV R9, RZ, RZ, -R9 ;  /* 0x000000ffff098224 */ /* 0x000fe200078e0a09 */
[----:B------:R-:W-:Y:S02]  /*ef10*/  ISETP.GE.AND P3, PT, R12, RZ, PT ;  /* 0x000000ff0c00720c */ /* 0x000fe40003f66270 */
[----:B------:R-:W3:Y:S04]  /*ef20*/  LDL R12, [R1+0x65c] ;  /* 0x00065c00010c7983 */ /* 0x000ee80000100800 */
[----:B------:R-:W-:Y:S03]  /*ef30*/  STL [R1+0x508], R9 ;  /* 0x0005080901007387 */ /* 0x000fe60000100800 */
[----:B------:R-:W-:-:S05]  /*ef40*/  @!P2 IMAD.IADD R4, R4, 0x1, -R0 ;  /* 0x000000010404a824 */ /* 0x000fca00078e0a00 */
[----:B------:R-:W-:-:S13]  /*ef50*/  ISETP.GT.U32.AND P0, PT, R0, R4, PT ;  /* 0x000000040000720c */ /* 0x000fda0003f04070 */
[----:B------:R-:W-:-:S04]  /*ef60*/  @!P0 IMAD.IADD R4, R4, 0x1, -R0 ;  /* 0x0000000104048824 */ /* 0x000fc800078e0a00 */
[----:B------:R-:W-:Y:S01]  /*ef70*/  @!P4 IMAD.MOV R4, RZ, RZ, -R4 ;  /* 0x000000ffff04c224 */ /* 0x000fe200078e0a04 */
[----:B--2---:R-:W-:Y:S01]  /*ef80*/  IABS R5, R13 ;  /* 0x0000000d00057213 */ /* 0x004fe20000000000 */
[----:B------:R-:W-:-:S04]  /*ef90*/  IMAD.MOV.U32 R13, RZ, RZ, R2 ;  /* 0x000000ffff0d7224 */ /* 0x000fc800078e0002 */
[----:B------:R-:W-:-:S05]  /*efa0*/  @!P6 IMAD.MOV R13, RZ, RZ, -R13 ;  /* 0x000000ffff0de224 */ /* 0x000fca00078e0a0d */
[----:B------:R0:W-:Y:S02]  /*efb0*/  STL [R1+0x504], R13 ;  /* 0x0005040d01007387 */ /* 0x0001e40000100800 */
[----:B0-----:R-:W-:-:S04]  /*efc0*/  IMAD.HI.U32 R13, R20, R5, RZ ;  /* 0x00000005140d7227 */ /* 0x001fc800078e00ff */
[----:B------:R-:W-:Y:S01]  /*efd0*/  IMAD.MOV R13, RZ, RZ, -R13 ;  /* 0x000000ffff0d7224 */ /* 0x000fe200078e0a0d */
[----:B----4-:R-:W-:Y:S02]  /*efe0*/  IABS R9, R14 ;  /* 0x0000000e00097213 */ /* 0x010fe40000000000 */
[----:B------:R-:W2:Y:S01]  /*eff0*/  LDL R14, [R1+0x66c] ;  /* 0x00066c00010e7983 */ /* 0x000ea20000100800 */
[----:B------:R-:W-:-:S03]  /*f000*/  IMAD R5, R0, R13, R5 ;  /* 0x0000000d00057224 */ /* 0x000fc600078e0205 */
[----:B------:R-:W4:Y:S04]  /*f010*/  LDL R13, [R1+0x668] ;  /* 0x00066800010d7983 */ /* 0x000f280000100800 */
[----:B------:R0:W-:Y:S04]  /*f020*/  STL [R1+0x3eec], R5 ;  /* 0x003eec0501007387 */ /* 0x0001e80000100800 */
[----:B0-----:R-:W2:Y:S04]  /*f030*/  LDL R5, [R1+0x664] ;  /* 0x0006640001057983 */ /* 0x001ea80000100800 */
[----:B------:R0:W-:Y:S04]  /*f040*/  STL [R1+0x3ee8], R21 ;  /* 0x003ee81501007387 */ /* 0x0001e80000100800 */
[----:B------:R1:W-:Y:S04]  /*f050*/  STL [R1+0x500], R4 ;  /* 0x0005000401007387 */ /* 0x0003e80000100800 */
[----:B0-----:R-:W2:Y:S01]  /*f060*/  LDL.LU R21, [R1+0x658] ;  /* 0x0006580001157983 */ /* 0x001ea20000300800 */
[----:B------:R-:W-:-:S04]  /*f070*/  IMAD.HI.U32 R6, R20, R7, RZ ;  /* 0x0000000714067227 */ /* 0x000fc800078e00ff */
[----:B------:R-:W-:-:S04]  /*f080*/  IMAD.MOV R6, RZ, RZ, -R6 ;  /* 0x000000ffff067224 */ /* 0x000fc800078e0a06 */
[C---:B------:R-:W-:Y:S01]  /*f090*/  IMAD R7, R0.reuse, R6, R7 ;  /* 0x0000000600077224 */ /* 0x040fe200078e0207 */
[----:B------:R-:W-:-:S04]  /*f0a0*/  ISETP.GT.U32.AND P0, PT, R0, R10, PT ;  /* 0x0000000a0000720c */ /* 0x000fc80003f04070 */
[----:B------:R-:W-:Y:S02]  /*f0b0*/  ISETP.GT.U32.AND P6, PT, R0, R7, PT ;  /* 0x000000070000720c */ /* 0x000fe40003fc4070 */
[----:B------:R-:W-:Y:S02]  /*f0c0*/  ISETP.GE.AND P1, PT, R11, RZ, PT ;  /* 0x000000ff0b00720c */ /* 0x000fe40003f26270 */
[----:B------:R-:W-:Y:S02]  /*f0d0*/  IABS R11, R11 ;  /* 0x0000000b000b7213 */ /* 0x000fe40000000000 */
[----:B---3--:R-:W-:-:S03]  /*f0e0*/  IABS R6, R8 ;  /* 0x0000000800067213 */ /* 0x008fc60000000000 */
[----:B------:R-:W-:Y:S01]  /*f0f0*/  IMAD.HI.U32 R2, R20, R11, RZ ;  /* 0x0000000b14027227 */ /* 0x000fe200078e00ff */
[----:B------:R-:W-:-:S03]  /*f100*/  ISETP.GE.AND P2, PT, R8, RZ, PT ;  /* 0x000000ff0800720c */ /* 0x000fc60003f46270 */
[----:B------:R-:W-:Y:S01]  /*f110*/  @!P6 IMAD.IADD R7, R7, 0x1, -R0 ;  /* 0x000000010707e824 */ /* 0x000fe200078e0a00 */
[----:B------:R-:W-:Y:S01]  /*f120*/  IABS R8, R12 ;  /* 0x0000000c00087213 */ /* 0x000fe20000000000 */
[----:B------:R-:W-:-:S04]  /*f130*/  IMAD.HI.U32 R12, R20, R6, RZ ;  /* 0x00000006140c7227 */ /* 0x000fc800078e00ff */
[----:B------:R-:W-:Y:S02]  /*f140*/  IMAD.MOV R2, RZ, RZ, -R2 ;  /* 0x000000ffff027224 */ /* 0x000fe400078e0a02 */
[----:B------:R-:W-:Y:S01]  /*f150*/  @!P0 IMAD.IADD R10, R10, 0x1, -R0 ;  /* 0x000000010a0a8824 */ /* 0x000fe200078e0a00 */
[C---:B------:R-:W-:Y:S01]  /*f160*/  ISETP.GT.U32.AND P0, PT, R0.reuse, R7, PT ;  /* 0x000000070000720c */ /* 0x040fe20003f04070 */
[----:B------:R-:W-:Y:S02]  /*f170*/  IMAD.MOV R12, RZ, RZ, -R12 ;  /* 0x000000ffff0c7224 */ /* 0x000fe400078e0a0c */
[----:B------:R-:W-:Y:S02]  /*f180*/  IMAD R2, R0, R2, R11 ;  /* 0x0000000200027224 */ /* 0x000fe400078e020b */
[----:B------:R-:W-:-:S04]  /*f190*/  IMAD.HI.U32 R11, R20, R9, RZ ;  /* 0x00000009140b7227 */ /* 0x000fc800078e00ff */
[----:B------:R-:W-:Y:S02]  /*f1a0*/  IMAD R6, R0, R12, R6 ;  /* 0x0000000c00067224 */ /* 0x000fe400078e0206 */
[----:B------:R-:W-:-:S04]  /*f1b0*/  IMAD.HI.U32 R12, R20, R8, RZ ;  /* 0x00000008140c7227 */ /* 0x000fc800078e00ff */
[----:B------:R-:W-:Y:S02]  /*f1c0*/  IMAD.MOV R11, RZ, RZ, -R11 ;  /* 0x000000ffff0b7224 */ /* 0x000fe400078e0a0b */
[----:B------:R-:W-:Y:S02]  /*f1d0*/  IMAD.MOV R12, RZ, RZ, -R12 ;  /* 0x000000ffff0c7224 */ /* 0x000fe400078e0a0c */
[C---:B------:R-:W-:Y:S02]  /*f1e0*/  IMAD R9, R0.reuse, R11, R9 ;  /* 0x0000000b00097224 */ /* 0x040fe400078e0209 */
[----:B------:R-:W-:Y:S01]  /*f1f0*/  @!P0 IMAD.IADD R7, R7, 0x1, -R0 ;  /* 0x0000000107078824 */ /* 0x000fe200078e0a00 */
[C---:B------:R-:W-:Y:S01]  /*f200*/  ISETP.GT.U32.AND P0, PT, R0.reuse, R6, PT ;  /* 0x000000060000720c */ /* 0x040fe20003f04070 */
[----:B------:R-:W-:-:S12]  /*f210*/  IMAD R8, R0, R12, R8 ;  /* 0x0000000c00087224 */ /* 0x000fd800078e0208 */
[----:B------:R-:W-:Y:S01]  /*f220*/  @!P0 IMAD.IADD R6, R6, 0x1, -R0 ;  /* 0x0000000106068824 */ /* 0x000fe200078e0a00 */
[----:B----4-:R-:W-:Y:S02]  /*f230*/  IABS R11, R13 ;  /* 0x0000000d000b7213 */ /* 0x010fe40000000000 */
[----:B--2---:R-:W-:-:S03]  /*f240*/  IABS R13, R14 ;  /* 0x0000000e000d7213 */ /* 0x004fc60000000000 */
[----:B-1----:R-:W-:-:S04]  /*f250*/  IMAD.MOV.U32 R4, RZ, RZ, R11 ;  /* 0x000000ffff047224 */ /* 0x002fc800078e000b */
[----:B------:R-:W-:Y:S01]  /*f260*/  IMAD.HI.U32 R14, R20, R4, RZ ;  /* 0x00000004140e7227 */ /* 0x000fe200078e00ff */
[----:B------:R-:W-:-:S03]  /*f270*/  IABS R12, R5 ;  /* 0x00000005000c7213 */ /* 0x000fc60000000000 */
[----:B------:R-:W-:Y:S02]  /*f280*/  IMAD.MOV.U32 R5, RZ, RZ, R7 ;  /* 0x000000ffff057224 */ /* 0x000fe400078e0007 */
[----:B------:R-:W-:-:S04]  /*f290*/  IMAD.HI.U32 R7, R20, R12, RZ ;  /* 0x0000000c14077227 */ /* 0x000fc800078e00ff */
[----:B------:R-:W-:Y:S02]  /*f2a0*/  @!P3 IMAD.MOV R5, RZ, RZ, -R5 ;  /* 0x000000ffff05b224 */ /* 0x000fe400078e0a05 */
[----:B------:R-:W-:Y:S02]  /*f2b0*/  IMAD.MOV R7, RZ, RZ, -R7 ;  /* 0x000000ffff077224 */ /* 0x000fe400078e0a07 */
[----:B------:R-:W-:Y:S01]  /*f2c0*/  IMAD.MOV R14, RZ, RZ, -R14 ;  /* 0x000000ffff0e7224 */ /* 0x000fe200078e0a0e */
[----:B------:R0:W-:Y:S01]  /*f2d0*/  STL [R1+0x4fc], R5 ;  /* 0x0004fc0501007387 */ /* 0x0001e20000100800 */
[----:B------:R-:W-:Y:S01]  /*f2e0*/  ISETP.GE.AND P0, PT, R21, RZ, PT ;  /* 0x000000ff1500720c */ /* 0x000fe20003f06270 */
[C---:B------:R-:W-:Y:S02]  /*f2f0*/  IMAD R7, R0.reuse, R7, R12 ;  /* 0x0000000700077224 */ /* 0x040fe400078e020c */
[C---:B------:R-:W-:Y:S01]  /*f300*/  IMAD R4, R0.reuse, R14, R4 ;  /* 0x0000000e00047224 */ /* 0x040fe200078e0204 */
[----:B0-----:R-:W2:Y:S04]  /*f310*/  LDL.LU R5, [R1+0x3eec] ;  /* 0x003eec0001057983 */ /* 0x001ea80000300800 */
[----:B------:R-:W3:Y:S04]  /*f320*/  LDL.LU R21, [R1+0x3ee8] ;  /* 0x003ee80001157983 */ /* 0x000ee80000300800 */
[----:B------:R-:W4:Y:S04]  /*f330*/  LDL.LU R12, [R1+0x65c] ;  /* 0x00065c00010c7983 */ /* 0x000f280000300800 */
[----:B------:R-:W2:Y:S01]  /*f340*/  LDL R14, [R1+0x670] ;  /* 0x00067000010e7983 */ /* 0x000ea20000100800 */
[----:B------:R-:W-:-:S02]  /*f350*/  ISETP.GT.U32.AND P6, PT, R0, R2, PT ;  /* 0x000000020000720c */ /* 0x000fc40003fc4070 */
[----:B------:R-:W-:Y:S01]  /*f360*/  ISETP.GT.U32.AND P4, PT, R0, R10, PT ;  /* 0x0000000a0000720c */ /* 0x000fe20003f84070 */
[----:B------:R-:W-:-:S10]  /*f370*/  IMAD.MOV.U32 R11, RZ, RZ, R13 ;  /* 0x000000ffff0b7224 */ /* 0x000fd400078e000d */
[----:B------:R-:W-:-:S05]  /*f380*/  @!P6 IMAD.IADD R2, R2, 0x1, -R0 ;  /* 0x000000010202e824 */ /* 0x000fca00078e0a00 */
[----:B------:R-:W-:Y:S01]  /*f390*/  ISETP.GT.U32.AND P6, PT, R0, R2, PT ;  /* 0x000000020000720c */ /* 0x000fe20003fc4070 */
[----:B------:R-:W-:-:S04]  /*f3a0*/  IMAD.HI.U32 R13, R20, R11, RZ ;  /* 0x0000000b140d7227 */ /* 0x000fc800078e00ff */
[----:B------:R-:W-:Y:S02]  /*f3b0*/  @!P4 IMAD.IADD R10, R10, 0x1, -R0 ;  /* 0x000000010a0ac824 */ /* 0x000fe400078e0a00 */
[----:B------:R-:W-:Y:S02]  /*f3c0*/  IMAD.MOV R13, RZ, RZ, -R13 ;  /* 0x000000ffff0d7224 */ /* 0x000fe400078e0a0d */
[----:B------:R-:W-:-:S04]  /*f3d0*/  @!P5 IMAD.MOV R10, RZ, RZ, -R10 ;  /* 0x000000ffff0ad224 */ /* 0x000fc800078e0a0a */
[----:B------:R-:W-:Y:S02]  /*f3e0*/  @!P6 IMAD.IADD R2, R2, 0x1, -R0 ;  /* 0x000000010202e824 */ /* 0x000fe400078e0a00 */
[----:B------:R-:W-:Y:S02]  /*f3f0*/  IMAD R11, R0, R13, R11 ;  /* 0x0000000d000b7224 */ /* 0x000fe400078e020b */
[----:B------:R-:W-:Y:S02]  /*f400*/  IMAD.MOV.U32 R13, RZ, RZ, R2 ;  /* 0x000000ffff0d7224 */ /* 0x000fe400078e0002 */
[----:B------:R-:W3:Y:S04]  /*f410*/  LDL R2, [R1+0x674] ;  /* 0x0006740001027983 */ /* 0x000ee80000100800 */
[----:B------:R2:W-:Y:S02]  /*f420*/  STL [R1+0x4f8], R10 ;  /* 0x0004f80a01007387 */ /* 0x0005e40000100800 */
[----:B--2---:R-:W-:-:S02]  /*f430*/  IABS R10, R14 ;  /* 0x0000000e000a7213 */ /* 0x004fc40000000000 */
[----:B------:R-:W2:Y:S01]  /*f440*/  LDL.LU R14, [R1+0x660] ;  /* 0x00066000010e7983 */ /* 0x000ea20000300800 */
[----:B------:R-:W-:-:S13]  /*f450*/  ISETP.GT.U32.AND P6, PT, R0, R9, PT ;  /* 0x000000090000720c */ /* 0x000fda0003fc4070 */
[----:B------:R-:W-:-:S05]  /*f460*/  @!P6 IMAD.IADD R9, R9, 0x1, -R0 ;  /* 0x000000010909e824 */ /* 0x000fca00078e0a00 */
[----:B------:R-:W-:Y:S01]  /*f470*/  ISETP.GT.U32.AND P6, PT, R0, R9, PT ;  /* 0x000000090000720c */ /* 0x000fe20003fc4070 */
[----:B------:R-:W-:-:S05]  /*f480*/  @!P1 IMAD.MOV R13, RZ, RZ, -R13 ;  /* 0x000000ffff0d9224 */ /* 0x000fca00078e0a0d */
[----:B------:R0:W-:Y:S07]  /*f490*/  STL [R1+0x4f4], R13 ;  /* 0x0004f40d01007387 */ /* 0x0001ee0000100800 */
[----:B------:R-:W-:Y:S01]  /*f4a0*/  @!P6 IMAD.IADD R9, R9, 0x1, -R0 ;  /* 0x000000010909e824 */ /* 0x000fe200078e0a00 */
[----:B0-----:R-:W3:Y:S01]  /*f4b0*/  LDL.LU R13, [R1+0x664] ;  /* 0x00066400010d7983 */ /* 0x001ee20000300800 */
[----:B--2---:R-:W-:-:S03]  /*f4c0*/  ISETP.GE.AND P6, PT, R14, RZ, PT ;  /* 0x000000ff0e00720c */ /* 0x004fc60003fc6270 */
[----:B------:R-:W2:Y:S01]  /*f4d0*/  LDL.LU R14, [R1+0x67c] ;  /* 0x00067c00010e7983 */ /* 0x000ea20000300800 */
[C---:B------:R-:W-:Y:S02]  /*f4e0*/  ISETP.GT.U32.AND P3, PT, R0.reuse, R5, PT ;  /* 0x000000050000720c */ /* 0x040fe40003f64070 */
[C---:B------:R-:W-:Y:S02]  /*f4f0*/  ISETP.GT.U32.AND P4, PT, R0.reuse, R8, PT ;  /* 0x000000080000720c */ /* 0x040fe40003f84070 */
[----:B------:R-:W-:-:S09]  /*f500*/  ISETP.GT.U32.AND P1, PT, R0, R7, PT ;  /* 0x000000070000720c */ /* 0x000fd20003f24070 */
[--C-:B------:R-:W-:Y:S02]  /*f510*/  @!P3 IMAD.IADD R5, R5, 0x1, -R0.reuse ;  /* 0x000000010505b824 */ /* 0x100fe400078e0a00 */
[----:B------:R-:W-:-:S03]  /*f520*/  @!P4 IMAD.IADD R8, R8, 0x1, -R0 ;  /* 0x000000010808c824 */ /* 0x000fc600078e0a00 */
[C---:B------:R-:W-:Y:S02]  /*f530*/  ISETP.GT.U32.AND P4, PT, R0.reuse, R5, PT ;  /* 0x000000050000720c */ /* 0x040fe40003f84070 */
[C---:B------:R-:W-:Y:S02]  /*f540*/  ISETP.GT.U32.AND P3, PT, R0.reuse, R6, PT ;  /* 0x000000060000720c */ /* 0x040fe40003f64070 */
[----:B------:R-:W-:Y:S01]  /*f550*/  ISETP.GT.U32.AND P5, PT, R0, R8, PT ;  /* 0x000000080000720c */ /* 0x000fe20003fa4070 */
[----:B--2---:R0:W-:Y:S04]  /*f560*/  STL [R1+0x3ee0], R14 ;  /* 0x003ee00e01007387 */ /* 0x0041e80000100800 */
[----:B0-----:R-:W2:Y:S01]  /*f570*/  LDL.LU R14, [R1+0x668] ;  /* 0x00066800010e7983 */ /* 0x001ea20000300800 */
[----:B---3--:R-:W-:-:S03]  /*f580*/  IABS R2, R2 ;  /* 0x0000000200027213 */ /* 0x008fc60000000000 */
[--C-:B------:R-:W-:Y:S01]  /*f590*/  @!P4 IMAD.IADD R5, R5, 0x1, -R0.reuse ;  /* 0x000000010505c824 */ /* 0x100fe200078e0a00 */
[----:B----4-:R-:W-:Y:S01]  /*f5a0*/  ISETP.GE.AND P4, PT, R12, RZ, PT ;  /* 0x000000ff0c00720c */ /* 0x010fe20003f86270 */
[----:B------:R-:W-:Y:S01]  /*f5b0*/  IMAD.HI.U32 R12, R20, R10, RZ ;  /* 0x0000000a140c7227 */ /* 0x000fe200078e00ff */
[----:B------:R0:W-:Y:S03]  /*f5c0*/  STL [R1+0x3ee4], R2 ;  /* 0x003ee40201007387 */ /* 0x0001e60000100800 */
[--C-:B------:R-:W-:Y:S01]  /*f5d0*/  @!P1 IMAD.IADD R7, R7, 0x1, -R0.reuse ;  /* 0x0000000107079824 */ /* 0x100fe200078e0a00 */
[----:B------:R-:W-:Y:S01]  /*f5e0*/  ISETP.GE.AND P1, PT, R13, RZ, PT ;  /* 0x000000ff0d00720c */ /* 0x000fe20003f26270 */
[----:B------:R-:W-:Y:S02]  /*f5f0*/  @!P3 IMAD.IADD R6, R6, 0x1, -R0 ;  /* 0x000000010606b824 */ /* 0x000fe400078e0a00 */
[----:B------:R-:W-:Y:S01]  /*f600*/  IMAD.HI.U32 R13, R20, R2, RZ ;  /* 0x00000002140d7227 */ /* 0x000fe200078e00ff */
[----:B------:R-:W-:-:S03]  /*f610*/  ISETP.GT.U32.AND P3, PT, R0, R4, PT ;  /* 0x000000040000720c */ /* 0x000fc60003f64070 */
[----:B------:R-:W-:Y:S02]  /*f620*/  IMAD.MOV R12, RZ, RZ, -R12 ;  /* 0x000000ffff0c7224 */ /* 0x000fe400078e0a0c */
[----:B0-----:R-:W-:Y:S02]  /*f630*/  IMAD.MOV.U32 R2, RZ, RZ, R5 ;  /* 0x000000ffff027224 */ /* 0x001fe400078e0005 */
[----:B------:R-:W-:Y:S02]  /*f640*/  @!P2 IMAD.MOV R6, RZ, RZ, -R6 ;  /* 0x000000ffff06a224 */ /* 0x000fe400078e0a06 */
[----:B------:R-:W-:Y:S02]  /*f650*/  @!P0 IMAD.MOV R2, RZ, RZ, -R2 ;  /* 0x000000ffff028224 */ /* 0x000fe400078e0a02 */
[----:B------:R-:W-:Y:S02]  /*f660*/  @!P5 IMAD.IADD R8, R8, 0x1, -R0 ;  /* 0x000000010808d824 */ /* 0x000fe400078e0a00 */
[----:B------:R-:W-:-:S02]  /*f670*/  IMAD R10, R0, R12, R10 ;  /* 0x0000000c000a7224 */ /* 0x000fc400078e020a */
[----:B------:R-:W3:Y:S04]  /*f680*/  LDL.LU R12, [R1+0x678] ;  /* 0x00067800010c7983 */ /* 0x000ee80000300800 */
[----:B------:R0:W-:Y:S01]  /*f690*/  STL [R1+0x4f0], R6 ;  /* 0x0004f00601007387 */ /* 0x0001e20000100800 */
[----:B------:R-:W-:-:S03]  /*f6a0*/  @!P3 IMAD.IADD R4, R4, 0x1, -R0 ;  /* 0x000000010404b824 */ /* 0x000fc600078e0a00 */
[----:B0-----:R-:W4:Y:S04]  /*f6b0*/  LDL.LU R6, [R1+0x674] ;  /* 0x0006740001067983 */ /* 0x001f280000300800 */
[----:B------:R0:W-:Y:S02]  /*f6c0*/  STL [R1+0x4ec], R2 ;  /* 0x0004ec0201007387 */ /* 0x0001e40000100800 */
[----:B0-----:R-:W-:Y:S02]  /*f6d0*/  MOV R2, R8 ;  /* 0x0000000800027202 */ /* 0x001fe40000000f00 */
[----:B------:R-:W3:Y:S03]  /*f6e0*/  LDL.LU R8, [R1+0x670] ;  /* 0x0006700001087983 */ /* 0x000ee60000300800 */
[----:B------:R-:W-:Y:S01]  /*f6f0*/  @!P4 IMAD.MOV R2, RZ, RZ, -R2 ;  /* 0x000000ffff02c224 */ /* 0x000fe200078e0a02 */
[----:B--2---:R-:W-:Y:S01]  /*f700*/  ISETP.GE.AND P3, PT, R14, RZ, PT ;  /* 0x000000ff0e00720c */ /* 0x004fe20003f66270 */
[----:B------:R-:W-:-:S02]  /*f710*/  IMAD.MOV.U32 R14, RZ, RZ, R9 ;  /* 0x000000ffff0e7224 */ /* 0x000fc400078e0009 */
[----:B------:R-:W2:Y:S04]  /*f720*/  LDL.LU R9, [R1+0x66c] ;  /* 0x00066c0001097983 */ /* 0x000ea80000300800 */
[----:B------:R0:W-:Y:S04]  /*f730*/  STL [R1+0x4e8], R2 ;  /* 0x0004e80201007387 */ /* 0x0001e80000100800 */
[----:B0-----:R-:W3:Y:S01]  /*f740*/  LDL.LU R2, [R1+0x3ee4] ;  /* 0x003ee40001027983 */ /* 0x001ee20000300800 */
[----:B------:R-:W-:Y:S01]  /*f750*/  ISETP.GT.U32.AND P2, PT, R0, R7, PT ;  /* 0x000000070000720c */ /* 0x000fe20003f44070 */
[----:B------:R-:W-:-:S05]  /*f760*/  @!P6 IMAD.MOV R14, RZ, RZ, -R14 ;  /* 0x000000ffff0ee224 */ /* 0x000fca00078e0a0e */
[----:B------:R0:W-:Y:S01]  /*f770*/  STL [R1+0x4e4], R14 ;  /* 0x0004e40e01007387 */ /* 0x0001e20000100800 */
[----:B------:R-:W-:-:S03]  /*f780*/  IMAD.MOV R13, RZ, RZ, -R13 ;  /* 0x000000ffff0d7224 */ /* 0x000fc600078e0a0d */
[----:B0-----:R-:W4:Y:S03]  /*f790*/  LDL.LU R14, [R1+0x3ee0] ;  /* 0x003ee000010e7983 */ /* 0x001f260000300800 */
[----:B------:R-:W-:-:S04]  /*f7a0*/  @!P2 IMAD.IADD R7, R7, 0x1, -R0 ;  /* 0x000000010707a824 */ /* 0x000fc800078e0a00 */
[----:B------:R-:W-:-:S05]  /*f7b0*/  @!P1 IMAD.MOV R7, RZ, RZ, -R7 ;  /* 0x000000ffff079224 */ /* 0x000fca00078e0a07 */
[----:B------:R0:W-:Y:S02]  /*f7c0*/  STL [R1+0x4e0], R7 ;  /* 0x0004e00701007387 */ /* 0x0001e40000100800 */
[----:B0-----:R-:W-:Y:S01]  /*f7d0*/  IMAD.MOV.U32 R7, RZ, RZ, R28 ;  /* 0x000000ffff077224 */ /* 0x001fe200078e001c */
[----:B--2---:R-:W-:Y:S02]  /*f7e0*/  ISETP.GE.AND P6, PT, R9, RZ, PT ;  /* 0x000000ff0900720c */ /* 0x004fe40003fc6270 */
[----:B------:R-:W-:Y:S01]  /*f7f0*/  IABS R9, R28 ;  /* 0x0000001c00097213 */ /* 0x000fe20000000000 */
[C---:B---3--:R-:W-:Y:S02]  /*f800*/  IMAD R2, R0.reuse, R13, R2 ;  /* 0x0000000d00027224 */ /* 0x048fe400078e0202 */
[----:B------:R-:W2:Y:S04]  /*f810*/  LDL.LU R13, [R1+0x684] ;  /* 0x00068400010d7983 */ /* 0x000ea80000300800 */
[----:B------:R-:W3:Y:S01]  /*f820*/  LDL.LU R28, [R1+0x688] ;  /* 0x00068800011c7983 */ /* 0x000ee20000300800 */
[----:B------:R-:W-:-:S02]  /*f830*/  ISETP.GT.U32.AND P5, PT, R0, R11, PT ;  /* 0x0000000b0000720c */ /* 0x000fc40003fa4070 */
[C---:B------:R-:W-:Y:S02]  /*f840*/  ISETP.GT.U32.AND P0, PT, R0.reuse, R4, PT ;  /* 0x000000040000720c */ /* 0x040fe40003f04070 */
[C---:B------:R-:W-:Y:S02]  /*f850*/  ISETP.GT.U32.AND P4, PT, R0.reuse, R10, PT ;  /* 0x0000000a0000720c */ /* 0x040fe40003f84070 */
[----:B------:R-:W-:-:S07]  /*f860*/  ISETP.GT.U32.AND P2, PT, R0, R2, PT ;  /* 0x000000020000720c */ /* 0x000fce0003f44070 */
[--C-:B------:R-:W-:Y:S02]  /*f870*/  @!P5 IMAD.IADD R11, R11, 0x1, -R0.reuse ;  /* 0x000000010b0bd824 */ /* 0x100fe400078e0a00 */
[----:B------:R-:W-:-:S03]  /*f880*/  @!P0 IMAD.IADD R4, R4, 0x1, -R0 ;  /* 0x0000000104048824 */ /* 0x000fc600078e0a00 */
[----:B------:R-:W-:Y:S01]  /*f890*/  ISETP.GT.U32.AND P5, PT, R0, R11, PT ;  /* 0x0000000b0000720c */ /* 0x000fe20003fa4070 */
[----:B------:R-:W-:Y:S01]  /*f8a0*/  @!P4 IMAD.IADD R10, R10, 0x1, -R0 ;  /* 0x000000010a0ac824 */ /* 0x000fe200078e0a00 */
[----:B------:R-:W-:Y:S02]  /*f8b0*/  IABS R5, R12 ;  /* 0x0000000c00057213 */ /* 0x000fe40000000000 */
[----:B------:R-:W-:Y:S01]  /*f8c0*/  ISETP.GE.AND P4, PT, R12, RZ, PT ;  /* 0x000000ff0c00720c */ /* 0x000fe20003f86270 */
[----:B------:R-:W-:Y:S02]  /*f8d0*/  IMAD.MOV.U32 R12, RZ, RZ, R4 ;  /* 0x000000ffff0c7224 */ /* 0x000fe400078e0004 */
[----:B------:R-:W-:Y:S01]  /*f8e0*/  @!P2 IMAD.IADD R2, R2, 0x1, -R0 ;  /* 0x000000010202a824 */ /* 0x000fe200078e0a00 */
[----:B------:R-:W-:Y:S01]  /*f8f0*/  ISETP.GT.U32.AND P2, PT, R0, R10, PT ;  /* 0x0000000a0000720c */ /* 0x000fe20003f44070 */
[----:B------:R-:W-:-:S04]  /*f900*/  @!P3 IMAD.MOV R12, RZ, RZ, -R12 ;  /* 0x000000ffff0cb224 */ /* 0x000fc800078e0a0c */
[--C-:B------:R-:W-:Y:S01]  /*f910*/  @!P5 IMAD.IADD R11, R11, 0x1, -R0.reuse ;  /* 0x000000010b0bd824 */ /* 0x100fe200078e0a00 */
[----:B------:R0:W-:Y:S01]  /*f920*/  STL [R1+0x4dc], R12 ;  /* 0x0004dc0c01007387 */ /* 0x0001e20000100800 */
[----:B------:R-:W-:Y:S02]  /*f930*/  ISETP.GE.AND P0, PT, R8, RZ, PT ;  /* 0x000000ff0800720c */ /* 0x000fe40003f06270 */
[----:B------:R-:W-:Y:S01]  /*f940*/  @!P6 IMAD.MOV R11, RZ, RZ, -R11 ;  /* 0x000000ffff0be224 */ /* 0x000fe200078e0a0b */
[----:B----4-:R-:W-:Y:S02]  /*f950*/  IABS R8, R14 ;  /* 0x0000000e00087213 */ /* 0x010fe40000000000 */
[----:B------:R-:W-:Y:S02]  /*f960*/  ISETP.GE.AND P6, PT, R14, RZ, PT ;  /* 0x000000ff0e00720c */ /* 0x000fe40003fc6270 */
[----:B------:R-:W4:Y:S04]  /*f970*/  LDL R14, [R1+0x694] ;  /* 0x00069400010e7983 */ /* 0x000f280000100800 */
[----:B0-----:R-:W4:Y:S01]  /*f980*/  LDL R12, [R1+0x68c] ;  /* 0x00068c00010c7983 */ /* 0x001f220000100800 */
[----:B------:R-:W-:Y:S01]  /*f990*/  @!P2 IMAD.IADD R10, R10, 0x1, -R0 ;  /* 0x000000010a0aa824 */ /* 0x000fe200078e0a00 */
[----:B------:R-:W-:-:S03]  /*f9a0*/  ISETP.GE.AND P2, PT, R7, RZ, PT ;  /* 0x000000ff0700720c */ /* 0x000fc60003f46270 */
[----:B------:R-:W-:Y:S01]  /*f9b0*/  IMAD.MOV.U32 R7, RZ, RZ, R10 ;  /* 0x000000ffff077224 */ /* 0x000fe200078e000a */
[----:B------:R0:W-:Y:S03]  /*f9c0*/  STL [R1+0x4d8], R11 ;  /* 0x0004d80b01007387 */ /* 0x0001e60000100800 */
[----:B------:R-:W-:Y:S01]  /*f9d0*/  @!P0 IMAD.MOV R7, RZ, RZ, -R7 ;  /* 0x000000ffff078224 */ /* 0x000fe200078e0a07 */
[----:B---3--:R-:W-:Y:S02]  /*f9e0*/  ISETP.GE.AND P0, PT, R28, RZ, PT ;  /* 0x000000ff1c00720c */ /* 0x008fe40003f06270 */
[----:B------:R-:W-:Y:S02]  /*f9f0*/  IABS R10, R28 ;  /* 0x0000001c000a7213 */ /* 0x000fe40000000000 */
[----:B------:R-:W3:Y:S01]  /*fa00*/  LDL.LU R28, [R1+0x698] ;  /* 0x00069800011c7983 */ /* 0x000ee20000300800 */
[----:B------:R-:W-:Y:S01]  /*fa10*/  ISETP.GE.AND P5, PT, R6, RZ, PT ;  /* 0x000000ff0600720c */ /* 0x000fe20003fa6270 */
[----:B------:R-:W-:-:S04]  /*fa20*/  IMAD.HI.U32 R6, R20, R5, RZ ;  /* 0x0000000514067227 */ /* 0x000fc800078e00ff */
[----:B------:R-:W-:-:S04]  /*fa30*/  IMAD.MOV R6, RZ, RZ, -R6 ;  /* 0x000000ffff067224 */ /* 0x000fc800078e0a06 */
[C---:B------:R-:W-:Y:S01]  /*fa40*/  IMAD R5, R0.reuse, R6, R5 ;  /* 0x0000000600057224 */ /* 0x040fe200078e0205 */
[----:B------:R-:W-:-:S04]  /*fa50*/  ISETP.GT.U32.AND P1, PT, R0, R2, PT ;  /* 0x000000020000720c */ /* 0x000fc80003f24070 */
[----:B------:R-:W-:Y:S01]  /*fa60*/  ISETP.GT.U32.AND P3, PT, R0, R5, PT ;  /* 0x000000050000720c */ /* 0x000fe20003f64070 */
[----:B------:R-:W-:-:S04]  /*fa70*/  IMAD.HI.U32 R6, R20, R8, RZ ;  /* 0x0000000814067227 */ /* 0x000fc800078e00ff */
[----:B------:R-:W-:Y:S02]  /*fa80*/  IMAD.MOV R6, RZ, RZ, -R6 ;  /* 0x000000ffff067224 */ /* 0x000fe400078e0a06 */
[----:B------:R-:W-:-:S04]  /*fa90*/  IMAD.HI.U32 R4, R20, R9, RZ ;  /* 0x0000000914047227 */ /* 0x000fc800078e00ff */
[----:B------:R-:W-:Y:S02]  /*faa0*/  IMAD R8, R0, R6, R8 ;  /* 0x0000000600087224 */ /* 0x000fe400078e0208 */
[----:B------:R-:W-:Y:S01]  /*fab0*/  @!P3 IMAD.IADD R5, R5, 0x1, -R0 ;  /* 0x000000010505b824 */ /* 0x000fe200078e0a00 */
[----:B--2---:R-:W-:Y:S01]  /*fac0*/  IABS R6, R13 ;  /* 0x0000000d00067213 */ /* 0x004fe20000000000 */
[----:B------:R-:W-:Y:S02]  /*fad0*/  IMAD.MOV R4, RZ, RZ, -R4 ;  /* 0x000000ffff047224 */ /* 0x000fe400078e0a04 */
[----:B------:R-:W-:Y:S01]  /*fae0*/  @!P1 IMAD.IADD R2, R2, 0x1, -R0 ;  /* 0x0000000102029824 */ /* 0x000fe200078e0a00 */
[C---:B------:R-:W-:Y:S01]  /*faf0*/  ISETP.GT.U32.AND P3, PT, R0.reuse, R5, PT ;  /* 0x000000050000720c */ /* 0x040fe20003f64070 */
[----:B------:R-:W-:Y:S01]  /*fb00*/  IMAD R9, R0, R4, R9 ;  /* 0x0000000400097224 */ /* 0x000fe200078e0209 */
[----:B------:R-:W-:Y:S01]  /*fb10*/  IABS R4, R29 ;  /* 0x0000001d00047213 */ /* 0x000fe20000000000 */
[----:B------:R-:W-:Y:S01]  /*fb20*/  @!P5 IMAD.MOV R2, RZ, RZ, -R2 ;  /* 0x000000ffff02d224 */ /* 0x000fe200078e0a02 */
[----:B------:R1:W-:Y:S01]  /*fb30*/  STL [R1+0x4d4], R7 ;  /* 0x0004d40701007387 */ /* 0x0003e20000100800 */
[----:B0-----:R-:W-:Y:S01]  /*fb40*/  IMAD.HI.U32 R11, R20, R6, RZ ;  /* 0x00000006140b7227 */ /* 0x001fe200078e00ff */
[----:B----4-:R-:W-:-:S02]  /*fb50*/  IABS R12, R12 ;  /* 0x0000000c000c7213 */ /* 0x010fc40000000000 */
[----:B------:R0:W-:Y:S01]  /*fb60*/  STL [R1+0x4d0], R2 ;  /* 0x0004d00201007387 */ /* 0x0001e20000100800 */
[----:B------:R-:W-:Y:S01]  /*fb70*/  IMAD.MOV R11, RZ, RZ, -R11 ;  /* 0x000000ffff0b7224 */ /* 0x000fe200078e0a0b */
[----:B-1----:R-:W-:Y:S01]  /*fb80*/  IABS R7, R14 ;  /* 0x0000000e00077213 */ /* 0x002fe20000000000 */
[----:B------:R-:W-:Y:S01]  /*fb90*/  IMAD.HI.U32 R14, R20, R4, RZ ;  /* 0x00000004140e7227 */ /* 0x000fe200078e00ff */
[----:B------:R-:W-:-:S03]  /*fba0*/  ISETP.GE.AND P1, PT, R13, RZ, PT ;  /* 0x000000ff0d00720c */ /* 0x000fc60003f26270 */
[----:B0-----:R-:W-:Y:S02]  /*fbb0*/  IMAD.MOV.U32 R2, RZ, RZ, R12 ;  /* 0x000000ffff027224 */ /* 0x001fe400078e000c */
[----:B------:R-:W-:-:S04]  /*fbc0*/  IMAD.HI.U32 R12, R20, R10, RZ ;  /* 0x0000000a140c7227 */ /* 0x000fc800078e00ff */
[----:B------:R-:W-:-:S04]  /*fbd0*/  IMAD.HI.U32 R13, R20, R7, RZ ;  /* 0x00000007140d7227 */ /* 0x000fc800078e00ff */
[----:B------:R-:W-:Y:S02]  /*fbe0*/  IMAD R6, R0, R11, R6 ;  /* 0x0000000b00067224 */ /* 0x000fe400078e0206 */
[----:B------:R-:W-:-:S04]  /*fbf0*/  IMAD.HI.U32 R11, R20, R2, RZ ;  /* 0x00000002140b7227 */ /* 0x000fc800078e00ff */
[----:B------:R-:W-:Y:S02]  /*fc00*/  IMAD.MOV R14, RZ, RZ, -R14 ;  /* 0x000000ffff0e7224 */ /* 0x000fe400078e0a0e */
[----:B------:R-:W-:Y:S02]  /*fc10*/  @!P3 IMAD.IADD R5, R5, 0x1, -R0 ;  /* 0x000000010505b824 */ /* 0x000fe400078e0a00 */
[----:B------:R-:W-:Y:S02]  /*fc20*/  IMAD.MOV R12, RZ, RZ, -R12 ;  /* 0x000000ffff0c7224 */ /* 0x000fe400078e0a0c */
[----:B------:R-:W-:Y:S02]  /*fc30*/  IMAD.MOV R13, RZ, RZ, -R13 ;  /* 0x000000ffff0d7224 */ /* 0x000fe400078e0a0d */
[----:B------:R-:W-:Y:S02]  /*fc40*/  IMAD.MOV R11, RZ, RZ, -R11 ;  /* 0x000000ffff0b7224 */ /* 0x000fe400078e0a0b */
[----:B------:R-:W-:-:S02]  /*fc50*/  IMAD R4, R0, R14, R4 ;  /* 0x0000000e00047224 */ /* 0x000fc400078e0204 */
[----:B------:R-:W-:Y:S02]  /*fc60*/  IMAD.MOV.U32 R14, RZ, RZ, R5 ;  /* 0x000000ffff0e7224 */ /* 0x000fe400078e0005 */
[C---:B------:R-:W-:Y:S02]  /*fc70*/  IMAD R10, R0.reuse, R12, R10 ;  /* 0x0000000c000a7224 */ /* 0x040fe400078e020a */
[C---:B------:R-:W-:Y:S01]  /*fc80*/  IMAD R7, R0.reuse, R13, R7 ;  /* 0x0000000d00077224 */ /* 0x040fe200078e0207 */
[----:B------:R-:W2:Y:S01]  /*fc90*/  LDL R12, [R1+0x6a0] ;  /* 0x0006a000010c7983 */ /* 0x000ea20000100800 */
[----:B------:R-:W-:Y:S02]  /*fca0*/  IMAD R2, R0, R11, R2 ;  /* 0x0000000b00027224 */ /* 0x000fe400078e0202 */
[----:B------:R-:W-:Y:S01]  /*fcb0*/  @!P4 IMAD.MOV R14, RZ, RZ, -R14 ;  /* 0x000000ffff0ec224 */ /* 0x000fe200078e0a0e */
[----:B------:R-:W4:Y:S01]  /*fcc0*/  LDL R13, [R1+0x69c] ;  /* 0x00069c00010d7983 */ /* 0x000f220000100800 */
[----:B---3--:R-:W-:-:S03]  /*fcd0*/  IABS R11, R28 ;  /* 0x0000001c000b7213 */ /* 0x008fc60000000000 */
[----:B------:R0:W-:Y:S04]  /*fce0*/  STL [R1+0x3ed8], R28 ;  /* 0x003ed81c01007387 */ /* 0x0001e80000100800 */
[----:B------:R-:W-:Y:S01]  /*fcf0*/  STL [R1+0x4cc], R14 ;  /* 0x0004cc0e01007387 */ /* 0x000fe20000100800 */
[----:B0-----:R-:W-:-:S05]  /*fd00*/  IMAD.MOV.U32 R28, RZ, RZ, R29 ;  /* 0x000000ffff1c7224 */ /* 0x001fca00078e001d */
[----:B------:R0:W-:Y:S04]  /*fd10*/  STL [R1+0x3edc], R28 ;  /* 0x003edc1c01007387 */ /* 0x0001e80000100800 */
[----:B0-----:R-:W3:Y:S01]  /*fd20*/  LDL.LU R28, [R1+0x68c] ;  /* 0x00068c00011c7983 */ /* 0x001ee20000300800 */
[C---:B------:R-:W-:Y:S02]  /*fd30*/  ISETP.GT.U32.AND P5, PT, R0.reuse, R8, PT ;  /* 0x000000080000720c */ /* 0x040fe40003fa4070 */
[----:B------:R-:W-:Y:S01]  /*fd40*/  ISETP.GT.U32.AND P3, PT, R0, R9, PT ;  /* 0x000000090000720c */ /* 0x000fe20003f64070 */
[----:B------:R-:W3:Y:S10]  /*fd50*/  LDL.LU R29, [R1+0x6a8] ;  /* 0x0006a800011d7983 */ /* 0x000ef40000300800 */
[----:B------:R-:W-:-:S02]  /*fd60*/  @!P5 IMAD.IADD R8, R8, 0x1, -R0 ;  /* 0x000000010808d824 */ /* 0x000fc400078e0a00 */
[----:B------:R-:W-:-:S03]  /*fd70*/  @!P3 IMAD.IADD R9, R9, 0x1, -R0 ;  /* 0x000000010909b824 */ /* 0x000fc600078e0a00 */
[----:B------:R-:W-:-:S13]  /*fd80*/  ISETP.GT.U32.AND P3, PT, R0, R8, PT ;  /* 0x000000080000720c */ /* 0x000fda0003f64070 */
[----:B------:R-:W-:Y:S01]  /*fd90*/  @!P3 IMAD.IADD R8, R8, 0x1, -R0 ;  /* 0x000000010808b824 */ /* 0x000fe200078e0a00 */
[----:B------:R-:W-:-:S03]  /*fda0*/  ISETP.GT.U32.AND P3, PT, R0, R10, PT ;  /* 0x0000000a0000720c */ /* 0x000fc60003f64070 */
[----:B------:R-:W-:-:S04]  /*fdb0*/  IMAD.MOV.U32 R14, RZ, RZ, R8 ;  /* 0x000000ffff0e7224 */ /* 0x000fc800078e0008 */
[----:B------:R-:W-:-:S05]  /*fdc0*/  @!P6 IMAD.MOV R14, RZ, RZ, -R14 ;  /* 0x000000ffff0ee224 */ /* 0x000fca00078e0a0e */
[----:B------:R-:W-:Y:S01]  /*fdd0*/  STL [R1+0x4c8], R14 ;  /* 0x0004c80e01007387 */ /* 0x000fe20000100800 */
[----:B------:R-:W-:Y:S01]  /*fde0*/  @!P3 IMAD.IADD R10, R10, 0x1, -R0 ;  /* 0x000000010a0ab824 */ /* 0x000fe200078e0a00 */
[----:B----4-:R-:W-:Y:S02]  /*fdf0*/  IABS R5, R13 ;  /* 0x0000000d00057213 */ /* 0x010fe40000000000 */
[----:B--2---:R-:W-:-:S05]  /*fe00*/  IABS R13, R12 ;  /* 0x0000000c000d7213 */ /* 0x004fca0000000000 */
[----:B------:R-:W-:Y:S02]  /*fe10*/  IMAD.MOV.U32 R8, RZ, RZ, R13 ;  /* 0x000000ffff087224 */ /* 0x000fe400078e000d */
[----:B------:R-:W-:-:S04]  /*fe20*/  IMAD.HI.U32 R13, R20, R5, RZ ;  /* 0x00000005140d7227 */ /* 0x000fc800078e00ff */
[----:B------:R-:W-:-:S04]  /*fe30*/  IMAD.MOV R13, RZ, RZ, -R13 ;  /* 0x000000ffff0d7224 */ /* 0x000fc800078e0a0d */
[----:B------:R-:W-:Y:S01]  /*fe40*/  IMAD R5, R0, R13, R5 ;  /* 0x0000000d00057224 */ /* 0x000fe200078e0205 */
[----:B---3--:R-:W-:Y:S02]  /*fe50*/  ISETP.GE.AND P3, PT, R28, RZ, PT ;  /* 0x000000ff1c00720c */ /* 0x008fe40003f66270 */
[----:B------:R-:W2:Y:S04]  /*fe60*/  LDL.LU R28, [R1+0x3edc] ;  /* 0x003edc00011c7983 */ /* 0x000ea80000300800 */
[----:B------:R-:W3:Y:S01]  /*fe70*/  LDL.LU R13, [R1+0x6a4] ;  /* 0x0006a400010d7983 */ /* 0x000ee20000300800 */
[----:B------:R-:W-:Y:S01]  /*fe80*/  ISETP.GT.U32.AND P5, PT, R0, R6, PT ;  /* 0x000000060000720c */ /* 0x000fe20003fa4070 */
[----:B------:R-:W-:-:S12]  /*fe90*/  IMAD.HI.U32 R12, R20, R11, RZ ;  /* 0x0000000b140c7227 */ /* 0x000fd800078e00ff */
[----:B------:R-:W-:Y:S01]  /*fea0*/  @!P5 IMAD.IADD R6, R6, 0x1, -R0 ;  /* 0x000000010606d824 */ /* 0x000fe200078e0a00 */
[----:B------:R-:W-:Y:S01]  /*feb0*/  ISETP.GT.U32.AND P5, PT, R0, R9, PT ;  /* 0x000000090000720c */ /* 0x000fe20003fa4070 */
[----:B------:R-:W-:-:S03]  /*fec0*/  IMAD.MOV R12, RZ, RZ, -R12 ;  /* 0x000000ffff0c7224 */ /* 0x000fc600078e0a0c */
[C---:B------:R-:W-:Y:S01]  /*fed0*/  ISETP.GT.U32.AND P4, PT, R0.reuse, R6, PT ;  /* 0x000000060000720c */ /* 0x040fe20003f84070 */
[----:B------:R-:W-:-:S08]  /*fee0*/  IMAD R11, R0, R12, R11 ;  /* 0x0000000c000b7224 */ /* 0x000fd000078e020b */
[----:B------:R-:W-:-:S04]  /*fef0*/  @!P5 IMAD.IADD R9, R9, 0x1, -R0 ;  /* 0x000000010909d824 */ /* 0x000fc800078e0a00 */
[----:B------:R-:W-:Y:S02]  /*ff00*/  @!P4 IMAD.IADD R6, R6, 0x1, -R0 ;  /* 0x000000010606c824 */ /* 0x000fe400078e0a00 */
[----:B--2---:R-:W-:Y:S02]  /*ff10*/  IMAD.MOV.U32 R12, RZ, RZ, R28 ;  /* 0x000000ffff0c7224 */ /* 0x004fe400078e001c */
[----:B------:R-:W-:-:S04]  /*ff20*/  IMAD.MOV.U32 R28, RZ, RZ, R9 ;  /* 0x000000ffff1c7224 */ /* 0x000fc800078e0009 */
[----:B------:R-:W-:Y:S02]  /*ff30*/  @!P2 IMAD.MOV R28, RZ, RZ, -R28 ;  /* 0x000000ffff1ca224 */ /* 0x000fe400078e0a1c */
[----:B------:R-:W-:Y:S02]  /*ff40*/  IMAD.MOV.U32 R9, RZ, RZ, R12 ;  /* 0x000000ffff097224 */ /* 0x000fe400078e000c */
[----:B------:R-:W2:Y:S04]  /*ff50*/  LDL.LU R12, [R1+0x694] ;  /* 0x00069400010c7983 */ /* 0x000ea80000300800 */
[----:B------:R0:W-:Y:S02]  /*ff60*/  STL [R1+0x4c4], R28 ;  /* 0x0004c41c01007387 */ /* 0x0001e40000100800 */
[----:B0-----:R-:W-:-:S04]  /*ff70*/  IMAD.MOV.U32 R28, RZ, RZ, R6 ;  /* 0x000000ffff1c7224 */ /* 0x001fc800078e0006 */
[----:B------:R-:W-:Y:S01]  /*ff80*/  @!P1 IMAD.MOV R28, RZ, RZ, -R28 ;  /* 0x000000ffff1c9224 */ /* 0x000fe200078e0a1c */
[----:B---3--:R-:W-:Y:S01]  /*ff90*/  STL [R1+0x3ed4], R13 ;  /* 0x003ed40d01007387 */ /* 0x008fe20000100800 */
[----:B------:R-:W-:-:S03]  /*ffa0*/  IABS R6, R13 ;  /* 0x0000000d00067213 */ /* 0x000fc60000000000 */
[----:B------:R0:W-:Y:S04]  /*ffb0*/  STL [R1+0x4c0], R28 ;  /* 0x0004c01c01007387 */ /* 0x0001e80000100800 */
[----:B0-----:R-:W3:Y:S04]  /*ffc0*/  LDL.LU R28, [R1+0x3ed8] ;  /* 0x003ed800011c7983 */ /* 0x001ee80000300800 */
[----:B------:R-:W4:Y:S01]  /*ffd0*/  LDL.LU R13, [R1+0x69c] ;  /* 0x00069c00010d7983 */ /* 0x000f220000300800 */
[----:B------:R-:W-:-:S13]  /*ffe0*/  ISETP.GT.U32.AND P6, PT, R0, R2, PT ;  /* 0x000000020000720c */ /* 0x000fda0003fc4070 */
[----:B------:R-:W-:Y:S01]  /*fff0*/  @!P6 IMAD.IADD R2, R2, 0x1, -R0 ;  /* 0x000000010202e824 */ /* 0x000fe200078e0a00 */
[C---:B------:R-:W-:Y:S02]  /*10000*/  ISETP.GT.U32.AND P6, PT, R0.reuse, R10, PT ;  /* 0x0000000a0000720c */ /* 0x040fe40003fc4070 */
[----:B------:R-:W-:Y:S01]  /*10010*/  ISETP.GT.U32.AND P1, PT, R0, R11, PT ;  /* 0x0000000b0000720c */ /* 0x000fe20003f24070 */
[----:B------:R-:W-:-:S10]  /*10020*/  IMAD.HI.U32 R14, R20, R8, RZ ;  /* 0x00000008140e7227 */ /* 0x000fd400078e00ff */
[----:B------:R-:W-:Y:S01]  /*10030*/  @!P6 IMAD.IADD R10, R10, 0x1, -R0 ;  /* 0x000000010a0ae824 */ /* 0x000fe200078e0a00 */
[C---:B------:R-:W-:Y:S01]  /*10040*/  ISETP.GT.U32.AND P6, PT, R0.reuse, R5, PT ;  /* 0x000000050000720c */ /* 0x040fe20003fc4070 */
[----:B------:R-:W-:Y:S02]  /*10050*/  IMAD.MOV R14, RZ, RZ, -R14 ;  /* 0x000000ffff0e7224 */ /* 0x000fe400078e0a0e */
[----:B------:R-:W-:Y:S02]  /*10060*/  @!P1 IMAD.IADD R11, R11, 0x1, -R0 ;  /* 0x000000010b0b9824 */ /* 0x000fe400078e0a00 */
[C---:B------:R-:W-:Y:S02]  /*10070*/  IMAD R8, R0.reuse, R14, R8 ;  /* 0x0000000e00087224 */ /* 0x040fe400078e0208 */
[----:B------:R-:W2:Y:S06]  /*10080*/  LDL.LU R14, [R1+0x6ac] ;  /* 0x0006ac00010e7983 */ /* 0x000eac0000300800 */
[----:B------:R-:W-:Y:S01]  /*10090*/  @!P6 IMAD.IADD R5, R5, 0x1, -R0 ;  /* 0x000000010505e824 */ /* 0x000fe200078e0a00 */
[----:B------:R-:W-:-:S02]  /*100a0*/  ISETP.GT.U32.AND P5, PT, R0, R4, PT ;  /* 0x000000040000720c */ /* 0x000fc40003fa4070 */
[----:B------:R-:W-:Y:S02]  /*100b0*/  ISETP.GT.U32.AND P4, PT, R0, R7, PT ;  /* 0x000000070000720c */ /* 0x000fe40003f84070 */
[----:B---3--:R-:W-:Y:S02]  /*100c0*/  ISETP.GE.AND P1, PT, R28, RZ, PT ;  /* 0x000000ff1c00720c */ /* 0x008fe40003f26270 */
[----:B------:R-:W3:Y:S01]  /*100d0*/  LDL.LU R28, [R1+0x6b0] ;  /* 0x0006b000011c7983 */ /* 0x000ee20000300800 */
[----:B----4-:R-:W-:Y:S01]  /*100e0*/  ISETP.GE.AND P6, PT, R13, RZ, PT ;  /* 0x000000ff0d00720c */ /* 0x010fe20003fc6270 */
[----:B------:R-:W-:Y:S02]  /*100f0*/  IMAD.MOV.U32 R13, RZ, RZ, R10 ;  /* 0x000000ffff0d7224 */ /* 0x000fe400078e000a */
[----:B------:R-:W4:Y:S02]  /*10100*/  LDL.LU R10, [R1+0x6a0] ;  /* 0x0006a000010a7983 */ /* 0x000f240000300800 */
[----:B------:R-:W-:-:S05]  /*10110*/  @!P0 IMAD.MOV R13, RZ, RZ, -R13 ;  /* 0x000000ffff0d8224 */ /* 0x000fca00078e0a0d */
[----:B------:R0:W-:Y:S04]  /*10120*/  STL [R1+0x4bc], R13 ;  /* 0x0004bc0d01007387 */ /* 0x0001e80000100800 */
[----:B0-----:R-:W3:Y:S01]  /*10130*/  LDL.LU R13, [R1+0x3ed4] ;  /* 0x003ed400010d7983 */ /* 0x001ee20000300800 */
[--C-:B------:R-:W-:Y:S02]  /*10140*/  @!P5 IMAD.IADD R4, R4, 0x1, -R0.reuse ;  /* 0x000000010404d824 */ /* 0x100fe400078e0a00 */
[----:B------:R-:W-:-:S03]  /*10150*/  @!P4 IMAD.IADD R7, R7, 0x1, -R0 ;  /* 0x000000010707c824 */ /* 0x000fc600078e0a00 */
[C---:B------:R-:W-:Y:S02]  /*10160*/  ISETP.GT.U32.AND P4, PT, R0.reuse, R4, PT ;  /* 0x000000040000720c */ /* 0x040fe40003f84070 */
[C---:B------:R-:W-:Y:S02]  /*10170*/  ISETP.GT.U32.AND P5, PT, R0.reuse, R2, PT ;  /* 0x000000020000720c */ /* 0x040fe40003fa4070 */
[----:B------:R-:W-:-:S09]  /*10180*/  ISETP.GT.U32.AND P2, PT, R0, R7, PT ;  /* 0x000000070000720c */ /* 0x000fd20003f44070 */
[--C-:B------:R-:W-:Y:S01]  /*10190*/  @!P4 IMAD.IADD R4, R4, 0x1, -R0.reuse ;  /* 0x000000010404c824 */ /* 0x100fe200078e0a00 */
[----:B------:R-:W-:Y:S01]  /*101a0*/  ISETP.GT.U32.AND P4, PT, R0, R8, PT ;  /* 0x000000080000720c */ /* 0x000fe20003f84070 */
[--C-:B------:R-:W-:Y:S01]  /*101b0*/  @!P5 IMAD.IADD R2, R2, 0x1, -R0.reuse ;  /* 0x000000010202d824 */ /* 0x100fe200078e0a00 */
[----:B------:R-:W-:Y:S02]  /*101c0*/  ISETP.GT.U32.AND P0, PT, R0, R11, PT ;  /* 0x0000000b0000720c */ /* 0x000fe40003f04070 */
[----:B------:R-:W-:Y:S01]  /*101d0*/  ISETP.GE.AND P5, PT, R9, RZ, PT ;  /* 0x000000ff0900720c */ /* 0x000fe20003fa6270 */
[----:B------:R-:W-:Y:S01]  /*101e0*/  @!P2 IMAD.IADD R7, R7, 0x1, -R0 ;  /* 0x000000010707a824 */ /* 0x000fe200078e0a00 */
[----:B--2---:R-:W-:Y:S01]  /*101f0*/  ISETP.GE.AND P2, PT, R12, RZ, PT ;  /* 0x000000ff0c00720c */ /* 0x004fe20003f46270 */
[----:B------:R-:W-:Y:S01]  /*10200*/  @!P3 IMAD.MOV R2, RZ, RZ, -R2 ;  /* 0x000000ffff02b224 */ /* 0x000fe200078e0a02 */
[----:B------:R-:W-:-:S05]  /*10210*/  ISETP.GT.U32.AND P3, PT, R0, R5, PT ;  /* 0x000000050000720c */ /* 0x000fca0003f64070 */
[--C-:B------:R-:W-:Y:S01]  /*10220*/  @!P4 IMAD.IADD R8, R8, 0x1, -R0.reuse ;  /* 0x000000010808c824 */ /* 0x100fe200078e0a00 */
[----:B------:R0:W-:Y:S01]  /*10230*/  STL [R1+0x4b8], R2 ;  /* 0x0004b80201007387 */ /* 0x0001e20000100800 */
[----:B------:R-:W-:-:S03]  /*10240*/  @!P0 IMAD.IADD R11, R11, 0x1, -R0 ;  /* 0x000000010b0b8824 */ /* 0x000fc600078e0a00 */
[----:B------:R-:W-:Y:S01]  /*10250*/  ISETP.GT.U32.AND P4, PT, R0, R8, PT ;  /* 0x000000080000720c */ /* 0x000fe20003f84070 */
[----:B0-----:R-:W-:-:S04]  /*10260*/  IMAD.MOV.U32 R2, RZ, RZ, R4 ;  /* 0x000000ffff027224 */ /* 0x001fc800078e0004 */
[----:B------:R-:W-:Y:S02]  /*10270*/  @!P5 IMAD.MOV R2, RZ, RZ, -R2 ;  /* 0x000000ffff02d224 */ /* 0x000fe400078e0a02 */
[----:B------:R-:W-:Y:S01]  /*10280*/  @!P2 IMAD.MOV R7, RZ, RZ, -R7 ;  /* 0x000000ffff07a224 */ /* 0x000fe200078e0a07 */
[----:B------:R-:W-:Y:S01]  /*10290*/  IABS R12, R29 ;  /* 0x0000001d000c7213 */ /* 0x000fe20000000000 */
[--C-:B------:R-:W-:Y:S01]  /*102a0*/  @!P3 IMAD.IADD R5, R5, 0x1, -R0.reuse ;  /* 0x000000010505b824 */ /* 0x100fe200078e0a00 */
[----:B------:R-:W-:Y:S03]  /*102b0*/  STL [R1+0x4b4], R2 ;  /* 0x0004b40201007387 */ /* 0x000fe60000100800 */
[----:B------:R-:W-:Y:S01]  /*102c0*/  @!P4 IMAD.IADD R8, R8, 0x1, -R0 ;  /* 0x000000010808c824 */ /* 0x000fe200078e0a00 */
[----:B------:R-:W-:Y:S01]  /*102d0*/  ISETP.GE.AND P4, PT, R29, RZ, PT ;  /* 0x000000ff1d00720c */ /* 0x000fe20003f86270 */
[----:B------:R-:W-:Y:S01]  /*102e0*/  STL [R1+0x4b0], R7 ;  /* 0x0004b00701007387 */ /* 0x000fe20000100800 */
[----:B----4-:R-:W-:Y:S01]  /*102f0*/  ISETP.GE.AND P5, PT, R10, RZ, PT ;  /* 0x000000ff0a00720c */ /* 0x010fe20003fa6270 */
[----:B------:R-:W-:-:S04]  /*10300*/  IMAD.MOV.U32 R10, RZ, RZ, R11 ;  /* 0x000000ffff0a7224 */ /* 0x000fc800078e000b */
[----:B------:R-:W-:Y:S01]  /*10310*/  @!P1 IMAD.MOV R10, RZ, RZ, -R10 ;  /* 0x000000ffff0a9224 */ /* 0x000fe200078e0a0a */
[----:B---3--:R-:W-:Y:S02]  /*10320*/  ISETP.GE.AND P0, PT, R13, RZ, PT ;  /* 0x000000ff0d00720c */ /* 0x008fe40003f06270 */
[----:B------:R-:W2:Y:S04]  /*10330*/  LDL.LU R13, [R1+0x6b4] ;  /* 0x0006b400010d7983 */ /* 0x000ea80000300800 */
[----:B------:R-:W3:Y:S04]  /*10340*/  LDL.LU R29, [R1+0x6b8] ;  /* 0x0006b800011d7983 */ /* 0x000ee80000300800 */
[----:B------:R0:W-:Y:S01]  /*10350*/  STL [R1+0x4ac], R10 ;  /* 0x0004ac0a01007387 */ /* 0x0001e20000100800 */
[----:B------:R-:W-:-:S02]  /*10360*/  @!P5 IMAD.MOV R8, RZ, RZ, -R8 ;  /* 0x000000ffff08d224 */ /* 0x000fc400078e0a08 */
[----:B0-----:R-:W-:-:S04]  /*10370*/  IMAD.MOV.U32 R10, RZ, RZ, R5 ;  /* 0x000000ffff0a7224 */ /* 0x001fc800078e0005 */
[----:B------:R-:W-:Y:S01]  /*10380*/  @!P6 IMAD.MOV R10, RZ, RZ, -R10 ;  /* 0x000000ffff0ae224 */ /* 0x000fe200078e0a0a */
[----:B------:R-:W-:Y:S02]  /*10390*/  IABS R7, R28 ;  /* 0x0000001c00077213 */ /* 0x000fe40000000000 */
[----:B------:R-:W-:Y:S02]  /*103a0*/  ISETP.GE.AND P5, PT, R28, RZ, PT ;  /* 0x000000ff1c00720c */ /* 0x000fe40003fa6270 */
[----:B------:R0:W-:Y:S04]  /*103b0*/  STL [R1+0x4a8], R10 ;  /* 0x0004a80a01007387 */ /* 0x0001e80000100800 */
[----:B0-----:R-:W4:Y:S04]  /*103c0*/  LDL.LU R10, [R1+0x6bc] ;  /* 0x0006bc00010a7983 */ /* 0x001f280000300800 */
[----:B------:R-:W4:Y:S01]  /*103d0*/  LDL.LU R28, [R1+0x6c0] ;  /* 0x0006c000011c7983 */ /* 0x000f220000300800 */
[----:B------:R-:W-:-:S04]  /*103e0*/  IMAD.HI.U32 R9, R20, R6, RZ ;  /* 0x0000000614097227 */ /* 0x000fc800078e00ff */
[----:B------:R-:W-:-:S04]  /*103f0*/  IMAD.MOV R9, RZ, RZ, -R9 ;  /* 0x000000ffff097224 */ /* 0x000fc800078e0a09 */
[----:B------:R-:W-:Y:S02]  /*10400*/  IMAD R6, R0, R9, R6 ;  /* 0x0000000900067224 */ /* 0x000fe400078e0206 */
[----:B------:R-:W-:-:S04]  /*10410*/  IMAD.HI.U32 R9, R20, R12, RZ ;  /* 0x0000000c14097227 */ /* 0x000fc800078e00ff */
[----:B------:R-:W-:-:S04]  /*10420*/  IMAD.MOV R9, RZ, RZ, -R9 ;  /* 0x000000ffff097224 */ /* 0x000fc800078e0a09 */
[----:B------:R-:W-:-:S05]  /*10430*/  IMAD R12, R0, R9, R12 ;  /* 0x00000009000c7224 */ /* 0x000fca00078e020c */
[----:B------:R-:W-:Y:S02]  /*10440*/  ISETP.GT.U32.AND P3, PT, R0, R12, PT ;  /* 0x0000000c0000720c */ /* 0x000fe40003f64070 */
[----:B------:R-:W-:-:S05]  /*10450*/  IABS R2, R14 ;  /* 0x0000000e00027213 */ /* 0x000fca0000000000 */
[----:B------:R-:W-:-:S04]  /*10460*/  IMAD.HI.U32 R4, R20, R2, RZ ;  /* 0x0000000214047227 */ /* 0x000fc800078e00ff */
[----:B------:R-:W-:Y:S02]  /*10470*/  IMAD.MOV R9, RZ, RZ, -R4 ;  /* 0x000000ffff097224 */ /* 0x000fe400078e0a04 */
[----:B------:R-:W-:Y:S02]  /*10480*/  @!P3 IMAD.IADD R12, R12, 0x1, -R0 ;  /* 0x000000010c0cb824 */ /* 0x000fe400078e0a00 */
[----:B------:R-:W-:-:S03]  /*10490*/  IMAD.MOV.U32 R4, RZ, RZ, R7 ;  /* 0x000000ffff047224 */ /* 0x000fc600078e0007 */
[----:B------:R-:W-:Y:S01]  /*104a0*/  ISETP.GT.U32.AND P3, PT, R0, R12, PT ;  /* 0x0000000c0000720c */ /* 0x000fe20003f64070 */
[----:B------:R-:W-:-:S04]  /*104b0*/  IMAD.HI.U32 R5, R20, R4, RZ ;  /* 0x0000000414057227 */ /* 0x000fc800078e00ff */
[----:B------:R-:W-:-:S04]  /*104c0*/  IMAD.MOV R7, RZ, RZ, -R5 ;  /* 0x000000ffff077224 */ /* 0x000fc800078e0a05 */
[----:B------:R-:W-:-:S04]  /*104d0*/  IMAD R4, R0, R7, R4 ;  /* 0x0000000700047224 */ /* 0x000fc800078e0204 */
[----:B------:R-:W-:Y:S01]  /*104e0*/  @!P3 IMAD.IADD R12, R12, 0x1, -R0 ;  /* 0x000000010c0cb824 */ /* 0x000fe200078e0a00 */
[C---:B------:R-:W-:Y:S02]  /*104f0*/  ISETP.GT.U32.AND P3, PT, R0.reuse, R4, PT ;  /* 0x000000040000720c */ /* 0x040fe40003f64070 */
[C---:B------:R-:W-:Y:S01]  /*10500*/  ISETP.GT.U32.AND P2, PT, R0.reuse, R6, PT ;  /* 0x000000060000720c */ /* 0x040fe20003f44070 */
[----:B------:R-:W-:-:S10]  /*10510*/  IMAD R2, R0, R9, R2 ;  /* 0x0000000900027224 */ /* 0x000fd400078e0202 */
[--C-:B------:R-:W-:Y:S01]  /*10520*/  @!P3 IMAD.IADD R4, R4, 0x1, -R0.reuse ;  /* 0x000000010404b824 */ /* 0x100fe200078e0a00 */
[----:B------:R-:W-:Y:S01]  /*10530*/  ISETP.GT.U32.AND P6, PT, R0, R2, PT ;  /* 0x000000020000720c */ /* 0x000fe20003fc4070 */
[----:B------:R-:W-:-:S03]  /*10540*/  @!P2 IMAD.IADD R6, R6, 0x1, -R0 ;  /* 0x000000010606a824 */ /* 0x000fc600078e0a00 */
[C---:B------:R-:W-:Y:S02]  /*10550*/  ISETP.GT.U32.AND P3, PT, R0.reuse, R4, PT ;  /* 0x000000040000720c */ /* 0x040fe40003f64070 */
[----:B------:R-:W-:-:S07]  /*10560*/  ISETP.GT.U32.AND P2, PT, R0, R6, PT ;  /* 0x000000060000720c */ /* 0x000fce0003f44070 */
[----:B------:R-:W-:-:S04]  /*10570*/  @!P6 IMAD.IADD R2, R2, 0x1, -R0 ;  /* 0x000000010202e824 */ /* 0x000fc800078e0a00 */
[----:B------:R-:W-:Y:S01]  /*10580*/  @!P3 IMAD.IADD R4, R4, 0x1, -R0 ;  /* 0x000000010404b824 */ /* 0x000fe200078e0a00 */
[----:B------:R-:W-:Y:S02]  /*10590*/  ISETP.GT.U32.AND P6, PT, R0, R2, PT ;  /* 0x000000020000720c */ /* 0x000fe40003fc4070 */
[----:B------:R-:W-:Y:S02]  /*105a0*/  @!P2 IADD3 R6, PT, PT, R6, -R0, RZ ;  /* 0x800000000606a210 */ /* 0x000fe40007ffe0ff */
[----:B------:R-:W-:-:S03]  /*105b0*/  ISETP.GE.AND P1, PT, R14, RZ, PT ;  /* 0x000000ff0e00720c */ /* 0x000fc60003f26270 */
[----:B------:R-:W-:Y:S01]  /*105c0*/  @!P0 IMAD.MOV R6, RZ, RZ, -R6 ;  /* 0x000000ffff068224 */ /* 0x000fe200078e0a06 */
[----:B------:R2:W-:Y:S04]  /*105d0*/  STL [R1+0x4a4], R8 ;  /* 0x0004a40801007387 */ /* 0x0005e80000100800 */
[----:B------:R-:W-:Y:S01]  /*105e0*/  STL [R1+0x49c], R6 ;  /* 0x00049c0601007387 */ /* 0x000fe20000100800 */
[----:B------:R-:W-:-:S03]  /*105f0*/  @!P6 IMAD.IADD R2, R2, 0x1, -R0 ;  /* 0x000000010202e824 */ /* 0x000fc600078e0a00 */
[----:B------:R-:W4:Y:S01]  /*10600*/  LDL R11, [R1+0x6c8] ;  /* 0x0006c800010b7983 */ /* 0x000f220000100800 */
[----:B------:R-:W-:Y:S02]  /*10610*/  @!P4 IMAD.MOV R12, RZ, RZ, -R12 ;  /* 0x000000ffff0cc224 */ /* 0x000fe400078e0a0c */
[----:B------:R-:W-:Y:S01]  /*10620*/  @!P1 IMAD.MOV R2, RZ, RZ, -R2 ;  /* 0x000000ffff029224 */ /* 0x000fe200078e0a02 */
[----:B--2---:R-:W-:Y:S02]  /*10630*/  IABS R8, R13 ;  /* 0x0000000d00087213 */ /* 0x004fe40000000000 */
[----:B------:R-:W-:Y:S02]  /*10640*/  ISETP.GE.AND P2, PT, R13, RZ, PT ;  /* 0x000000ff0d00720c */ /* 0x000fe40003f46270 */
[----:B---3--:R-:W-:Y:S01]  /*10650*/  IABS R5, R29 ;  /* 0x0000001d00057213 */ /* 0x008fe20000000000 */
[----:B------:R-:W2:Y:S01]  /*10660*/  LDL R13, [R1+0x6cc] ;  /* 0x0006cc00010d7983 */ /* 0x000ea20000100800 */
[----:B------:R-:W-:-:S03]  /*10670*/  ISETP.GE.AND P0, PT, R29, RZ, PT ;  /* 0x000000ff1d00720c */ /* 0x000fc60003f06270 */
[----:B------:R-:W3:Y:S04]  /*10680*/  LDL R29, [R1+0x6d0] ;  /* 0x0006d000011d7983 */ /* 0x000ee80000100800 */
[----:B------:R-:W-:Y:S01]  /*10690*/  STL [R1+0x498], R12 ;  /* 0x0004980c01007387 */ /* 0x000fe20000100800 */
[----:B----4-:R-:W-:Y:S02]  /*106a0*/  IABS R7, R28 ;  /* 0x0000001c00077213 */ /* 0x010fe40000000000 */
[----:B------:R-:W-:Y:S01]  /*106b0*/  ISETP.GE.AND P3, PT, R28, RZ, PT ;  /* 0x000000ff1c00720c */ /* 0x000fe20003f66270 */
[----:B------:R-:W-:Y:S02]  /*106c0*/  IMAD.MOV.U32 R28, RZ, RZ, R21 ;  /* 0x000000ffff1c7224 */ /* 0x000fe400078e0015 */
[----:B------:R-:W-:-:S02]  /*106d0*/  IMAD.MOV.U32 R21, RZ, RZ, R24 ;  /* 0x000000ffff157224 */ /* 0x000fc400078e0018 */
[----:B------:R-:W-:Y:S02]  /*106e0*/  IMAD.MOV.U32 R24, RZ, RZ, R15 ;  /* 0x000000ffff187224 */ /* 0x000fe400078e000f */
[----:B------:R-:W0:Y:S01]  /*106f0*/  LDC R15, c[0x0][0x3ac] ;  /* 0x0000eb00ff0f7b82 */ /* 0x000e220000000800 */
[----:B------:R-:W-:Y:S04]  /*10700*/  STL [R1+0x4a0], R2 ;  /* 0x0004a00201007387 */ /* 0x000fe80000100800 */
[----:B0-----:R0:W-:Y:S04]  /*10710*/  STL [R1+0x3ed0], R15 ;  /* 0x003ed00f01007387 */ /* 0x0011e80000100800 */
[----:B0-----:R-:W4:Y:S01]  /*10720*/  LDL.LU R15, [R1+0x6c4] ;  /* 0x0006c400010f7983 */ /* 0x001f220000300800 */
[----:B------:R-:W-:-:S04]  /*10730*/  IMAD.HI.U32 R6, R20, R8, RZ ;  /* 0x0000000814067227 */ /* 0x000fc800078e00ff */
[----:B------:R-:W-:-:S04]  /*10740*/  IMAD.HI.U32 R9, R20, R5, RZ ;  /* 0x0000000514097227 */ /* 0x000fc800078e00ff */
[----:B------:R-:W-:Y:S02]  /*10750*/  IMAD.MOV R6, RZ, RZ, -R6 ;  /* 0x000000ffff067224 */ /* 0x000fe400078e0a06 */
[----:B------:R-:W-:Y:S02]  /*10760*/  IMAD.MOV R9, RZ, RZ, -R9 ;  /* 0x000000ffff097224 */ /* 0x000fe400078e0a09 */
[C---:B------:R-:W-:Y:S02]  /*10770*/  IMAD R6, R0.reuse, R6, R8 ;  /* 0x0000000600067224 */ /* 0x040fe400078e0208 */
[----:B------:R-:W-:-:S03]  /*10780*/  IMAD R5, R0, R9, R5 ;  /* 0x0000000900057224 */ /* 0x000fc600078e0205 */
[C---:B------:R-:W-:Y:S02]  /*10790*/  ISETP.GT.U32.AND P6, PT, R0.reuse, R6, PT ;  /* 0x000000060000720c */ /* 0x040fe40003fc4070 */
[----:B------:R-:W-:Y:S01]  /*107a0*/  ISETP.GT.U32.AND P4, PT, R0, R5, PT ;  /* 0x000000050000720c */ /* 0x000fe20003f84070 */
[----:B------:R-:W-:-:S10]  /*107b0*/  IMAD.HI.U32 R8, R20, R7, RZ ;  /* 0x0000000714087227 */ /* 0x000fd400078e00ff */
[--C-:B------:R-:W-:Y:S02]  /*107c0*/  @!P6 IMAD.IADD R6, R6, 0x1, -R0.reuse ;  /* 0x000000010606e824 */ /* 0x100fe400078e0a00 */
[----:B------:R-:W-:-:S03]  /*107d0*/  @!P4 IMAD.IADD R5, R5, 0x1, -R0 ;  /* 0x000000010505c824 */ /* 0x000fc600078e0a00 */
[----:B------:R-:W-:Y:S01]  /*107e0*/  ISETP.GT.U32.AND P4, PT, R0, R6, PT ;  /* 0x000000060000720c */ /* 0x000fe20003f84070 */
[----:B------:R-:W-:-:S04]  /*107f0*/  IMAD.MOV R8, RZ, RZ, -R8 ;  /* 0x000000ffff087224 */ /* 0x000fc800078e0a08 */
[----:B------:R-:W-:Y:S01]  /*10800*/  IMAD R2, R0, R8, R7 ;  /* 0x0000000800027224 */ /* 0x000fe200078e0207 */
[----:B------:R-:W-:-:S07]  /*10810*/  IABS R14, R10 ;  /* 0x0000000a000e7213 */ /* 0x000fce0000000000 */
[----:B------:R-:W-:Y:S01]  /*10820*/  @!P4 IMAD.IADD R6, R6, 0x1, -R0 ;  /* 0x000000010606c824 */ /* 0x000fe200078e0a00 */
[----:B------:R-:W-:Y:S01]  /*10830*/  ISETP.GT.U32.AND P4, PT, R0, R2, PT ;  /* 0x000000020000720c */ /* 0x000fe20003f84070 */
[----:B------:R-:W-:-:S04]  /*10840*/  IMAD.HI.U32 R9, R20, R14, RZ ;  /* 0x0000000e14097227 */ /* 0x000fc800078e00ff */
[----:B------:R-:W-:Y:S01]  /*10850*/  IMAD.MOV R9, RZ, RZ, -R9 ;  /* 0x000000ffff097224 */ /* 0x000fe200078e0a09 */
[----:B------:R-:W-:Y:S01]  /*10860*/  IABS R8, R11 ;  /* 0x0000000b00087213 */ /* 0x000fe20000000000 */
[----:B------:R-:W-:-:S04]  /*10870*/  IMAD.MOV.U32 R11, RZ, RZ, R4 ;  /* 0x000000ffff0b7224 */ /* 0x000fc800078e0004 */
[----:B------:R-:W-:Y:S01]  /*10880*/  @!P5 IMAD.MOV R11, RZ, RZ, -R11 ;  /* 0x000000ffff0bd224 */ /* 0x000fe200078e0a0b */
[C---:B------:R-:W-:Y:S01]  /*10890*/  ISETP.GT.U32.AND P5, PT, R0.reuse, R5, PT ;  /* 0x000000050000720c */ /* 0x040fe20003fa4070 */
[----:B------:R-:W-:Y:S01]  /*108a0*/  IMAD R14, R0, R9, R14 ;  /* 0x00000009000e7224 */ /* 0x000fe200078e020e */
[----:B------:R-:W-:Y:S01]  /*108b0*/  ISETP.GE.AND P1, PT, R10, RZ, PT ;  /* 0x000000ff0a00720c */ /* 0x000fe20003f26270 */
[----:B------:R-:W-:Y:S01]  /*108c0*/  @!P4 IMAD.IADD R2, R2, 0x1, -R0 ;  /* 0x000000010202c824 */ /* 0x000fe200078e0a00 */
[----:B------:R-:W-:Y:S01]  /*108d0*/  STL [R1+0x494], R11 ;  /* 0x0004940b01007387 */ /* 0x000fe20000100800 */
[----:B------:R-:W-:-:S08]  /*108e0*/  @!P2 IMAD.MOV R6, RZ, RZ, -R6 ;  /* 0x000000ffff06a224 */ /* 0x000fd000078e0a06 */
[----:B------:R-:W-:-:S04]  /*108f0*/  @!P5 IMAD.IADD R5, R5, 0x1, -R0 ;  /* 0x000000010505d824 */ /* 0x000fc800078e0a00 */
[----:B------:R-:W-:Y:S01]  /*10900*/  @!P0 IMAD.MOV R5, RZ, RZ, -R5 ;  /* 0x000000ffff058224 */ /* 0x000fe200078e0a05 */
[----:B--2---:R-:W-:Y:S02]  /*10910*/  IABS R9, R13 ;  /* 0x0000000d00097213 */ /* 0x004fe40000000000 */
[----:B------:R-:W2:Y:S01]  /*10920*/  LDL R13, [R1+0x6d4] ;  /* 0x0006d400010d7983 */ /* 0x000ea20000100800 */
[----:B---3--:R-:W-:Y:S01]  /*10930*/  IABS R7, R29 ;  /* 0x0000001d00077213 */ /* 0x008fe20000000000 */
[----:B------:R-:W-:Y:S02]  /*10940*/  IMAD.MOV.U32 R29, RZ, RZ, R3 ;  /* 0x000000ffff1d7224 */ /* 0x000fe400078e0003 */
[----:B------:R-:W-:Y:S02]  /*10950*/  IMAD.MOV.U32 R3, RZ, RZ, R23 ;  /* 0x000000ffff037224 */ /* 0x000fe400078e0017 */
[----:B------:R-:W-:Y:S02]  /*10960*/  IMAD.MOV.U32 R23, RZ, RZ, R16 ;  /* 0x000000ffff177224 */ /* 0x000fe400078e0010 */
[----:B------:R-:W3:Y:S01]  /*10970*/  LDL R16, [R1+0x6d8] ;  /* 0x0006d80001107983 */ /* 0x000ee20000100800 */
[----:B----4-:R-:W-:-:S02]  /*10980*/  IABS R10, R15 ;  /* 0x0000000f000a7213 */ /* 0x010fc40000000000 */
[----:B------:R-:W-:Y:S02]  /*10990*/  ISETP.GE.AND P4, PT, R15, RZ, PT ;  /* 0x000000ff0f00720c */ /* 0x000fe40003f86270 */
[----:B------:R-:W4:Y:S04]  /*109a0*/  LDL.LU R15, [R1+0x3ed0] ;  /* 0x003ed000010f7983 */ /* 0x000f280000300800 */
[----:B------:R0:W-:Y:S04]  /*109b0*/  STL [R1+0x490], R6 ;  /* 0x0004900601007387 */ /* 0x0001e80000100800 */
[----:B------:R-:W-:Y:S04]  /*109c0*/  STL [R1+0x48c], R5 ;  /* 0x00048c0501007387 */ /* 0x000fe80000100800 */
[----:B0-----:R-:W4:Y:S01]  /*109d0*/  LDL.LU R6, [R1+0x6c8] ;  /* 0x0006c80001067983 */ /* 0x001f220000300800 */
[----:B------:R-:W-:-:S04]  /*109e0*/  IMAD.HI.U32 R12, R20, R8, RZ ;  /* 0x00000008140c7227 */ /* 0x000fc800078e00ff */
[----:B------:R-:W-:-:S04]  /*109f0*/  IMAD.MOV R12, RZ, RZ, -R12 ;  /* 0x000000ffff0c7224 */ /* 0x000fc800078e0a0c */
[C---:B------:R-:W-:Y:S02]  /*10a00*/  IMAD R8, R0.reuse, R12, R8 ;  /* 0x0000000c00087224 */ /* 0x040fe400078e0208 */
[----:B------:R-:W0:Y:S01]  /*10a10*/  S2R R12, SR_TID.X ;  /* 0x00000000000c7919 */ /* 0x000e220000002100 */
[----:B------:R-:W-:Y:S01]  /*10a20*/  ISETP.GT.U32.AND P6, PT, R0, R14, PT ;  /* 0x0000000e0000720c */ /* 0x000fe20003fc4070 */
[----:B------:R-:W-:-:S04]  /*10a30*/  IMAD.HI.U32 R4, R20, R10, RZ ;  /* 0x0000000a14047227 */ /* 0x000fc800078e00ff */
[----:B------:R-:W-:-:S08]  /*10a40*/  IMAD.MOV R4, RZ, RZ, -R4 ;  /* 0x000000ffff047224 */ /* 0x000fd000078e0a04 */
[----:B------:R-:W-:Y:S02]  /*10a50*/  @!P6 IMAD.IADD R14, R14, 0x1, -R0 ;  /* 0x000000010e0ee824 */ /* 0x000fe400078e0a00 */
[----:B------:R-:W-:-:S03]  /*10a60*/  IMAD R10, R0, R4, R10 ;  /* 0x00000004000a7224 */ /* 0x000fc600078e020a */
[C---:B------:R-:W-:Y:S02]  /*10a70*/  ISETP.GT.U32.AND P6, PT, R0.reuse, R14, PT ;  /* 0x0000000e0000720c */ /* 0x040fe40003fc4070 */
[----:B------:R-:W-:Y:S01]  /*10a80*/  ISETP.GT.U32.AND P5, PT, R0, R10, PT ;  /* 0x0000000a0000720c */ /* 0x000fe20003fa4070 */
[----:B------:R-:W-:-:S04]  /*10a90*/  IMAD.HI.U32 R4, R20, R7, RZ ;  /* 0x0000000714047227 */ /* 0x000fc800078e00ff */
[----:B------:R-:W-:Y:S01]  /*10aa0*/  IMAD.HI.U32 R11, R20, R9, RZ ;  /* 0x00000009140b7227 */ /* 0x000fe200078e00ff */
[----:B0-----:R-:W-:-:S05]  /*10ab0*/  LOP3.LUT R12, R12, 0x3f, RZ, 0xc0, !PT ;  /* 0x0000003f0c0c7812 */ /* 0x001fca00078ec0ff */
[----:B------:R-:W-:Y:S02]  /*10ac0*/  @!P6 IMAD.IADD R14, R14, 0x1, -R0 ;  /* 0x000000010e0ee824 */ /* 0x000fe400078e0a00 */
[----:B------:R-:W-:Y:S02]  /*10ad0*/  IMAD.MOV R4, RZ, RZ, -R4 ;  /* 0x000000ffff047224 */ /* 0x000fe400078e0a04 */
[----:B------:R-:W-:Y:S02]  /*10ae0*/  @!P1 IMAD.MOV R14, RZ, RZ, -R14 ;  /* 0x000000ffff0e9224 */ /* 0x000fe400078e0a0e */
[----:B------:R-:W-:Y:S02]  /*10af0*/  IMAD.MOV R11, RZ, RZ, -R11 ;  /* 0x000000ffff0b7224 */ /* 0x000fe400078e0a0b */
[----:B------:R-:W-:Y:S02]  /*10b00*/  IMAD R7, R0, R4, R7 ;  /* 0x0000000400077224 */ /* 0x000fe400078e0207 */
[----:B------:R-:W-:Y:S01]  /*10b10*/  @!P5 IMAD.IADD R10, R10, 0x1, -R0 ;  /* 0x000000010a0ad824 */ /* 0x000fe200078e0a00 */
[----:B------:R0:W-:Y:S01]  /*10b20*/  STL [R1+0x108], R14 ;  /* 0x0001080e01007387 */ /* 0x0001e20000100800 */
[----:B------:R-:W-:Y:S01]  /*10b30*/  IMAD R9, R0, R11, R9 ;  /* 0x0000000b00097224 */ /* 0x000fe200078e0209 */
[----:B--2---:R-:W-:-:S02]  /*10b40*/  IABS R13, R13 ;  /* 0x0000000d000d7213 */ /* 0x004fc40000000000 */
[----:B---3--:R-:W-:-:S03]  /*10b50*/  IABS R11, R16 ;  /* 0x00000010000b7213 */ /* 0x008fc60000000000 */
[----:B------:R-:W-:-:S04]  /*10b60*/  IMAD.HI.U32 R16, R20, R13, RZ ;  /* 0x0000000d14107227 */ /* 0x000fc800078e00ff */
[----:B------:R-:W-:Y:S02]  /*10b70*/  IMAD.MOV R16, RZ, RZ, -R16 ;  /* 0x000000ffff107224 */ /* 0x000fe400078e0a10 */
[----:B----4-:R-:W-:-:S04]  /*10b80*/  IMAD R12, R12, R15, RZ ;  /* 0x0000000f0c0c7224 */ /* 0x010fc800078e02ff */
[----:B------:R-:W-:Y:S01]  /*10b90*/  IMAD R15, R15, 0x40, R12 ;  /* 0x000000400f0f7824 */ /* 0x000fe200078e020c */
[----:B------:R-:W-:-:S04]  /*10ba0*/  LEA R4, P5, R12, UR14, 0x1 ;  /* 0x0000000e0c047c11 */ /* 0x000fc8000f8a08ff */
[C---:B0-----:R-:W-:Y:S02]  /*10bb0*/  LEA R14, P1, R15.reuse, UR14, 0x1 ;  /* 0x0000000e0f0e7c11 */ /* 0x041fe4000f8208ff */
[----:B------:R-:W-:Y:S02]  /*10bc0*/  LEA.HI.X.SX32 R5, R12, UR15, 0x1, P5 ;  /* 0x0000000f0c057c11 */ /* 0x000fe4000a8f0eff */
[----:B------:R-:W2:Y:S01]  /*10bd0*/  LDL.LU R12, [R1+0x6cc] ;  /* 0x0006cc00010c7983 */ /* 0x000ea20000300800 */
[----:B------:R-:W-:-:S03]  /*10be0*/  LEA.HI.X.SX32 R15, R15, UR15, 0x1, P1 ;  /* 0x0000000f0f0f7c11 */ /* 0x000fc600088f0eff */
[----:B------:R0:W-:Y:S01]  /*10bf0*/  STL [R1+0x3bbc], R4 ;  /* 0x003bbc0401007387 */ /* 0x0001e20000100800 */
[----:B------:R-:W-:Y:S01]  /*10c00*/  ISETP.GE.AND P1, PT, R6, RZ, PT ;  /* 0x000000ff0600720c */ /* 0x000fe20003f26270 */
[C---:B------:R-:W-:Y:S02]  /*10c10*/  IMAD R6, R0.reuse, R16, R13 ;  /* 0x0000001000067224 */ /* 0x040fe400078e020d */
[----:B0-----:R-:W3:Y:S04]  /*10c20*/  LDL.LU R4, [R1+0x788] ;  /* 0x0007880001047983 */ /* 0x001ee80000300800 */
[----:B------:R0:W-:Y:S04]  /*10c30*/  STL [R1+0x3bb8], R5 ;  /* 0x003bb80501007387 */ /* 0x0001e80000100800 */
[----:B0-----:R-:W4:Y:S04]  /*10c40*/  LDL.LU R5, [R1+0x758] ;  /* 0x0007580001057983 */ /* 0x001f280000300800 */
[----:B------:R-:W-:Y:S04]  /*10c50*/  STL [R1+0x3c24], R14 ;  /* 0x003c240e01007387 */ /* 0x000fe80000100800 */
[----:B------:R0:W-:Y:S04]  /*10c60*/  STL [R1+0x3c20], R15 ;  /* 0x003c200f01007387 */ /* 0x0001e80000100800 */
[----:B0-----:R-:W3:Y:S04]  /*10c70*/  LDL.LU R15, [R1+0x6dc] ;  /* 0x0006dc00010f7983 */ /* 0x001ee80000300800 */
[----:B------:R-:W3:Y:S04]  /*10c80*/  LDL.LU R14, [R1+0x728] ;  /* 0x00072800010e7983 */ /* 0x000ee80000300800 */
[----:B------:R-:W3:Y:S01]  /*10c90*/  LDL.LU R16, [R1+0x6d0] ;  /* 0x0006d00001107983 */ /* 0x000ee20000300800 */
[----:B------:R-:W-:-:S02]  /*10ca0*/  ISETP.GT.U32.AND P2, PT, R0, R2, PT ;  /* 0x000000020000720c */ /* 0x000fc40003f44070 */
[C---:B------:R-:W-:Y:S01]  /*10cb0*/  ISETP.GT.U32.AND P0, PT, R0.reuse, R10, PT ;  /* 0x0000000a0000720c */ /* 0x040fe20003f04070 */
[----:B------:R-:W4:Y:S01]  /*10cc0*/  LDL R13, [R1+0x6e0] ;  /* 0x0006e000010d7983 */ /* 0x000f220000100800 */
[----:B------:R-:W-:-:S09]  /*10cd0*/  ISETP.GT.U32.AND P5, PT, R0, R9, PT ;  /* 0x000000090000720c */ /* 0x000fd20003fa4070 */
[--C-:B------:R-:W-:Y:S02]  /*10ce0*/  @!P2 IMAD.IADD R2, R2, 0x1, -R0.reuse ;  /* 0x000000010202a824 */ /* 0x100fe400078e0a00 */
[----:B------:R-:W-:Y:S02]  /*10cf0*/  @!P0 IMAD.IADD R10, R10, 0x1, -R0 ;  /* 0x000000010a0a8824 */ /* 0x000fe400078e0a00 */
[----:B------:R-:W-:Y:S02]  /*10d00*/  @!P3 IMAD.MOV R2, RZ, RZ, -R2 ;  /* 0x000000ffff02b224 */ /* 0x000fe400078e0a02 */
[----:B------:R-:W-:-:S03]  /*10d10*/  @!P5 IMAD.IADD R9, R9, 0x1, -R0 ;  /* 0x000000010909d824 */ /* 0x000fc600078e0a00 */
[----:B------:R0:W-:Y:S01]  /*10d20*/  STL [R1+0xa8], R2 ;  /* 0x0000a80201007387 */ /* 0x0001e20000100800 */
[----:B--2---:R-:W-:Y:S01]  /*10d30*/  ISETP.GE.AND P0, PT, R12, RZ, PT ;  /* 0x000000ff0c00720c */ /* 0x004fe20003f06270 */
[----:B------:R-:W-:Y:S01]  /*10d40*/  IMAD.HI.U32 R12, R20, R11, RZ ;  /* 0x0000000b140c7227 */ /* 0x000fe200078e00ff */
[----:B---3--:R-:W-:-:S03]  /*10d50*/  ISETP.GE.AND P5, PT, R16, RZ, PT ;  /* 0x000000ff1000720c */ /* 0x008fc60003fa6270 */
[----:B------:R-:W-:Y:S02]  /*10d60*/  IMAD.MOV R16, RZ, RZ, -R12 ;  /* 0x000000ffff107224 */ /* 0x000fe400078e0a0c */
[----:B------:R-:W2:Y:S01]  /*10d70*/  LDL.LU R12, [R1+0x6d4] ;  /* 0x0006d400010c7983 */ /* 0x000ea20000300800 */
[----:B------:R-:W-:Y:S02]  /*10d80*/  ISETP.GT.U32.AND P2, PT, R0, R7, PT ;  /* 0x000000070000720c */ /* 0x000fe40003f44070 */
[----:B0-----:R-:W-:-:S11]  /*10d90*/  IABS R2, R15 ;  /* 0x0000000f00027213 */ /* 0x001fd60000000000 */
[----:B------:R-:W-:Y:S01]  /*10da0*/  @!P2 IMAD.IADD R7, R7, 0x1, -R0 ;  /* 0x000000010707a824 */ /* 0x000fe200078e0a00 */
[C---:B------:R-:W-:Y:S02]  /*10db0*/  ISETP.GT.U32.AND P6, PT, R0.reuse, R8, PT ;  /* 0x000000080000720c */ /* 0x040fe40003fc4070 */
[----:B------:R-:W-:-:S11]  /*10dc0*/  ISETP.GT.U32.AND P3, PT, R0, R9, PT ;  /* 0x000000090000720c */ /* 0x000fd60003f64070 */
[----:B------:R-:W-:Y:S01]  /*10dd0*/  @!P6 IMAD.IADD R8, R8, 0x1, -R0 ;  /* 0x000000010808e824 */ /* 0x000fe200078e0a00 */
[----:B--2---:R-:W-:Y:S01]  /*10de0*/  ISETP.GE.AND P2, PT, R12, RZ, PT ;  /* 0x000000ff0c00720c */ /* 0x004fe20003f46270 */
[----:B------:R-:W-:Y:S02]  /*10df0*/  IMAD.MOV.U32 R12, RZ, RZ, R2 ;  /* 0x000000ffff0c7224 */ /* 0x000fe400078e0002 */
[C---:B------:R-:W-:Y:S02]  /*10e00*/  IMAD R2, R0.reuse, R16, R11 ;  /* 0x0000001000027224 */ /* 0x040fe400078e020b */
[----:B------:R-:W2:Y:S01]  /*10e10*/  LDL.LU R16, [R1+0x6d8] ;  /* 0x0006d80001107983 */ /* 0x000ea20000300800 */
[----:B------:R-:W-:Y:S01]  /*10e20*/  ISETP.GT.U32.AND P6, PT, R0, R8, PT ;  /* 0x000000080000720c */ /* 0x000fe20003fc4070 */
[----:B------:R-:W-:-:S04]  /*10e30*/  IMAD.MOV.U32 R11, RZ, RZ, R10 ;  /* 0x000000ffff0b7224 */ /* 0x000fc800078e000a */
[----:B------:R-:W-:Y:S01]  /*10e40*/  @!P4 IMAD.MOV R11, RZ, RZ, -R11 ;  /* 0x000000ffff0bc224 */ /* 0x000fe200078e0a0b */
[----:B------:R-:W-:Y:S01]  /*10e50*/  STL [R1+0x3ecc], R12 ;  /* 0x003ecc0c01007387 */ /* 0x000fe20000100800 */
[----:B------:R-:W-:-:S03]  /*10e60*/  @!P3 IMAD.IADD R9, R9, 0x1, -R0 ;  /* 0x000000010909b824 */ /* 0x000fc600078e0a00 */
[----:B------:R0:W-:Y:S03]  /*10e70*/  STL [R1+0x9c], R11 ;  /* 0x00009c0b01007387 */ /* 0x0001e60000100800 */
[----:B------:R-:W-:Y:S02]  /*10e80*/  @!P6 IMAD.IADD R8, R8, 0x1, -R0 ;  /* 0x000000010808e824 */ /* 0x000fe400078e0a00 */
[----:B------:R-:W-:-:S04]  /*10e90*/  IMAD.HI.U32 R10, R20, R12, RZ ;  /* 0x0000000c140a7227 */ /* 0x000fc800078e00ff */
[----:B0-----:R-:W-:Y:S02]  /*10ea0*/  IMAD.MOV.U32 R11, RZ, RZ, R8 ;  /* 0x000000ffff0b7224 */ /* 0x001fe400078e0008 */
[----:B------:R-:W-:Y:S02]  /*10eb0*/  IMAD.MOV.U32 R12, RZ, RZ, R15 ;  /* 0x000000ffff0c7224 */ /* 0x000fe400078e000f */
[----:B------:R-:W-:Y:S02]  /*10ec0*/  IMAD.MOV.U32 R15, RZ, RZ, R9 ;  /* 0x000000ffff0f7224 */ /* 0x000fe400078e0009 */
[----:B------:R-:W-:Y:S02]  /*10ed0*/  @!P1 IMAD.MOV R11, RZ, RZ, -R11 ;  /* 0x000000ffff0b9224 */ /* 0x000fe400078e0a0b */
[----:B------:R-:W-:Y:S02]  /*10ee0*/  @!P0 IMAD.MOV R15, RZ, RZ, -R15 ;  /* 0x000000ffff0f8224 */ /* 0x000fe400078e0a0f */
[----:B------:R-:W-:Y:S01]  /*10ef0*/  IMAD.MOV R8, RZ, RZ, -R10 ;  /* 0x000000ffff087224 */ /* 0x000fe200078e0a0a */
[----:B------:R0:W-:Y:S01]  /*10f00*/  STL [R1+0x88], R11 ;  /* 0x0000880b01007387 */ /* 0x0001e20000100800 */
[----:B------:R-:W-:-:S03]  /*10f10*/  ISETP.GE.AND P0, PT, R12, RZ, PT ;  /* 0x000000ff0c00720c */ /* 0x000fc60003f06270 */
[----:B0-----:R-:W3:Y:S04]  /*10f20*/  LDL.LU R11, [R1+0x6e4] ;  /* 0x0006e400010b7983 */ /* 0x001ee80000300800 */
[----:B------:R-:W3:Y:S01]  /*10f30*/  LDL R10, [R1+0x6e8] ;  /* 0x0006e800010a7983 */ /* 0x000ee20000100800 */
[----:B--2---:R-:W-:-:S03]  /*10f40*/  ISETP.GE.AND P1, PT, R16, RZ, PT ;  /* 0x000000ff1000720c */ /* 0x004fc60003f26270 */
[----:B------:R-:W2:Y:S04]  /*10f50*/  LDL R16, [R1+0x6ec] ;  /* 0x0006ec0001107983 */ /* 0x000ea80000100800 */
[----:B------:R0:W-:Y:S04]  /*10f60*/  STL [R1+0x58], R15 ;  /* 0x0000580f01007387 */ /* 0x0001e80000100800 */
[----:B0-----:R-:W2:Y:S04]  /*10f70*/  LDL R15, [R1+0x6f0] ;  /* 0x0006f000010f7983 */ /* 0x001ea80000100800 */
[----:B------:R-:W2:Y:S01]  /*10f80*/  LDL.LU R12, [R1+0x3ecc] ;  /* 0x003ecc00010c7983 */ /* 0x000ea20000300800 */
[----:B------:R-:W-:-:S02]  /*10f90*/  ISETP.GT.U32.AND P6, PT, R0, R6, PT ;  /* 0x000000060000720c */ /* 0x000fc40003fc4070 */
[C---:B------:R-:W-:Y:S02]  /*10fa0*/  ISETP.GT.U32.AND P4, PT, R0.reuse, R7, PT ;  /* 0x000000070000720c */ /* 0x040fe40003f84070 */
[----:B----4-:R-:W-:Y:S02]  /*10fb0*/  IABS R13, R13 ;  /* 0x0000000d000d7213 */ /* 0x010fe40000000000 */
[----:B------:R-:W-:-:S03]  /*10fc0*/  ISETP.GT.U32.AND P3, PT, R0, R2, PT ;  /* 0x000000020000720c */ /* 0x000fc60003f64070 */
[----:B------:R-:W-:-:S04]  /*10fd0*/  IMAD.HI.U32 R9, R20, R13, RZ ;  /* 0x0000000d14097227 */ /* 0x000fc800078e00ff */
[----:B------:R-:W-:Y:S02]  /*10fe0*/  @!P6 IMAD.IADD R6, R6, 0x1, -R0 ;  /* 0x000000010606e824 */ /* 0x000fe400078e0a00 */
[C---:B--2---:R-:W-:Y:S02]  /*10ff0*/  IMAD R8, R0.reuse, R8, R12 ;  /* 0x0000000800087224 */ /* 0x044fe400078e020c */
[----:B------:R-:W2:Y:S01]  /*11000*/  LDL.LU R12, [R1+0x6e0] ;  /* 0x0006e000010c7983 */ /* 0x000ea20000300800 */
[C---:B------:R-:W-:Y:S01]  /*11010*/  ISETP.GT.U32.AND P6, PT, R0.reuse, R6, PT ;  /* 0x000000060000720c */ /* 0x040fe20003fc4070 */
[----:B------:R-:W-:Y:S02]  /*11020*/  IMAD.MOV R9, RZ, RZ, -R9 ;  /* 0x000000ffff097224 */ /* 0x000fe400078e0a09 */
[--C-:B------:R-:W-:Y:S02]  /*11030*/  @!P4 IMAD.IADD R7, R7, 0x1, -R0.reuse ;  /* 0x000000010707c824 */ /* 0x100fe400078e0a00 */
[----:B------:R-:W-:Y:S01]  /*11040*/  IMAD R9, R0, R9, R13 ;  /* 0x0000000900097224 */ /* 0x000fe200078e020d */
[----:B------:R-:W-:Y:S01]  /*11050*/  IABS R13, R15 ;  /* 0x0000000f000d7213 */ /* 0x000fe20000000000 */
[----:B------:R-:W-:Y:S01]  /*11060*/  @!P3 IMAD.IADD R2, R2, 0x1, -R0 ;  /* 0x000000010202b824 */ /* 0x000fe200078e0a00 */
[----:B---3--:R-:W-:Y:S01]  /*11070*/  ISETP.GE.AND P3, PT, R11, RZ, PT ;  /* 0x000000ff0b00720c */ /* 0x008fe20003f66270 */
[----:B------:R-:W-:Y:S01]  /*11080*/  IMAD.MOV.U32 R15, RZ, RZ, R7 ;  /* 0x000000ffff0f7224 */ /* 0x000fe200078e0007 */
[----:B------:R-:W-:-:S03]  /*11090*/  IABS R11, R11 ;  /* 0x0000000b000b7213 */ /* 0x000fc60000000000 */
[----:B------:R-:W-:Y:S02]  /*110a0*/  @!P5 IMAD.MOV R15, RZ, RZ, -R15 ;  /* 0x000000ffff0fd224 */ /* 0x000fe400078e0a0f */
[----:B------:R-:W-:-:S03]  /*110b0*/  @!P6 IMAD.IADD R6, R6, 0x1, -R0 ;  /* 0x000000010606e824 */ /* 0x000fc600078e0a00 */
[----:B------:R0:W-:Y:S02]  /*110c0*/  STL [R1+0x14], R15 ;  /* 0x0000140f01007387 */ /* 0x0001e40000100800 */
[----:B0-----:R-:W-:-:S04]  /*110d0*/  IMAD.MOV.U32 R15, RZ, RZ, R6 ;  /* 0x000000ffff0f7224 */ /* 0x001fc800078e0006 */
[----:B------:R-:W-:Y:S01]  /*110e0*/  @!P2 IMAD.MOV R15, RZ, RZ, -R15 ;  /* 0x000000ffff0fa224 */ /* 0x000fe200078e0a0f */
[----:B--2---:R-:W-:Y:S02]  /*110f0*/  ISETP.GE.AND P4, PT, R12, RZ, PT ;  /* 0x000000ff0c00720c */ /* 0x004fe40003f86270 */
[----:B------:R-:W-:Y:S02]  /*11100*/  IABS R12, R10 ;  /* 0x0000000a000c7213 */ /* 0x000fe40000000000 */
[----:B------:R-:W-:Y:S01]  /*11110*/  IABS R10, R16 ;  /* 0x00000010000a7213 */ /* 0x000fe20000000000 */
[----:B------:R-:W-:-:S04]  /*11120*/  IMAD.HI.U32 R16, R20, R11, RZ ;  /* 0x0000000b14107227 */ /* 0x000fc800078e00ff */
[----:B------:R-:W-:Y:S02]  /*11130*/  IMAD.MOV R6, RZ, RZ, -R16 ;  /* 0x000000ffff067224 */ /* 0x000fe400078e0a10 */
[----:B------:R-:W2:Y:S04]  /*11140*/  LDL R16, [R1+0x6f4] ;  /* 0x0006f40001107983 */ /* 0x000ea80000100800 */
[----:B------:R0:W-:Y:S04]  /*11150*/  STL [R1+0x3ec8], R19 ;  /* 0x003ec81301007387 */ /* 0x0001e80000100800 */
[----:B0-----:R-:W3:Y:S04]  /*11160*/  LDL.LU R19, [R1+0x6e8] ;  /* 0x0006e80001137983 */ /* 0x001ee80000300800 */
[----:B------:R0:W-:Y:S04]  /*11170*/  STL [R1+0x10], R15 ;  /* 0x0000100f01007387 */ /* 0x0001e80000100800 */
[----:B0-----:R-:W4:Y:S01]  /*11180*/  LDL R15, [R1+0x6f8] ;  /* 0x0006f800010f7983 */ /* 0x001f220000100800 */
[----:B------:R-:W-:-:S02]  /*11190*/  ISETP.GT.U32.AND P6, PT, R0, R8, PT ;  /* 0x000000080000720c */ /* 0x000fc40003fc4070 */
[C---:B------:R-:W-:Y:S02]  /*111a0*/  ISETP.GT.U32.AND P5, PT, R0.reuse, R2, PT ;  /* 0x000000020000720c */ /* 0x040fe40003fa4070 */
[----:B------:R-:W-:-:S09]  /*111b0*/  ISETP.GT.U32.AND P2, PT, R0, R9, PT ;  /* 0x000000090000720c */ /* 0x000fd20003f44070 */
[----:B------:R-:W-:-:S05]  /*111c0*/  @!P6 IMAD.IADD R8, R8, 0x1, -R0 ;  /* 0x000000010808e824 */ /* 0x000fca00078e0a00 */
[----:B------:R-:W-:Y:S01]  /*111d0*/  ISETP.GT.U32.AND P6, PT, R0, R8, PT ;  /* 0x000000080000720c */ /* 0x000fe20003fc4070 */
[----:B------:R-:W-:Y:S02]  /*111e0*/  @!P5 IMAD.IADD R2, R2, 0x1, -R0 ;  /* 0x000000010202d824 */ /* 0x000fe400078e0a00 */
[----:B------:R-:W-:Y:S02]  /*111f0*/  IMAD R11, R0, R6, R11 ;  /* 0x00000006000b7224 */ /* 0x000fe400078e020b */
[----:B------:R-:W-:-:S04]  /*11200*/  IMAD.HI.U32 R6, R20, R13, RZ ;  /* 0x0000000d14067227 */ /* 0x000fc800078e00ff */
[----:B------:R-:W-:Y:S02]  /*11210*/  @!P1 IMAD.MOV R2, RZ, RZ, -R2 ;  /* 0x000000ffff029224 */ /* 0x000fe400078e0a02 */
[--C-:B------:R-:W-:Y:S02]  /*11220*/  @!P2 IMAD.IADD R9, R9, 0x1, -R0.reuse ;  /* 0x000000010909a824 */ /* 0x100fe400078e0a00 */
[----:B------:R-:W-:Y:S02]  /*11230*/  @!P6 IMAD.IADD R8, R8, 0x1, -R0 ;  /* 0x000000010808e824 */ /* 0x000fe400078e0a00 */
[----:B------:R-:W-:-:S04]  /*11240*/  IMAD.MOV R6, RZ, RZ, -R6 ;  /* 0x000000ffff067224 */ /* 0x000fc800078e0a06 */
[----:B------:R-:W-:Y:S01]  /*11250*/  IMAD R13, R0, R6, R13 ;  /* 0x00000006000d7224 */ /* 0x000fe200078e020d */
[----:B---3--:R-:W-:Y:S02]  /*11260*/  ISETP.GE.AND P2, PT, R19, RZ, PT ;  /* 0x000000ff1300720c */ /* 0x008fe40003f46270 */
[----:B------:R-:W3:Y:S04]  /*11270*/  LDL.LU R19, [R1+0x3ec8] ;  /* 0x003ec80001137983 */ /* 0x000ee80000300800 */
[----:B------:R0:W-:Y:S01]  /*11280*/  STL [R1+0xc], R2 ;  /* 0x00000c0201007387 */ /* 0x0001e20000100800 */
[----:B----4-:R-:W-:Y:S01]  /*11290*/  IABS R6, R15 ;  /* 0x0000000f00067213 */ /* 0x010fe20000000000 */
[----:B0-----:R-:W-:-:S04]  /*112a0*/  IMAD.MOV.U32 R2, RZ, RZ, R8 ;  /* 0x000000ffff027224 */ /* 0x001fc800078e0008 */
[----:B------:R-:W-:Y:S02]  /*112b0*/  @!P0 IMAD.MOV R2, RZ, RZ, -R2 ;  /* 0x000000ffff028224 */ /* 0x000fe400078e0a02 */
[----:B------:R-:W-:Y:S02]  /*112c0*/  IMAD.MOV.U32 R8, RZ, RZ, R6 ;  /* 0x000000ffff087224 */ /* 0x000fe400078e0006 */
[----:B------:R-:W4:Y:S01]  /*112d0*/  LDL R6, [R1+0x6fc] ;  /* 0x0006fc0001067983 */ /* 0x000f220000100800 */
[----:B------:R-:W-:-:S03]  /*112e0*/  IMAD.MOV.U32 R15, RZ, RZ, R14 ;  /* 0x000000ffff0f7224 */ /* 0x000fc600078e000e */
[----:B------:R0:W-:Y:S04]  /*112f0*/  STL [R1+0x38c], R2 ;  /* 0x00038c0201007387 */ /* 0x0001e80000100800 */
[----:B0-----:R-:W3:Y:S04]  /*11300*/  LDL.LU R2, [R1+0x6ec] ;  /* 0x0006ec0001027983 */ /* 0x001ee80000300800 */
[----:B------:R-:W3:Y:S01]  /*11310*/  LDL.LU R14, [R1+0x708] ;  /* 0x00070800010e7983 */ /* 0x000ee20000300800 */
[----:B------:R-:W-:-:S04]  /*11320*/  IMAD.HI.U32 R7, R20, R12, RZ ;  /* 0x0000000c14077227 */ /* 0x000fc800078e00ff */
[----:B------:R-:W-:-:S04]  /*11330*/  IMAD.MOV R7, RZ, RZ, -R7 ;  /* 0x000000ffff077224 */ /* 0x000fc800078e0a07 */
[----:B------:R-:W-:-:S05]  /*11340*/  IMAD R7, R0, R7, R12 ;  /* 0x0000000700077224 */ /* 0x000fca00078e020c */
[----:B------:R-:W-:Y:S02]  /*11350*/  ISETP.GT.U32.AND P6, PT, R0, R7, PT ;  /* 0x000000070000720c */ /* 0x000fe40003fc4070 */
[----:B--2---:R-:W-:Y:S01]  /*11360*/  IABS R12, R16 ;  /* 0x00000010000c7213 */ /* 0x004fe20000000000 */
[----:B------:R-:W-:-:S04]  /*11370*/  IMAD.HI.U32 R16, R20, R10, RZ ;  /* 0x0000000a14107227 */ /* 0x000fc800078e00ff */
[----:B------:R-:W-:-:S06]  /*11380*/  IMAD.MOV R16, RZ, RZ, -R16 ;  /* 0x000000ffff107224 */ /* 0x000fcc00078e0a10 */
[----:B------:R-:W-:Y:S02]  /*11390*/  @!P6 IMAD.IADD R7, R7, 0x1, -R0 ;  /* 0x000000010707e824 */ /* 0x000fe400078e0a00 */
[----:B------:R-:W-:Y:S02]  /*113a0*/  IMAD R10, R0, R16, R10 ;  /* 0x00000010000a7224 */ /* 0x000fe400078e020a */
[----:B------:R-:W-:Y:S01]  /*113b0*/  IMAD.HI.U32 R16, R20, R12, RZ ;  /* 0x0000000c14107227 */ /* 0x000fe200078e00ff */
[----:B------:R-:W-:-:S03]  /*113c0*/  ISETP.GT.U32.AND P1, PT, R0, R7, PT ;  /* 0x000000070000720c */ /* 0x000fc60003f24070 */
[----:B------:R-:W-:-:S04]  /*113d0*/  IMAD.MOV R16, RZ, RZ, -R16 ;  /* 0x000000ffff107224 */ /* 0x000fc800078e0a10 */
[----:B------:R-:W-:-:S06]  /*113e0*/  IMAD R12, R0, R16, R12 ;  /* 0x00000010000c7224 */ /* 0x000fcc00078e020c */
[----:B------:R-:W-:Y:S01]  /*113f0*/  @!P1 IMAD.IADD R7, R7, 0x1, -R0 ;  /* 0x0000000107079824 */ /* 0x000fe200078e0a00 */
[----:B----4-:R-:W-:Y:S01]  /*11400*/  IABS R16, R6 ;  /* 0x0000000600107213 */ /* 0x010fe20000000000 */
[----:B---3--:R0:W-:Y:S01]  /*11410*/  STL [R1+0x3ec0], R14 ;  /* 0x003ec00e01007387 */ /* 0x0081e20000100800 */
[----:B------:R-:W-:-:S03]  /*11420*/  ISETP.GE.AND P1, PT, R2, RZ, PT ;  /* 0x000000ff0200720c */ /* 0x000fc60003f26270 */
[----:B------:R-:W-:Y:S01]  /*11430*/  IMAD.HI.U32 R2, R20, R16, RZ ;  /* 0x0000001014027227 */ /* 0x000fe200078e00ff */
[----:B0-----:R-:W2:Y:S04]  /*11440*/  LDL R14, [R1+0x700] ;  /* 0x00070000010e7983 */ /* 0x001ea80000100800 */
[----:B------:R0:W-:Y:S04]  /*11450*/  STL [R1+0x3ec4], R16 ;  /* 0x003ec41001007387 */ /* 0x0001e80000100800 */
[----:B0-----:R-:W3:Y:S01]  /*11460*/  LDL.LU R16, [R1+0x6f0] ;  /* 0x0006f00001107983 */ /* 0x001ee20000300800 */
[----:B------:R-:W-:Y:S01]  /*11470*/  ISETP.GT.U32.AND P5, PT, R0, R11, PT ;  /* 0x0000000b0000720c */ /* 0x000fe20003fa4070 */
[----:B------:R-:W-:Y:S01]  /*11480*/  IMAD.HI.U32 R6, R20, R8, RZ ;  /* 0x0000000814067227 */ /* 0x000fe200078e00ff */
[----:B------:R-:W-:-:S11]  /*11490*/  ISETP.GT.U32.AND P0, PT, R0, R10, PT ;  /* 0x0000000a0000720c */ /* 0x000fd60003f04070 */
[----:B------:R-:W-:Y:S01]  /*114a0*/  @!P5 IMAD.IADD R11, R11, 0x1, -R0 ;  /* 0x000000010b0bd824 */ /* 0x000fe200078e0a00 */
[----:B------:R-:W-:-:S04]  /*114b0*/  ISETP.GT.U32.AND P5, PT, R0, R9, PT ;  /* 0x000000090000720c */ /* 0x000fc80003fa4070 */
[----:B------:R-:W-:Y:S02]  /*114c0*/  ISETP.GT.U32.AND P6, PT, R0, R11, PT ;  /* 0x0000000b0000720c */ /* 0x000fe40003fc4070 */
[----:B------:R-:W-:-:S05]  /*114d0*/  IADD3 R6, PT, PT, -R6, RZ, RZ ;  /* 0x000000ff06067210 */ /* 0x000fca0007ffe1ff */
[----:B------:R-:W-:Y:S02]  /*114e0*/  IMAD R8, R0, R6, R8 ;  /* 0x0000000600087224 */ /* 0x000fe400078e0208 */
[----:B------:R-:W-:-:S04]  /*114f0*/  @!P5 IMAD.IADD R9, R9, 0x1, -R0 ;  /* 0x000000010909d824 */ /* 0x000fc800078e0a00 */
[--C-:B------:R-:W-:Y:S02]  /*11500*/  @!P6 IMAD.IADD R11, R11, 0x1, -R0.reuse ;  /* 0x000000010b0be824 */ /* 0x100fe400078e0a00 */
[----:B------:R-:W-:Y:S01]  /*11510*/  @!P0 IMAD.IADD R10, R10, 0x1, -R0 ;  /* 0x000000010a0a8824 */ /* 0x000fe200078e0a00 */
[----:B--2---:R-:W-:Y:S01]  /*11520*/  IABS R6, R14 ;  /* 0x0000000e00067213 */ /* 0x004fe20000000000 */
[----:B------:R-:W-:Y:S02]  /*11530*/  IMAD.MOV.U32 R14, RZ, RZ, R9 ;  /* 0x000000ffff0e7224 */ /* 0x000fe400078e0009 */
[----:B------:R-:W2:Y:S02]  /*11540*/  LDL R9, [R1+0x704] ;  /* 0x0007040001097983 */ /* 0x000ea40000100800 */
[----:B------:R-:W-:Y:S01]  /*11550*/  @!P4 IMAD.MOV R14, RZ, RZ, -R14 ;  /* 0x000000ffff0ec224 */ /* 0x000fe200078e0a0e */
[----:B---3--:R-:W-:Y:S01]  /*11560*/  ISETP.GE.AND P0, PT, R16, RZ, PT ;  /* 0x000000ff1000720c */ /* 0x008fe20003f06270 */
[----:B------:R-:W-:-:S02]  /*11570*/  IMAD.MOV.U32 R16, RZ, RZ, R11 ;  /* 0x000000ffff107224 */ /* 0x000fc400078e000b */
[----:B------:R-:W3:Y:S04]  /*11580*/  LDL.LU R11, [R1+0x6f8] ;  /* 0x0006f800010b7983 */ /* 0x000ee80000300800 */
[----:B------:R0:W-:Y:S02]  /*11590*/  STL [R1+0x3f8], R14 ;  /* 0x0003f80e01007387 */ /* 0x0001e40000100800 */
[----:B0-----:R-:W-:Y:S02]  /*115a0*/  IMAD.MOV.U32 R14, RZ, RZ, R7 ;  /* 0x000000ffff0e7224 */ /* 0x001fe400078e0007 */
[----:B------:R-:W4:Y:S01]  /*115b0*/  LDL.LU R7, [R1+0x6f4] ;  /* 0x0006f40001077983 */ /* 0x000f220000300800 */
[C---:B------:R-:W-:Y:S02]  /*115c0*/  ISETP.GT.U32.AND P6, PT, R0.reuse, R12, PT ;  /* 0x0000000c0000720c */ /* 0x040fe40003fc4070 */
[----:B------:R-:W-:-:S11]  /*115d0*/  ISETP.GT.U32.AND P5, PT, R0, R13, PT ;  /* 0x0000000d0000720c */ /* 0x000fd60003fa4070 */
[--C-:B------:R-:W-:Y:S02]  /*115e0*/  @!P6 IMAD.IADD R12, R12, 0x1, -R0.reuse ;  /* 0x000000010c0ce824 */ /* 0x100fe400078e0a00 */
[----:B------:R-:W-:Y:S01]  /*115f0*/  @!P5 IMAD.IADD R13, R13, 0x1, -R0 ;  /* 0x000000010d0dd824 */ /* 0x000fe200078e0a00 */
[C---:B------:R-:W-:Y:S02]  /*11600*/  ISETP.GT.U32.AND P5, PT, R0.reuse, R10, PT ;  /* 0x0000000a0000720c */ /* 0x040fe40003fa4070 */
[----:B------:R-:W-:Y:S01]  /*11610*/  ISETP.GT.U32.AND P4, PT, R0, R12, PT ;  /* 0x0000000c0000720c */ /* 0x000fe20003f84070 */
[----:B------:R-:W-:Y:S02]  /*11620*/  @!P3 IMAD.MOV R16, RZ, RZ, -R16 ;  /* 0x000000ffff10b224 */ /* 0x000fe400078e0a10 */
[----:B------:R-:W-:-:S03]  /*11630*/  @!P2 IMAD.MOV R14, RZ, RZ, -R14 ;  /* 0x000000ffff0ea224 */ /* 0x000fc600078e0a0e */
[----:B------:R0:W-:Y:S05]  /*11640*/  STL [R1+0x470], R16 ;  /* 0x0004701001007387 */ /* 0x0001ea0000100800 */
[--C-:B------:R-:W-:Y:S02]  /*11650*/  @!P5 IMAD.IADD R10, R10, 0x1, -R0.reuse ;  /* 0x000000010a0ad824 */ /* 0x100fe400078e0a00 */
[----:B------:R-:W-:Y:S01]  /*11660*/  @!P4 IMAD.IADD R12, R12, 0x1, -R0 ;  /* 0x000000010c0cc824 */ /* 0x000fe200078e0a00 */
[----:B0-----:R-:W4:Y:S01]  /*11670*/  LDL.LU R16, [R1+0x3ec4] ;  /* 0x003ec40001107983 */ /* 0x001f220000300800 */
[----:B---3--:R-:W-:Y:S02]  /*11680*/  ISETP.GE.AND P5, PT, R11, RZ, PT ;  /* 0x000000ff0b00720c */ /* 0x008fe40003fa6270 */
[----:B--2---:R-:W-:-:S02]  /*11690*/  IABS R11, R9 ;  /* 0x00000009000b7213 */ /* 0x004fc40000000000 */
[----:B----4-:R-:W-:Y:S02]  /*116a0*/  ISETP.GE.AND P3, PT, R7, RZ, PT ;  /* 0x000000ff0700720c */ /* 0x010fe40003f66270 */
[----:B------:R-:W2:Y:S04]  /*116b0*/  LDL.LU R7, [R1+0x6fc] ;  /* 0x0006fc0001077983 */ /* 0x000ea80000300800 */
[----:B------:R0:W-:Y:S04]  /*116c0*/  STL [R1+0x488], R14 ;  /* 0x0004880e01007387 */ /* 0x0001e80000100800 */
[----:B0-----:R-:W3:Y:S04]  /*116d0*/  LDL.LU R14, [R1+0x3ec0] ;  /* 0x003ec000010e7983 */ /* 0x001ee80000300800 */
[----:B------:R-:W4:Y:S04]  /*116e0*/  LDL R9, [R1+0x70c] ;  /* 0x00070c0001097983 */ /* 0x000f280000100800 */
[----:B------:R0:W-:Y:S04]  /*116f0*/  STL [R1+0x3eb8], R12 ;  /* 0x003eb80c01007387 */ /* 0x0001e80000100800 */
[----:B0-----:R-:W4:Y:S01]  /*11700*/  LDL.LU R12, [R1+0x700] ;  /* 0x00070000010c7983 */ /* 0x001f220000300800 */
[----:B------:R-:W-:-:S02]  /*11710*/  ISETP.GT.U32.AND P6, PT, R0, R13, PT ;  /* 0x0000000d0000720c */ /* 0x000fc40003fc4070 */
[----:B------:R-:W-:-:S11]  /*11720*/  ISETP.GT.U32.AND P2, PT, R0, R8, PT ;  /* 0x000000080000720c */ /* 0x000fd60003f44070 */
[--C-:B------:R-:W-:Y:S02]  /*11730*/  @!P6 IMAD.IADD R13, R13, 0x1, -R0.reuse ;  /* 0x000000010d0de824 */ /* 0x100fe400078e0a00 */
[----:B------:R-:W-:Y:S01]  /*11740*/  @!P2 IMAD.IADD R8, R8, 0x1, -R0 ;  /* 0x000000010808a824 */ /* 0x000fe200078e0a00 */
[----:B--2---:R-:W-:Y:S02]  /*11750*/  ISETP.GE.AND P4, PT, R7, RZ, PT ;  /* 0x000000ff0700720c */ /* 0x004fe40003f86270 */
[----:B---3--:R-:W-:Y:S01]  /*11760*/  IABS R7, R14 ;  /* 0x0000000e00077213 */ /* 0x008fe20000000000 */
[----:B------:R0:W-:Y:S02]  /*11770*/  STL [R1+0x3ebc], R14 ;  /* 0x003ebc0e01007387 */ /* 0x0001e40000100800 */
[----:B0-----:R-:W-:-:S04]  /*11780*/  IMAD.MOV.U32 R14, RZ, RZ, R10 ;  /* 0x000000ffff0e7224 */ /* 0x001fc800078e000a */
[----:B------:R-:W-:Y:S01]  /*11790*/  @!P1 IMAD.MOV R14, RZ, RZ, -R14 ;  /* 0x000000ffff0e9224 */ /* 0x000fe200078e0a0e */
[----:B----4-:R-:W-:Y:S01]  /*117a0*/  ISETP.GE.AND P2, PT, R12, RZ, PT ;  /* 0x000000ff0c00720c */ /* 0x010fe20003f46270 */
[----:B------:R-:W-:Y:S02]  /*117b0*/  IMAD.MOV.U32 R12, RZ, RZ, R13 ;  /* 0x000000ffff0c7224 */ /* 0x000fe400078e000d */
[----:B------:R-:W2:Y:S02]  /*117c0*/  LDL.LU R13, [R1+0x704] ;  /* 0x00070400010d7983 */ /* 0x000ea40000300800 */
[----:B------:R-:W-:Y:S02]  /*117d0*/  @!P0 IMAD.MOV R12, RZ, RZ, -R12 ;  /* 0x000000ffff0c8224 */ /* 0x000fe400078e0a0c */
[----:B------:R0:W-:Y:S04]  /*117e0*/  STL [R1+0x484], R14 ;  /* 0x0004840e01007387 */ /* 0x0001e80000100800 */
[----:B0-----:R-:W3:Y:S04]  /*117f0*/  LDL.LU R14, [R1+0x3ebc] ;  /* 0x003ebc00010e7983 */ /* 0x001ee80000300800 */
[----:B------:R0:W-:Y:S04]  /*11800*/  STL [R1+0x47c], R12 ;  /* 0x00047c0c01007387 */ /* 0x0001e80000100800 */
[----:B0-----:R-:W4:Y:S01]  /*11810*/  LDL.LU R12, [R1+0x3eb8] ;  /* 0x003eb800010c7983 */ /* 0x001f220000300800 */
[----:B------:R-:W-:-:S04]  /*11820*/  IMAD.MOV R2, RZ, RZ, -R2 ;  /* 0x000000ffff027224 */ /* 0x000fc800078e0a02 */
[----:B------:R-:W-:-:S05]  /*11830*/  IMAD R16, R0, R2, R16 ;  /* 0x0000000200107224 */ /* 0x000fca00078e0210 */
[----:B------:R-:W-:Y:S01]  /*11840*/  ISETP.GT.U32.AND P6, PT, R0, R16, PT ;  /* 0x000000100000720c */ /* 0x000fe20003fc4070 */
[----:B------:R-:W-:-:S12]  /*11850*/  IMAD.HI.U32 R10, R20, R7, RZ ;  /* 0x00000007140a7227 */ /* 0x000fd800078e00ff */
[----:B------:R-:W-:-:S05]  /*11860*/  @!P6 IMAD.IADD R16, R16, 0x1, -R0 ;  /* 0x000000011010e824 */ /* 0x000fca00078e0a00 */
[----:B------:R-:W-:Y:S01]  /*11870*/  ISETP.GT.U32.AND P0, PT, R0, R16, PT ;  /* 0x000000100000720c */ /* 0x000fe20003f04070 */
[----:B------:R-:W-:-:S04]  /*11880*/  IMAD.MOV R10, RZ, RZ, -R10 ;  /* 0x000000ffff0a7224 */ /* 0x000fc800078e0a0a */
[----:B------:R-:W-:-:S08]  /*11890*/  IMAD R7, R0, R10, R7 ;  /* 0x0000000a00077224 */ /* 0x000fd000078e0207 */
[----:B------:R-:W-:Y:S01]  /*118a0*/  @!P0 IMAD.IADD R16, R16, 0x1, -R0 ;  /* 0x0000000110108824 */ /* 0x000fe200078e0a00 */
[----:B---3--:R-:W-:Y:S01]  /*118b0*/  ISETP.GE.AND P0, PT, R14, RZ, PT ;  /* 0x000000ff0e00720c */ /* 0x008fe20003f06270 */
[----:B----4-:R-:W-:Y:S01]  /*118c0*/  @!P3 IMAD.MOV R12, RZ, RZ, -R12 ;  /* 0x000000ffff0cb224 */ /* 0x010fe200078e0a0c */
[----:B--2---:R-:W-:-:S04]  /*118d0*/  ISETP.GE.AND P3, PT, R13, RZ, PT ;  /* 0x000000ff0d00720c */ /* 0x004fc80003f66270 */
[----:B------:R0:W-:Y:S04]  /*118e0*/  STL [R1+0x480], R12 ;  /* 0x0004800c01007387 */ /* 0x0001e80000100800 */
[----:B------:R-:W2:Y:S04]  /*118f0*/  LDL R13, [R1+0x71c] ;  /* 0x00071c00010d7983 */ /* 0x000ea80000100800 */
[----:B------:R-:W3:Y:S04]  /*11900*/  LDL R10, [R1+0x710] ;  /* 0x00071000010a7983 */ /* 0x000ee80000100800 */
[----:B0-----:R-:W4:Y:S04]  /*11910*/  LDL R12, [R1+0x718] ;  /* 0x00071800010c7983 */ /* 0x001f280000100800 */
[----:B------:R-:W2:Y:S01]  /*11920*/  LDL.LU R14, [R1+0x720] ;  /* 0x00072000010e7983 */ /* 0x000ea20000300800 */
[----:B------:R-:W-:-:S04]  /*11930*/  IMAD.HI.U32 R2, R20, R6, RZ ;  /* 0x0000000614027227 */ /* 0x000fc800078e00ff */
[----:B------:R-:W-:-:S04]  /*11940*/  IMAD.MOV R2, RZ, RZ, -R2 ;  /* 0x000000ffff027224 */ /* 0x000fc800078e0a02 */
[----:B------:R-:W-:Y:S01]  /*11950*/  IMAD R6, R0, R2, R6 ;  /* 0x0000000200067224 */ /* 0x000fe200078e0206 */
[----:B------:R-:W-:Y:S01]  /*11960*/  IABS R2, R9 ;  /* 0x0000000900027213 */ /* 0x000fe20000000000 */
[----:B------:R-:W-:Y:S01]  /*11970*/  IMAD.HI.U32 R9, R20, R11, RZ ;  /* 0x0000000b14097227 */ /* 0x000fe200078e00ff */
[----:B------:R-:W-:-:S03]  /*11980*/  ISETP.GT.U32.AND P1, PT, R0, R8, PT ;  /* 0x000000080000720c */ /* 0x000fc60003f24070 */
[----:B------:R-:W-:-:S04]  /*11990*/  IMAD.MOV R9, RZ, RZ, -R9 ;  /* 0x000000ffff097224 */ /* 0x000fc800078e0a09 */
[----:B------:R-:W-:Y:S01]  /*119a0*/  IMAD R11, R0, R9, R11 ;  /* 0x00000009000b7224 */ /* 0x000fe200078e020b */
[----:B--2---:R0:W-:Y:S04]  /*119b0*/  STL [R1+0x3eb0], R14 ;  /* 0x003eb00e01007387 */ /* 0x0041e80000100800 */
[----:B0-----:R-:W2:Y:S01]  /*119c0*/  LDL R14, [R1+0x714] ;  /* 0x00071400010e7983 */ /* 0x001ea20000100800 */
[----:B------:R-:W-:-:S04]  /*119d0*/  IMAD.HI.U32 R9, R20, R2, RZ ;  /* 0x0000000214097227 */ /* 0x000fc800078e00ff */
[----:B------:R-:W-:Y:S02]  /*119e0*/  IMAD.MOV R9, RZ, RZ, -R9 ;  /* 0x000000ffff097224 */ /* 0x000fe400078e0a09 */
[----:B------:R-:W-:Y:S02]  /*119f0*/  @!P1 IMAD.IADD R8, R8, 0x1, -R0 ;  /* 0x0000000108089824 */ /* 0x000fe400078e0a00 */
[----:B------:R-:W-:-:S05]  /*11a00*/  IMAD R2, R0, R9, R2 ;  /* 0x0000000900027224 */ /* 0x000fca00078e0202 */
[----:B------:R0:W-:Y:S01]  /*11a10*/  STL [R1+0x3eb4], R2 ;  /* 0x003eb40201007387 */ /* 0x0001e20000100800 */
[----:B---3--:R-:W-:Y:S01]  /*11a20*/  IABS R10, R10 ;  /* 0x0000000a000a7213 */ /* 0x008fe20000000000 */
[----:B0-----:R-:W-:-:S04]  /*11a30*/  IMAD.MOV.U32 R2, RZ, RZ, R8 ;  /* 0x000000ffff027224 */ /* 0x001fc800078e0008 */
[----:B------:R-:W-:-:S05]  /*11a40*/  @!P5 IMAD.MOV R2, RZ, RZ, -R2 ;  /* 0x000000ffff02d224 */ /* 0x000fca00078e0a02 */
[----:B------:R0:W-:Y:S02]  /*11a50*/  STL [R1+0x478], R2 ;  /* 0x0004780201007387 */ /* 0x0001e40000100800 */
[----:B0-----:R-:W-:Y:S02]  /*11a60*/  IMAD.MOV.U32 R2, RZ, RZ, R16 ;  /* 0x000000ffff027224 */ /* 0x001fe400078e0010 */
[----:B------:R-:W3:Y:S02]  /*11a70*/  LDL.LU R16, [R1+0x70c] ;  /* 0x00070c0001107983 */ /* 0x000ee40000300800 */
[----:B------:R-:W-:-:S05]  /*11a80*/  @!P4 IMAD.MOV R2, RZ, RZ, -R2 ;  /* 0x000000ffff02c224 */ /* 0x000fca00078e0a02 */
[----:B------:R0:W-:Y:S04]  /*11a90*/  STL [R1+0x474], R2 ;  /* 0x0004740201007387 */ /* 0x0001e80000100800 */
[----:B0-----:R-:W3:Y:S04]  /*11aa0*/  LDL.LU R2, [R1+0x3eb4] ;  /* 0x003eb40001027983 */ /* 0x001ee80000300800 */
[----:B------:R0:W-:Y:S01]  /*11ab0*/  STL [R1+0x3eac], R3 ;  /* 0x003eac0301007387 */ /* 0x0001e20000100800 */
[----:B--2---:R-:W-:Y:S01]  /*11ac0*/  IABS R9, R14 ;  /* 0x0000000e00097213 */ /* 0x004fe20000000000 */
[----:B------:R-:W-:-:S02]  /*11ad0*/  IMAD.MOV.U32 R14, RZ, RZ, R15 ;  /* 0x000000ffff0e7224 */ /* 0x000fc400078e000f */
[----:B------:R-:W-:Y:S02]  /*11ae0*/  IMAD.MOV.U32 R15, RZ, RZ, R24 ;  /* 0x000000ffff0f7224 */ /* 0x000fe400078e0018 */
[----:B------:R-:W-:Y:S02]  /*11af0*/  IMAD.MOV.U32 R24, RZ, RZ, R25 ;  /* 0x000000ffff187224 */ /* 0x000fe400078e0019 */
[----:B------:R-:W-:Y:S02]  /*11b00*/  IMAD.MOV.U32 R25, RZ, RZ, R17 ;  /* 0x000000ffff197224 */ /* 0x000fe400078e0011 */
[----:B------:R-:W-:-:S04]  /*11b10*/  IMAD.HI.U32 R17, R20, R10, RZ ;  /* 0x0000000a14117227 */ /* 0x000fc800078e00ff */
[----:B------:R-:W-:-:S04]  /*11b20*/  IMAD.MOV R17, RZ, RZ, -R17 ;  /* 0x000000ffff117224 */ /* 0x000fc800078e0a11 */
[C---:B------:R-:W-:Y:S02]  /*11b30*/  IMAD R10, R0.reuse, R17, R10 ;  /* 0x00000011000a7224 */ /* 0x040fe400078e020a */
[----:B------:R-:W2:Y:S01]  /*11b40*/  LDL.LU R17, [R1+0x724] ;  /* 0x0007240001117983 */ /* 0x000ea20000300800 */
[C---:B------:R-:W-:Y:S02]  /*11b50*/  ISETP.GT.U32.AND P6, PT, R0.reuse, R6, PT ;  /* 0x000000060000720c */ /* 0x040fe40003fc4070 */
[----:B------:R-:W-:-:S11]  /*11b60*/  ISETP.GT.U32.AND P1, PT, R0, R11, PT ;  /* 0x0000000b0000720c */ /* 0x000fd60003f24070 */
[--C-:B------:R-:W-:Y:S02]  /*11b70*/  @!P6 IMAD.IADD R6, R6, 0x1, -R0.reuse ;  /* 0x000000010606e824 */ /* 0x100fe400078e0a00 */
[----:B------:R-:W-:-:S03]  /*11b80*/  @!P1 IMAD.IADD R11, R11, 0x1, -R0 ;  /* 0x000000010b0b9824 */ /* 0x000fc600078e0a00 */
[----:B------:R-:W-:-:S13]  /*11b90*/  ISETP.GT.U32.AND P1, PT, R0, R6, PT ;  /* 0x000000060000720c */ /* 0x000fda0003f24070 */
[----:B------:R-:W-:Y:S01]  /*11ba0*/  @!P1 IMAD.IADD R6, R6, 0x1, -R0 ;  /* 0x0000000106069824 */ /* 0x000fe200078e0a00 */
[----:B------:R-:W-:Y:S01]  /*11bb0*/  ISETP.GT.U32.AND P6, PT, R0, R7, PT ;  /* 0x000000070000720c */ /* 0x000fe20003fc4070 */
[----:B--2---:R1:W-:Y:S04]  /*11bc0*/  STL [R1+0x3ea8], R17 ;  /* 0x003ea81101007387 */ /* 0x0043e80000100800 */
[----:B0-----:R-:W2:Y:S01]  /*11bd0*/  LDL.LU R3, [R1+0x714] ;  /* 0x0007140001037983 */ /* 0x001ea20000300800 */
[----:B-1----:R-:W-:Y:S02]  /*11be0*/  IMAD.MOV.U32 R17, RZ, RZ, R14 ;  /* 0x000000ffff117224 */ /* 0x002fe400078e000e */
[----:B------:R-:W-:Y:S02]  /*11bf0*/  IMAD.MOV.U32 R14, RZ, RZ, R6 ;  /* 0x000000ffff0e7224 */ /* 0x000fe400078e0006 */
[----:B------:R-:W2:Y:S02]  /*11c00*/  LDL.LU R6, [R1+0x710] ;  /* 0x0007100001067983 */ /* 0x000ea40000300800 */
[----:B------:R-:W-:-:S05]  /*11c10*/  @!P2 IMAD.MOV R14, RZ, RZ, -R14 ;  /* 0x000000ffff0ea224 */ /* 0x000fca00078e0a0e */
[----:B------:R0:W-:Y:S04]  /*11c20*/  STL [R1+0x448], R14 ;  /* 0x0004480e01007387 */ /* 0x0001e80000100800 */
[----:B0-----:R-:W2:Y:S01]  /*11c30*/  LDL.LU R14, [R1+0x3eb0] ;  /* 0x003eb000010e7983 */ /* 0x001ea20000300800 */
[C---:B---3--:R-:W-:Y:S01]  /*11c40*/  ISETP.GT.U32.AND P4, PT, R0.reuse, R2, PT ;  /* 0x000000020000720c */ /* 0x048fe20003f84070 */
[----:B------:R-:W-:Y:S01]  /*11c50*/  @!P6 IMAD.IADD R7, R7, 0x1, -R0 ;  /* 0x000000010707e824 */ /* 0x000fe200078e0a00 */
[C---:B------:R-:W-:Y:S02]  /*11c60*/  ISETP.GT.U32.AND P6, PT, R0.reuse, R11, PT ;  /* 0x0000000b0000720c */ /* 0x040fe40003fc4070 */
[----:B----4-:R-:W-:Y:S02]  /*11c70*/  IABS R12, R12 ;  /* 0x0000000c000c7213 */ /* 0x010fe40000000000 */
[----:B------:R-:W-:-:S02]  /*11c80*/  ISETP.GT.U32.AND P5, PT, R0, R7, PT ;  /* 0x000000070000720c */ /* 0x000fc40003fa4070 */
[----:B------:R-:W-:-:S05]  /*11c90*/  ISETP.GE.AND P1, PT, R16, RZ, PT ;  /* 0x000000ff1000720c */ /* 0x000fca0003f26270 */
[----:B------:R-:W-:Y:S02]  /*11ca0*/  @!P4 IMAD.IADD R2, R2, 0x1, -R0 ;  /* 0x000000010202c824 */ /* 0x000fe400078e0a00 */
[----:B------:R-:W-:-:S03]  /*11cb0*/  IMAD.HI.U32 R16, R20, R12, RZ ;  /* 0x0000000c14107227 */ /* 0x000fc600078e00ff */
[C---:B------:R-:W-:Y:S01]  /*11cc0*/  ISETP.GT.U32.AND P4, PT, R0.reuse, R2, PT ;  /* 0x000000020000720c */ /* 0x040fe20003f84070 */
[----:B------:R-:W-:Y:S02]  /*11cd0*/  IMAD.MOV R16, RZ, RZ, -R16 ;  /* 0x000000ffff107224 */ /* 0x000fe400078e0a10 */
[----:B------:R-:W-:Y:S01]  /*11ce0*/  @!P6 IMAD.IADD R11, R11, 0x1, -R0 ;  /* 0x000000010b0be824 */ /* 0x000fe200078e0a00 */
[C---:B------:R-:W-:Y:S01]  /*11cf0*/  ISETP.GT.U32.AND P6, PT, R0.reuse, R10, PT ;  /* 0x0000000a0000720c */ /* 0x040fe20003fc4070 */
[----:B------:R-:W-:Y:S02]  /*11d00*/  IMAD R12, R0, R16, R12 ;  /* 0x00000010000c7224 */ /* 0x000fe400078e020c */
[----:B------:R-:W-:Y:S02]  /*11d10*/  @!P5 IMAD.IADD R7, R7, 0x1, -R0 ;  /* 0x000000010707d824 */ /* 0x000fe400078e0a00 */
[----:B------:R-:W-:-:S04]  /*11d20*/  IMAD.MOV.U32 R16, RZ, RZ, R17 ;  /* 0x000000ffff107224 */ /* 0x000fc800078e0011 */
[--C-:B------:R-:W-:Y:S01]  /*11d30*/  @!P4 IMAD.IADD R2, R2, 0x1, -R0.reuse ;  /* 0x000000010202c824 */ /* 0x100fe200078e0a00 */
[----:B------:R-:W-:Y:S01]  /*11d40*/  ISETP.GT.U32.AND P4, PT, R0, R12, PT ;  /* 0x0000000c0000720c */ /* 0x000fe20003f84070 */
[----:B------:R-:W-:Y:S02]  /*11d50*/  IMAD.MOV.U32 R17, RZ, RZ, R7 ;  /* 0x000000ffff117224 */ /* 0x000fe400078e0007 */
[----:B------:R-:W-:Y:S02]  /*11d60*/  @!P3 IMAD.MOV R11, RZ, RZ, -R11 ;  /* 0x000000ffff0bb224 */ /* 0x000fe400078e0a0b */
[----:B------:R-:W-:Y:S02]  /*11d70*/  @!P6 IMAD.IADD R10, R10, 0x1, -R0 ;  /* 0x000000010a0ae824 */ /* 0x000fe400078e0a00 */
[----:B------:R-:W-:Y:S02]  /*11d80*/  @!P0 IMAD.MOV R17, RZ, RZ, -R17 ;  /* 0x000000ffff118224 */ /* 0x000fe400078e0a11 */
[----:B------:R-:W-:-:S04]  /*11d90*/  @!P1 IMAD.MOV R2, RZ, RZ, -R2 ;  /* 0x000000ffff029224 */ /* 0x000fc800078e0a02 */
[----:B------:R-:W-:Y:S01]  /*11da0*/  @!P4 IMAD.IADD R12, R12, 0x1, -R0 ;  /* 0x000000010c0cc824 */ /* 0x000fe200078e0a00 */
[----:B--2---:R-:W-:Y:S02]  /*11db0*/  ISETP.GE.AND P6, PT, R3, RZ, PT ;  /* 0x000000ff0300720c */ /* 0x004fe40003fc6270 */
[----:B------:R-:W2:Y:S04]  /*11dc0*/  LDL.LU R3, [R1+0x3eac] ;  /* 0x003eac0001037983 */ /* 0x000ea80000300800 */
[----:B------:R0:W-:Y:S01]  /*11dd0*/  STL [R1+0x450], R11 ;  /* 0x0004500b01007387 */ /* 0x0001e20000100800 */
[----:B------:R-:W-:-:S03]  /*11de0*/  ISETP.GE.AND P2, PT, R6, RZ, PT ;  /* 0x000000ff0600720c */ /* 0x000fc60003f46270 */
[----:B0-----:R-:W3:Y:S04]  /*11df0*/  LDL.LU R11, [R1+0x71c] ;  /* 0x00071c00010b7983 */ /* 0x001ee80000300800 */
[----:B------:R-:W4:Y:S04]  /*11e00*/  LDL.LU R7, [R1+0x718] ;  /* 0x0007180001077983 */ /* 0x000f280000300800 */
[----:B------:R0:W-:Y:S01]  /*11e10*/  STL [R1+0x460], R17 ;  /* 0x0004601101007387 */ /* 0x0001e20000100800 */
[----:B------:R-:W-:Y:S02]  /*11e20*/  IABS R6, R14 ;  /* 0x0000000e00067213 */ /* 0x000fe40000000000 */
[----:B------:R-:W-:Y:S01]  /*11e30*/  ISETP.GE.AND P4, PT, R14, RZ, PT ;  /* 0x000000ff0e00720c */ /* 0x000fe20003f86270 */
[----:B0-----:R-:W2:Y:S04]  /*11e40*/  LDL.LU R17, [R1+0x3ea8] ;  /* 0x003ea80001117983 */ /* 0x001ea80000300800 */
[----:B------:R-:W-:Y:S04]  /*11e50*/  STL [R1+0x46c], R2 ;  /* 0x00046c0201007387 */ /* 0x000fe80000100800 */
[----:B------:R-:W2:Y:S01]  /*11e60*/  LDL.LU R14, [R1+0x738] ;  /* 0x00073800010e7983 */ /* 0x000ea20000300800 */
[----:B------:R-:W-:-:S04]  /*11e70*/  IMAD.HI.U32 R8, R20, R9, RZ ;  /* 0x0000000914087227 */ /* 0x000fc800078e00ff */
[----:B------:R-:W-:-:S04]  /*11e80*/  IMAD.MOV R8, RZ, RZ, -R8 ;  /* 0x000000ffff087224 */ /* 0x000fc800078e0a08 */
[----:B------:R-:W-:Y:S01]  /*11e90*/  IMAD R9, R0, R8, R9 ;  /* 0x0000000800097224 */ /* 0x000fe200078e0209 */
[----:B------:R-:W-:-:S04]  /*11ea0*/  IABS R13, R13 ;  /* 0x0000000d000d7213 */ /* 0x000fc80000000000 */
[----:B------:R-:W-:Y:S01]  /*11eb0*/  ISETP.GT.U32.AND P5, PT, R0, R9, PT ;  /* 0x000000090000720c */ /* 0x000fe20003fa4070 */
[----:B------:R-:W-:-:S04]  /*11ec0*/  IMAD.HI.U32 R8, R20, R13, RZ ;  /* 0x0000000d14087227 */ /* 0x000fc800078e00ff */
[----:B------:R-:W-:Y:S01]  /*11ed0*/  IMAD.MOV R8, RZ, RZ, -R8 ;  /* 0x000000ffff087224 */ /* 0x000fe200078e0a08 */
[----:B--2---:R0:W-:Y:S04]  /*11ee0*/  STL [R1+0x3ea0], R14 ;  /* 0x003ea00e01007387 */ /* 0x0041e80000100800 */
[----:B0-----:R-:W2:Y:S01]  /*11ef0*/  LDL.LU R14, [R1+0x72c] ;  /* 0x00072c00010e7983 */ /* 0x001ea20000300800 */
[C---:B------:R-:W-:Y:S02]  /*11f00*/  IMAD R13, R0.reuse, R8, R13 ;  /* 0x00000008000d7224 */ /* 0x040fe400078e020d */
[----:B------:R-:W-:Y:S01]  /*11f10*/  @!P5 IMAD.IADD R9, R9, 0x1, -R0 ;  /* 0x000000010909d824 */ /* 0x000fe200078e0a00 */
[C---:B------:R-:W-:Y:S02]  /*11f20*/  ISETP.GT.U32.AND P5, PT, R0.reuse, R10, PT ;  /* 0x0000000a0000720c */ /* 0x040fe40003fa4070 */
[----:B------:R-:W-:-:S02]  /*11f30*/  ISETP.GT.U32.AND P1, PT, R0, R13, PT ;  /* 0x0000000d0000720c */ /* 0x000fc40003f24070 */
[----:B------:R-:W-:Y:S01]  /*11f40*/  ISETP.GT.U32.AND P3, PT, R0, R9, PT ;  /* 0x000000090000720c */ /* 0x000fe20003f64070 */
[----:B------:R-:W-:-:S04]  /*11f50*/  IMAD.HI.U32 R8, R20, R6, RZ ;  /* 0x0000000614087227 */ /* 0x000fc800078e00ff */
[----:B------:R-:W-:-:S04]  /*11f60*/  IMAD.MOV R8, RZ, RZ, -R8 ;  /* 0x000000ffff087224 */ /* 0x000fc800078e0a08 */
[----:B------:R-:W-:Y:S02]  /*11f70*/  @!P5 IMAD.IADD R10, R10, 0x1, -R0 ;  /* 0x000000010a0ad824 */ /* 0x000fe400078e0a00 */
[C---:B------:R-:W-:Y:S01]  /*11f80*/  IMAD R6, R0.reuse, R8, R6 ;  /* 0x0000000800067224 */ /* 0x040fe200078e0206 */
[----:B------:R-:W-:Y:S01]  /*11f90*/  IABS R8, R17 ;  /* 0x0000001100087213 */ /* 0x000fe20000000000 */
[--C-:B------:R-:W-:Y:S01]  /*11fa0*/  @!P1 IMAD.IADD R13, R13, 0x1, -R0.reuse ;  /* 0x000000010d0d9824 */ /* 0x100fe200078e0a00 */
[----:B------:R-:W-:Y:S01]  /*11fb0*/  ISETP.GT.U32.AND P1, PT, R0, R12, PT ;  /* 0x0000000c0000720c */ /* 0x000fe20003f24070 */
[----:B------:R-:W-:Y:S01]  /*11fc0*/  @!P3 IMAD.IADD R9, R9, 0x1, -R0 ;  /* 0x000000010909b824 */ /* 0x000fe200078e0a00 */
[----:B---3--:R-:W-:Y:S01]  /*11fd0*/  ISETP.GE.AND P3, PT, R11, RZ, PT ;  /* 0x000000ff0b00720c */ /* 0x008fe20003f66270 */
[----:B------:R-:W-:Y:S02]  /*11fe0*/  @!P2 IMAD.MOV R10, RZ, RZ, -R10 ;  /* 0x000000ffff0aa224 */ /* 0x000fe400078e0a0a */
[----:B------:R-:W-:Y:S01]  /*11ff0*/  IMAD.HI.U32 R2, R20, R8, RZ ;  /* 0x0000000814027227 */ /* 0x000fe200078e00ff */
[----:B----4-:R-:W-:-:S03]  /*12000*/  ISETP.GE.AND P0, PT, R7, RZ, PT ;  /* 0x000000ff0700720c */ /* 0x010fc60003f06270 */
[----:B------:R-:W-:Y:S01]  /*12010*/  @!P6 IMAD.MOV R9, RZ, RZ, -R9 ;  /* 0x000000ffff09e224 */ /* 0x000fe200078e0a09 */
[----:B------:R-:W-:Y:S02]  /*12020*/  IABS R7, R16 ;  /* 0x0000001000077213 */ /* 0x000fe40000000000 */
[----:B------:R-:W-:Y:S01]  /*12030*/  ISETP.GE.AND P6, PT, R17, RZ, PT ;  /* 0x000000ff1100720c */ /* 0x000fe20003fc6270 */
[----:B------:R-:W-:Y:S01]  /*12040*/  @!P1 IMAD.IADD R12, R12, 0x1, -R0 ;  /* 0x000000010c0c9824 */ /* 0x000fe200078e0a00 */
[----:B--2---:R-:W-:Y:S01]  /*12050*/  IABS R11, R14 ;  /* 0x0000000e000b7213 */ /* 0x004fe20000000000 */
[----:B------:R0:W-:Y:S04]  /*12060*/  STL [R1+0x3ea4], R14 ;  /* 0x003ea40e01007387 */ /* 0x0001e80000100800 */
[----:B------:R1:W-:Y:S01]  /*12070*/  STL [R1+0x468], R10 ;  /* 0x0004680a01007387 */ /* 0x0003e20000100800 */
[----:B0-----:R-:W-:-:S03]  /*12080*/  IMAD.MOV.U32 R14, RZ, RZ, R16 ;  /* 0x000000ffff0e7224 */ /* 0x001fc600078e0010 */
[----:B------:R-:W2:Y:S01]  /*12090*/  LDL R16, [R1+0x730] ;  /* 0x0007300001107983 */ /* 0x000ea20000100800 */
[----:B-1----:R-:W-:Y:S02]  /*120a0*/  IMAD.MOV.U32 R10, RZ, RZ, R11 ;  /* 0x000000ffff0a7224 */ /* 0x002fe400078e000b */
[----:B------:R-:W-:Y:S01]  /*120b0*/  IMAD.MOV R11, RZ, RZ, -R2 ;  /* 0x000000ffff0b7224 */ /* 0x000fe200078e0a02 */
[----:B------:R0:W-:Y:S01]  /*120c0*/  STL [R1+0x464], R9 ;  /* 0x0004640901007387 */ /* 0x0001e20000100800 */
[----:B------:R-:W-:Y:S02]  /*120d0*/  ISETP.GE.AND P1, PT, R14, RZ, PT ;  /* 0x000000ff0e00720c */ /* 0x000fe40003f26270 */
[C---:B------:R-:W-:Y:S01]  /*120e0*/  IMAD R8, R0.reuse, R11, R8 ;  /* 0x0000000b00087224 */ /* 0x040fe200078e0208 */
[----:B------:R-:W3:Y:S04]  /*120f0*/  LDL R17, [R1+0x73c] ;  /* 0x00073c0001117983 */ /* 0x000ee80000100800 */
[----:B------:R-:W4:Y:S04]  /*12100*/  LDL R11, [R1+0x734] ;  /* 0x00073400010b7983 */ /* 0x000f280000100800 */
[----:B------:R-:W3:Y:S01]  /*12110*/  LDL.LU R14, [R1+0x3ea4] ;  /* 0x003ea400010e7983 */ /* 0x000ee20000300800 */
[----:B------:R-:W-:Y:S01]  /*12120*/  ISETP.GT.U32.AND P5, PT, R0, R6, PT ;  /* 0x000000060000720c */ /* 0x000fe20003fa4070 */
[----:B0-----:R-:W-:-:S12]  /*12130*/  IMAD.HI.U32 R9, R20, R10, RZ ;  /* 0x0000000a14097227 */ /* 0x001fd800078e00ff */
[----:B------:R-:W-:Y:S01]  /*12140*/  @!P5 IMAD.IADD R6, R6, 0x1, -R0 ;  /* 0x000000010606d824 */ /* 0x000fe200078e0a00 */
[----:B------:R-:W-:-:S04]  /*12150*/  ISETP.GT.U32.AND P5, PT, R0, R13, PT ;  /* 0x0000000d0000720c */ /* 0x000fc80003fa4070 */
[----:B------:R-:W-:Y:S01]  /*12160*/  ISETP.GT.U32.AND P2, PT, R0, R6, PT ;  /* 0x000000060000720c */ /* 0x000fe20003f44070 */
[----:B------:R-:W-:-:S08]  /*12170*/  IMAD.MOV R9, RZ, RZ, -R9 ;  /* 0x000000ffff097224 */ /* 0x000fd000078e0a09 */
[----:B------:R-:W-:Y:S01]  /*12180*/  @!P5 IMAD.IADD R13, R13, 0x1, -R0 ;  /* 0x000000010d0dd824 */ /* 0x000fe200078e0a00 */
[C---:B------:R-:W-:Y:S01]  /*12190*/  ISETP.GT.U32.AND P5, PT, R0.reuse, R8, PT ;  /* 0x000000080000720c */ /* 0x040fe20003fa4070 */
[----:B------:R-:W-:Y:S02]  /*121a0*/  IMAD R10, R0, R9, R10 ;  /* 0x00000009000a7224 */ /* 0x000fe400078e020a */
[----:B------:R-:W-:Y:S02]  /*121b0*/  @!P2 IMAD.IADD R6, R6, 0x1, -R0 ;  /* 0x000000010606a824 */ /* 0x000fe400078e0a00 */
[----:B------:R-:W-:-:S08]  /*121c0*/  IMAD.HI.U32 R2, R20, R7, RZ ;  /* 0x0000000714027227 */ /* 0x000fd000078e00ff */
[----:B------:R-:W-:Y:S02]  /*121d0*/  @!P5 IMAD.IADD R8, R8, 0x1, -R0 ;  /* 0x000000010808d824 */ /* 0x000fe400078e0a00 */
[----:B------:R-:W-:-:S03]  /*121e0*/  IMAD.MOV R2, RZ, RZ, -R2 ;  /* 0x000000ffff027224 */ /* 0x000fc600078e0a02 */
[C---:B------:R-:W-:Y:S01]  /*121f0*/  ISETP.GT.U32.AND P5, PT, R0.reuse, R8, PT ;  /* 0x000000080000720c */ /* 0x040fe20003fa4070 */
[----:B------:R-:W-:Y:S02]  /*12200*/  IMAD R7, R0, R2, R7 ;  /* 0x0000000200077224 */ /* 0x000fe400078e0207 */
[----:B------:R-:W-:-:S10]  /*12210*/  @!P4 IMAD.MOV R6, RZ, RZ, -R6 ;  /* 0x000000ffff06c224 */ /* 0x000fd400078e0a06 */
[----:B------:R-:W-:Y:S02]  /*12220*/  @!P5 IADD3 R8, PT, PT, R8, -R0, RZ ;  /* 0x800000000808d210 */ /* 0x000fe40007ffe0ff */
[----:B--2---:R-:W-:Y:S02]  /*12230*/  IABS R16, R16 ;  /* 0x0000001000107213 */ /* 0x004fe40000000000 */
[----:B---3--:R-:W-:Y:S02]  /*12240*/  ISETP.GE.AND P2, PT, R14, RZ, PT ;  /* 0x000000ff0e00720c */ /* 0x008fe40003f46270 */
[----:B------:R-:W2:Y:S04]  /*12250*/  LDL.LU R14, [R1+0x3ea0] ;  /* 0x003ea000010e7983 */ /* 0x000ea80000300800 */
[----:B------:R0:W-:Y:S02]  /*12260*/  STL [R1+0x3e9c], R10 ;  /* 0x003e9c0a01007387 */ /* 0x0001e40000100800 */
[----:B0-----:R-:W-:-:S04]  /*12270*/  IMAD.MOV.U32 R10, RZ, RZ, R12 ;  /* 0x000000ffff0a7224 */ /* 0x001fc800078e000c */
[----:B------:R-:W-:-:S05]  /*12280*/  @!P0 IMAD.MOV R10, RZ, RZ, -R10 ;  /* 0x000000ffff0a8224 */ /* 0x000fca00078e0a0a */
[----:B------:R0:W-:Y:S01]  /*12290*/  STL [R1+0x45c], R10 ;  /* 0x00045c0a01007387 */ /* 0x0001e20000100800 */
[----:B------:R-:W-:Y:S01]  /*122a0*/  IABS R2, R17 ;  /* 0x0000001100027213 */ /* 0x000fe20000000000 */
[----:B------:R-:W-:-:S04]  /*122b0*/  IMAD.HI.U32 R17, R20, R16, RZ ;  /* 0x0000001014117227 */ /* 0x000fc800078e00ff */
[----:B0-----:R-:W-:Y:S02]  /*122c0*/  IMAD.MOV.U32 R10, RZ, RZ, R13 ;  /* 0x000000ffff0a7224 */ /* 0x001fe400078e000d */
[----:B------:R-:W3:Y:S02]  /*122d0*/  LDL.LU R13, [R1+0x730] ;  /* 0x00073000010d7983 */ /* 0x000ee40000300800 */
[----:B------:R-:W-:Y:S02]  /*122e0*/  @!P3 IMAD.MOV R10, RZ, RZ, -R10 ;  /* 0x000000ffff0ab224 */ /* 0x000fe400078e0a0a */
[----:B------:R-:W-:-:S03]  /*122f0*/  IMAD.MOV R17, RZ, RZ, -R17 ;  /* 0x000000ffff117224 */ /* 0x000fc600078e0a11 */
[----:B------:R0:W-:Y:S04]  /*12300*/  STL [R1+0x458], R10 ;  /* 0x0004580a01007387 */ /* 0x0001e80000100800 */
[----:B0-----:R-:W3:Y:S04]  /*12310*/  LDL.LU R10, [R1+0x3e9c] ;  /* 0x003e9c00010a7983 */ /* 0x001ee80000300800 */
[----:B------:R0:W-:Y:S02]  /*12320*/  STL [R1+0x454], R6 ;  /* 0x0004540601007387 */ /* 0x0001e40000100800 */
[----:B0-----:R-:W-:-:S02]  /*12330*/  IMAD R6, R0, R17, R16 ;  /* 0x0000001100067224 */ /* 0x001fc400078e0210 */
[----:B------:R-:W-:Y:S01]  /*12340*/  IMAD.MOV.U32 R16, RZ, RZ, R8 ;  /* 0x000000ffff107224 */ /* 0x000fe200078e0008 */
[----:B------:R-:W3:Y:S04]  /*12350*/  LDL R17, [R1+0x744] ;  /* 0x0007440001117983 */ /* 0x000ee80000100800 */
[----:B------:R-:W3:Y:S01]  /*12360*/  LDL R8, [R1+0x740] ;  /* 0x0007400001087983 */ /* 0x000ee20000100800 */
[----:B----4-:R-:W-:-:S05]  /*12370*/  IABS R9, R11 ;  /* 0x0000000b00097213 */ /* 0x010fca0000000000 */
[----:B------:R-:W-:-:S04]  /*12380*/  IMAD.HI.U32 R12, R20, R9, RZ ;  /* 0x00000009140c7227 */ /* 0x000fc800078e00ff */
[----:B------:R-:W-:-:S05]  /*12390*/  @!P6 IMAD.MOV R16, RZ, RZ, -R16 ;  /* 0x000000ffff10e224 */ /* 0x000fca00078e0a10 */
[----:B------:R0:W-:Y:S04]  /*123a0*/  STL [R1+0x44c], R16 ;  /* 0x00044c1001007387 */ /* 0x0001e80000100800 */
[----:B0-----:R-:W4:Y:S01]  /*123b0*/  LDL.LU R16, [R1+0x748] ;  /* 0x0007480001107983 */ /* 0x001f220000300800 */
[----:B--2---:R-:W-:Y:S02]  /*123c0*/  IABS R11, R14 ;  /* 0x0000000e000b7213 */ /* 0x004fe40000000000 */
[----:B---3--:R-:W-:Y:S01]  /*123d0*/  ISETP.GE.AND P4, PT, R13, RZ, PT ;  /* 0x000000ff0d00720c */ /* 0x008fe20003f86270 */
[----:B------:R-:W-:Y:S02]  /*123e0*/  IMAD.MOV.U32 R13, RZ, RZ, R2 ;  /* 0x000000ffff0d7224 */ /* 0x000fe400078e0002 */
[----:B------:R-:W-:-:S02]  /*123f0*/  IMAD.MOV R2, RZ, RZ, -R12 ;  /* 0x000000ffff027224 */ /* 0x000fc400078e0a0c */
[----:B------:R-:W-:-:S04]  /*12400*/  IMAD.HI.U32 R12, R20, R11, RZ ;  /* 0x0000000b140c7227 */ /* 0x000fc800078e00ff */
[----:B------:R-:W-:Y:S02]  /*12410*/  IMAD R2, R0, R2, R9 ;  /* 0x0000000200027224 */ /* 0x000fe400078e0209 */
[----:B------:R-:W-:-:S04]  /*12420*/  IMAD.HI.U32 R9, R20, R13, RZ ;  /* 0x0000000d14097227 */ /* 0x000fc800078e00ff */
[----:B------:R-:W-:Y:S02]  /*12430*/  IMAD.MOV R12, RZ, RZ, -R12 ;  /* 0x000000ffff0c7224 */ /* 0x000fe400078e0a0c */
[----:B------:R-:W-:Y:S02]  /*12440*/  IMAD.MOV R9, RZ, RZ, -R9 ;  /* 0x000000ffff097224 */ /* 0x000fe400078e0a09 */
[C---:B------:R-:W-:Y:S02]  /*12450*/  IMAD R11, R0.reuse, R12, R11 ;  /* 0x0000000c000b7224 */ /* 0x040fe400078e020b */
[----:B------:R-:W-:Y:S02]  /*12460*/  IMAD R12, R0, R9, R13 ;  /* 0x00000009000c7224 */ /* 0x000fe400078e020d */
[----:B------:R-:W2:Y:S01]  /*12470*/  LDL.LU R13, [R1+0x734] ;  /* 0x00073400010d7983 */ /* 0x000ea20000300800 */
[----:B------:R-:W-:Y:S02]  /*12480*/  IABS R9, R8 ;  /* 0x0000000800097213 */ /* 0x000fe40000000000 */
[----:B------:R-:W-:-:S02]  /*12490*/  IABS R8, R17 ;  /* 0x0000001100087213 */ /* 0x000fc40000000000 */
[----:B------:R-:W3:Y:S01]  /*124a0*/  LDL.LU R17, [R1+0x73c] ;  /* 0x00073c0001117983 */ /* 0x000ee20000300800 */
[C---:B------:R-:W-:Y:S02]  /*124b0*/  ISETP.GT.U32.AND P0, PT, R0.reuse, R7, PT ;  /* 0x000000070000720c */ /* 0x040fe40003f04070 */
[C---:B------:R-:W-:Y:S02]  /*124c0*/  ISETP.GT.U32.AND P3, PT, R0.reuse, R10, PT ;  /* 0x0000000a0000720c */ /* 0x040fe40003f64070 */
[----:B------:R-:W-:-:S09]  /*124d0*/  ISETP.GT.U32.AND P5, PT, R0, R6, PT ;  /* 0x000000060000720c */ /* 0x000fd20003fa4070 */
[--C-:B------:R-:W-:Y:S02]  /*124e0*/  @!P0 IMAD.IADD R7, R7, 0x1, -R0.reuse ;  /* 0x0000000107078824 */ /* 0x100fe400078e0a00 */
[----:B------:R-:W-:-:S03]  /*124f0*/  @!P3 IMAD.IADD R10, R10, 0x1, -R0 ;  /* 0x000000010a0ab824 */ /* 0x000fc600078e0a00 */
[----:B------:R-:W-:Y:S01]  /*12500*/  ISETP.GT.U32.AND P0, PT, R0, R7, PT ;  /* 0x000000070000720c */ /* 0x000fe20003f04070 */
[----:B------:R-:W-:Y:S01]  /*12510*/  @!P5 IMAD.IADD R6, R6, 0x1, -R0 ;  /* 0x000000010606d824 */ /* 0x000fe200078e0a00 */
[----:B------:R-:W-:-:S04]  /*12520*/  ISETP.GT.U32.AND P3, PT, R0, R10, PT ;  /* 0x0000000a0000720c */ /* 0x000fc80003f64070 */
[----:B------:R-:W-:-:S07]  /*12530*/  ISETP.GT.U32.AND P5, PT, R0, R6, PT ;  /* 0x000000060000720c */ /* 0x000fce0003fa4070 */
[--C-:B------:R-:W-:Y:S01]  /*12540*/  @!P0 IMAD.IADD R7, R7, 0x1, -R0.reuse ;  /* 0x0000000107078824 */ /* 0x100fe200078e0a00 */
[----:B------:R-:W-:Y:S01]  /*12550*/  ISETP.GT.U32.AND P0, PT, R0, R11, PT ;  /* 0x0000000b0000720c */ /* 0x000fe20003f04070 */
[----:B------:R-:W-:Y:S02]  /*12560*/  @!P3 IMAD.IADD R10, R10, 0x1, -R0 ;  /* 0x000000010a0ab824 */ /* 0x000fe400078e0a00 */
[----:B------:R-:W-:Y:S02]  /*12570*/  @!P1 IMAD.MOV R7, RZ, RZ, -R7 ;  /* 0x000000ffff079224 */ /* 0x000fe400078e0a07 */
[----:B------:R-:W-:Y:S02]  /*12580*/  @!P2 IMAD.MOV R10, RZ, RZ, -R10 ;  /* 0x000000ffff0aa224 */ /* 0x000fe400078e0a0a */
[----:B------:R-:W-:Y:S01]  /*12590*/  @!P5 IMAD.IADD R6, R6, 0x1, -R0 ;  /* 0x000000010606d824 */ /* 0x000fe200078e0a00 */
[----:B------:R-:W-:Y:S01]  /*125a0*/  STL [R1+0x428], R7 ;  /* 0x0004280701007387 */ /* 0x000fe20000100800 */
[----:B------:R-:W-:-:S03]  /*125b0*/  ISETP.GE.AND P5, PT, R14, RZ, PT ;  /* 0x000000ff0e00720c */ /* 0x000fc60003fa6270 */
[----:B------:R-:W4:Y:S01]  /*125c0*/  LDL.LU R14, [R1+0x74c] ;  /* 0x00074c00010e7983 */ /* 0x000f220000300800 */
[----:B------:R-:W-:-:S03]  /*125d0*/  @!P0 IMAD.IADD R11, R11, 0x1, -R0 ;  /* 0x000000010b0b8824 */ /* 0x000fc600078e0a00 */
[----:B------:R0:W-:Y:S04]  /*125e0*/  STL [R1+0x434], R10 ;  /* 0x0004340a01007387 */ /* 0x0001e80000100800 */
[----:B0-----:R-:W4:Y:S01]  /*125f0*/  LDL.LU R10, [R1+0x744] ;  /* 0x00074400010a7983 */ /* 0x001f220000300800 */
[----:B---3--:R-:W-:Y:S01]  /*12600*/  ISETP.GE.AND P0, PT, R17, RZ, PT ;  /* 0x000000ff1100720c */ /* 0x008fe20003f06270 */
[----:B------:R-:W-:Y:S02]  /*12610*/  IMAD.MOV.U32 R17, RZ, RZ, R6 ;  /* 0x000000ffff117224 */ /* 0x000fe400078e0006 */
[----:B------:R-:W3:Y:S01]  /*12620*/  LDL.LU R6, [R1+0x740] ;  /* 0x0007400001067983 */ /* 0x000ee20000300800 */
[C---:B------:R-:W-:Y:S02]  /*12630*/  ISETP.GT.U32.AND P6, PT, R0.reuse, R2, PT ;  /* 0x000000020000720c */ /* 0x040fe40003fc4070 */
[----:B------:R-:W-:-:S11]  /*12640*/  ISETP.GT.U32.AND P3, PT, R0, R12, PT ;  /* 0x0000000c0000720c */ /* 0x000fd60003f64070 */
[----:B------:R-:W-:-:S05]  /*12650*/  @!P6 IMAD.IADD R2, R2, 0x1, -R0 ;  /* 0x000000010202e824 */ /* 0x000fca00078e0a00 */
[----:B------:R-:W-:Y:S01]  /*12660*/  ISETP.GT.U32.AND P1, PT, R0, R2, PT ;  /* 0x000000020000720c */ /* 0x000fe20003f24070 */
[----:B------:R-:W-:Y:S01]  /*12670*/  @!P3 IMAD.IADD R12, R12, 0x1, -R0 ;  /* 0x000000010c0cb824 */ /* 0x000fe200078e0a00 */
[----:B--2---:R-:W-:Y:S01]  /*12680*/  ISETP.GE.AND P6, PT, R13, RZ, PT ;  /* 0x000000ff0d00720c */ /* 0x004fe20003fc6270 */
[----:B------:R-:W-:-:S03]  /*12690*/  IMAD.HI.U32 R13, R20, R9, RZ ;  /* 0x00000009140d7227 */ /* 0x000fc600078e00ff */
[C---:B------:R-:W-:Y:S01]  /*126a0*/  ISETP.GT.U32.AND P3, PT, R0.reuse, R12, PT ;  /* 0x0000000c0000720c */ /* 0x040fe20003f64070 */
[----:B------:R-:W-:Y:S01]  /*126b0*/  IMAD.MOV R13, RZ, RZ, -R13 ;  /* 0x000000ffff0d7224 */ /* 0x000fe200078e0a0d */
[----:B------:R-:W-:Y:S01]  /*126c0*/  ISETP.GT.U32.AND P2, PT, R0, R11, PT ;  /* 0x0000000b0000720c */ /* 0x000fe20003f44070 */
[----:B------:R-:W-:-:S04]  /*126d0*/  IMAD.HI.U32 R7, R20, R8, RZ ;  /* 0x0000000814077227 */ /* 0x000fc800078e00ff */
[----:B------:R-:W-:Y:S02]  /*126e0*/  @!P1 IMAD.IADD R2, R2, 0x1, -R0 ;  /* 0x0000000102029824 */ /* 0x000fe400078e0a00 */
[C---:B------:R-:W-:Y:S02]  /*126f0*/  IMAD R9, R0.reuse, R13, R9 ;  /* 0x0000000d00097224 */ /* 0x040fe400078e0209 */
[----:B------:R-:W-:Y:S02]  /*12700*/  IMAD.MOV.U32 R13, RZ, RZ, R2 ;  /* 0x000000ffff0d7224 */ /* 0x000fe400078e0002 */
[----:B------:R-:W-:Y:S02]  /*12710*/  @!P4 IMAD.MOV R17, RZ, RZ, -R17 ;  /* 0x000000ffff11c224 */ /* 0x000fe400078e0a11 */
[----:B------:R-:W-:Y:S02]  /*12720*/  IMAD.MOV R7, RZ, RZ, -R7 ;  /* 0x000000ffff077224 */ /* 0x000fe400078e0a07 */
[----:B------:R-:W-:Y:S01]  /*12730*/  @!P6 IMAD.MOV R13, RZ, RZ, -R13 ;  /* 0x000000ffff0de224 */ /* 0x000fe200078e0a0d */
[----:B------:R0:W-:Y:S01]  /*12740*/  STL [R1+0x43c], R17 ;  /* 0x00043c1101007387 */ /* 0x0001e20000100800 */
[----:B------:R-:W-:Y:S01]  /*12750*/  IMAD R8, R0, R7, R8 ;  /* 0x0000000700087224 */ /* 0x000fe200078e0208 */
[----:B----4-:R-:W-:Y:S01]  /*12760*/  IABS R7, R16 ;  /* 0x0000001000077213 */ /* 0x010fe20000000000 */
[----:B------:R-:W-:Y:S01]  /*12770*/  @!P3 IMAD.IADD R12, R12, 0x1, -R0 ;  /* 0x000000010c0cb824 */ /* 0x000fe200078e0a00 */
[----:B------:R-:W-:Y:S01]  /*12780*/  ISETP.GE.AND P3, PT, R16, RZ, PT ;  /* 0x000000ff1000720c */ /* 0x000fe20003f66270 */
[----:B0-----:R-:W2:Y:S01]  /*12790*/  LDL.LU R17, [R1+0x750] ;  /* 0x0007500001117983 */ /* 0x001ea20000300800 */
[----:B------:R-:W-:-:S03]  /*127a0*/  ISETP.GT.U32.AND P1, PT, R0, R9, PT ;  /* 0x000000090000720c */ /* 0x000fc60003f24070 */
[----:B------:R0:W-:Y:S04]  /*127b0*/  STL [R1+0x3e98], R15 ;  /* 0x003e980f01007387 */ /* 0x0001e80000100800 */
[----:B------:R-:W-:Y:S04]  /*127c0*/  STL [R1+0x444], R13 ;  /* 0x0004440d01007387 */ /* 0x000fe80000100800 */
[----:B------:R-:W4:Y:S01]  /*127d0*/  LDL R16, [R1+0x754] ;  /* 0x0007540001107983 */ /* 0x000f220000100800 */
[----:B------:R-:W-:-:S04]  /*127e0*/  @!P2 IMAD.IADD R11, R11, 0x1, -R0 ;  /* 0x000000010b0ba824 */ /* 0x000fc800078e0a00 */
[----:B0-----:R-:W-:Y:S02]  /*127f0*/  IMAD.MOV.U32 R15, RZ, RZ, R11 ;  /* 0x000000ffff0f7224 */ /* 0x001fe400078e000b */
[----:B------:R-:W-:Y:S02]  /*12800*/  @!P1 IMAD.IADD R9, R9, 0x1, -R0 ;  /* 0x0000000109099824 */ /* 0x000fe400078e0a00 */
[----:B------:R-:W-:Y:S01]  /*12810*/  @!P5 IMAD.MOV R15, RZ, RZ, -R15 ;  /* 0x000000ffff0fd224 */ /* 0x000fe200078e0a0f */
[----:B------:R-:W-:Y:S02]  /*12820*/  ISETP.GE.AND P1, PT, R14, RZ, PT ;  /* 0x000000ff0e00720c */ /* 0x000fe40003f26270 */
[----:B---3--:R-:W-:Y:S02]  /*12830*/  ISETP.GE.AND P4, PT, R6, RZ, PT ;  /* 0x000000ff0600720c */ /* 0x008fe40003f86270 */
[----:B------:R-:W-:Y:S02]  /*12840*/  IABS R6, R14 ;  /* 0x0000000e00067213 */ /* 0x000fe40000000000 */
[----:B------:R-:W3:Y:S04]  /*12850*/  LDL R14, [R1+0x75c] ;  /* 0x00075c00010e7983 */ /* 0x000ee80000100800 */
[----:B------:R0:W-:Y:S04]  /*12860*/  STL [R1+0x440], R15 ;  /* 0x0004400f01007387 */ /* 0x0001e80000100800 */
[----:B0-----:R-:W3:Y:S01]  /*12870*/  LDL.LU R15, [R1+0x3e98] ;  /* 0x003e9800010f7983 */ /* 0x001ee20000300800 */
[----:B------:R-:W-:-:S02]  /*12880*/  ISETP.GT.U32.AND P6, PT, R0, R8, PT ;  /* 0x000000080000720c */ /* 0x000fc40003fc4070 */
[----:B------:R-:W-:Y:S01]  /*12890*/  ISETP.GE.AND P2, PT, R10, RZ, PT ;  /* 0x000000ff0a00720c */ /* 0x000fe20003f46270 */
[----:B------:R-:W-:-:S10]  /*128a0*/  IMAD.HI.U32 R10, R20, R6, RZ ;  /* 0x00000006140a7227 */ /* 0x000fd400078e00ff */
[----:B------:R-:W-:Y:S01]  /*128b0*/  @!P6 IMAD.IADD R8, R8, 0x1, -R0 ;  /* 0x000000010808e824 */ /* 0x000fe200078e0a00 */
[----:B------:R-:W-:-:S04]  /*128c0*/  ISETP.GT.U32.AND P6, PT, R0, R9, PT ;  /* 0x000000090000720c */ /* 0x000fc80003fc4070 */
[----:B------:R-:W-:Y:S01]  /*128d0*/  ISETP.GT.U32.AND P5, PT, R0, R8, PT ;  /* 0x000000080000720c */ /* 0x000fe20003fa4070 */
[----:B------:R-:W-:Y:S02]  /*128e0*/  @!P0 IMAD.MOV R12, RZ, RZ, -R12 ;  /* 0x000000ffff0c8224 */ /* 0x000fe400078e0a0c */
[----:B------:R-:W-:Y:S02]  /*128f0*/  IMAD.MOV R10, RZ, RZ, -R10 ;  /* 0x000000ffff0a7224 */ /* 0x000fe400078e0a0a */
[----:B------:R-:W-:Y:S01]  /*12900*/  IMAD.HI.U32 R13, R20, R7, RZ ;  /* 0x00000007140d7227 */ /* 0x000fe200078e00ff */
[----:B------:R-:W-:Y:S03]  /*12910*/  STL [R1+0x438], R12 ;  /* 0x0004380c01007387 */ /* 0x000fe60000100800 */
[----:B------:R-:W-:Y:S01]  /*12920*/  IMAD R6, R0, R10, R6 ;  /* 0x0000000a00067224 */ /* 0x000fe200078e0206 */
[----:B------:R0:W-:Y:S01]  /*12930*/  STL [R1+0x3e90], R24 ;  /* 0x003e901801007387 */ /* 0x0001e20000100800 */
[--C-:B------:R-:W-:Y:S01]  /*12940*/  @!P6 IMAD.IADD R9, R9, 0x1, -R0.reuse ;  /* 0x000000010909e824 */ /* 0x100fe200078e0a00 */
[----:B--2---:R-:W-:Y:S01]  /*12950*/  IABS R2, R17 ;  /* 0x0000001100027213 */ /* 0x004fe20000000000 */
[----:B------:R-:W-:Y:S01]  /*12960*/  IMAD.MOV R11, RZ, RZ, -R13 ;  /* 0x000000ffff0b7224 */ /* 0x000fe200078e0a0d */
[----:B------:R1:W-:Y:S01]  /*12970*/  STL [R1+0x3e94], R23 ;  /* 0x003e941701007387 */ /* 0x0003e20000100800 */
[----:B------:R-:W-:-:S02]  /*12980*/  @!P5 IMAD.IADD R8, R8, 0x1, -R0 ;  /* 0x000000010808d824 */ /* 0x000fc400078e0a00 */
[----:B0-----:R-:W-:Y:S02]  /*12990*/  IMAD.MOV.U32 R24, RZ, RZ, R5 ;  /* 0x000000ffff187224 */ /* 0x001fe400078e0005 */
[----:B------:R-:W-:Y:S01]  /*129a0*/  IMAD R7, R0, R11, R7 ;  /* 0x0000000b00077224 */ /* 0x000fe200078e0207 */
[----:B----4-:R-:W-:Y:S01]  /*129b0*/  IABS R10, R16 ;  /* 0x00000010000a7213 */ /* 0x010fe20000000000 */
[----:B------:R-:W-:Y:S01]  /*129c0*/  IMAD.HI.U32 R16, R20, R2, RZ ;  /* 0x0000000214107227 */ /* 0x000fe200078e00ff */
[----:B------:R-:W-:-:S03]  /*129d0*/  IABS R11, R5 ;  /* 0x00000005000b7213 */ /* 0x000fc60000000000 */
[----:B-1----:R-:W-:Y:S02]  /*129e0*/  IMAD.MOV.U32 R23, RZ, RZ, R9 ;  /* 0x000000ffff177224 */ /* 0x002fe400078e0009 */
[----:B------:R-:W-:Y:S02]  /*129f0*/  IMAD.MOV.U32 R9, RZ, RZ, R24 ;  /* 0x000000ffff097224 */ /* 0x000fe400078e0018 */
[----:B------:R-:W-:Y:S02]  /*12a00*/  IMAD.MOV R16, RZ, RZ, -R16 ;  /* 0x000000ffff107224 */ /* 0x000fe400078e0a10 */
[----:B------:R-:W-:Y:S02]  /*12a10*/  IMAD.MOV.U32 R24, RZ, RZ, R8 ;  /* 0x000000ffff187224 */ /* 0x000fe400078e0008 */
[----:B------:R-:W-:Y:S01]  /*12a20*/  @!P4 IMAD.MOV R23, RZ, RZ, -R23 ;  /* 0x000000ffff17c224 */ /* 0x000fe200078e0a17 */
[----:B------:R-:W-:Y:S01]  /*12a30*/  ISETP.GE.AND P0, PT, R17, RZ, PT ;  /* 0x000000ff1100720c */ /* 0x000fe20003f06270 */
[----:B------:R-:W-:Y:S01]  /*12a40*/  IMAD R2, R0, R16, R2 ;  /* 0x0000001000027224 */ /* 0x000fe200078e0202 */
[----:B------:R-:W2:Y:S01]  /*12a50*/  LDL.LU R8, [R1+0x754] ;  /* 0x0007540001087983 */ /* 0x000ea20000300800 */
[----:B------:R-:W-:-:S02]  /*12a60*/  @!P2 IMAD.MOV R24, RZ, RZ, -R24 ;  /* 0x000000ffff18a224 */ /* 0x000fc400078e0a18 */
[C---:B------:R-:W-:Y:S01]  /*12a70*/  IMAD.HI.U32 R16, R20.reuse, R10, RZ ;  /* 0x0000000a14107227 */ /* 0x040fe200078e00ff */
[----:B------:R0:W-:Y:S03]  /*12a80*/  STL [R1+0x430], R23 ;  /* 0x0004301701007387 */ /* 0x0001e60000100800 */
[----:B------:R-:W-:-:S04]  /*12a90*/  IMAD.HI.U32 R17, R20, R11, RZ ;  /* 0x0000000b14117227 */ /* 0x000fc800078e00ff */
[----:B------:R-:W-:Y:S01]  /*12aa0*/  IMAD.MOV R16, RZ, RZ, -R16 ;  /* 0x000000ffff107224 */ /* 0x000fe200078e0a10 */
[----:B0-----:R-:W4:Y:S01]  /*12ab0*/  LDL.LU R23, [R1+0x3e94] ;  /* 0x003e940001177983 */ /* 0x001f220000300800 */
[----:B------:R-:W-:-:S03]  /*12ac0*/  IMAD.MOV R17, RZ, RZ, -R17 ;  /* 0x000000ffff117224 */ /* 0x000fc600078e0a11 */
[----:B------:R0:W-:Y:S01]  /*12ad0*/  STL [R1+0x42c], R24 ;  /* 0x00042c1801007387 */ /* 0x0001e20000100800 */
[C---:B------:R-:W-:Y:S02]  /*12ae0*/  IMAD R10, R0.reuse, R16, R10 ;  /* 0x00000010000a7224 */ /* 0x040fe400078e020a */
[----:B------:R-:W-:Y:S01]  /*12af0*/  IMAD R11, R0, R17, R11 ;  /* 0x00000011000b7224 */ /* 0x000fe200078e020b */
[----:B0-----:R-:W4:Y:S04]  /*12b00*/  LDL.LU R24, [R1+0x3e90] ;  /* 0x003e900001187983 */ /* 0x001f280000300800 */
[----:B------:R0:W-:Y:S02]  /*12b10*/  STL [R1+0x3e8c], R27 ;  /* 0x003e8c1b01007387 */ /* 0x0001e40000100800 */
[----:B0-----:R-:W-:Y:S01]  /*12b20*/  IMAD.MOV.U32 R27, RZ, RZ, R9 ;  /* 0x000000ffff1b7224 */ /* 0x001fe200078e0009 */
[----:B---3--:R-:W-:Y:S01]  /*12b30*/  IABS R13, R15 ;  /* 0x0000000f000d7213 */ /* 0x008fe20000000000 */
[----:B------:R-:W-:-:S02]  /*12b40*/  IMAD.MOV.U32 R9, RZ, RZ, R15 ;  /* 0x000000ffff097224 */ /* 0x000fc400078e000f */
[----:B------:R-:W3:Y:S04]  /*12b50*/  LDL.LU R15, [R1+0x76c] ;  /* 0x00076c00010f7983 */ /* 0x000ee80000300800 */
[----:B------:R-:W3:Y:S04]  /*12b60*/  LDL.LU R16, [R1+0x75c] ;  /* 0x00075c0001107983 */ /* 0x000ee80000300800 */
[----:B------:R-:W3:Y:S01]  /*12b70*/  LDL.LU R17, [R1+0x764] ;  /* 0x0007640001117983 */ /* 0x000ee20000300800 */
[C---:B------:R-:W-:Y:S02]  /*12b80*/  ISETP.GT.U32.AND P6, PT, R0.reuse, R7, PT ;  /* 0x000000070000720c */ /* 0x040fe40003fc4070 */
[----:B------:R-:W-:-:S02]  /*12b90*/  ISETP.GT.U32.AND P5, PT, R0, R6, PT ;  /* 0x000000060000720c */ /* 0x000fc40003fa4070 */
[----:B------:R-:W-:-:S09]  /*12ba0*/  IABS R12, R14 ;  /* 0x0000000e000c7213 */ /* 0x000fd20000000000 */
[--C-:B------:R-:W-:Y:S01]  /*12bb0*/  @!P6 IMAD.IADD R7, R7, 0x1, -R0.reuse ;  /* 0x000000010707e824 */ /* 0x100fe200078e0a00 */
[----:B------:R-:W-:Y:S01]  /*12bc0*/  ISETP.GT.U32.AND P6, PT, R0, R2, PT ;  /* 0x000000020000720c */ /* 0x000fe20003fc4070 */
[----:B------:R-:W-:-:S03]  /*12bd0*/  @!P5 IMAD.IADD R6, R6, 0x1, -R0 ;  /* 0x000000010606d824 */ /* 0x000fc600078e0a00 */
[C---:B------:R-:W-:Y:S02]  /*12be0*/  ISETP.GT.U32.AND P5, PT, R0.reuse, R7, PT ;  /* 0x000000070000720c */ /* 0x040fe40003fa4070 */
[----:B------:R-:W-:Y:S01]  /*12bf0*/  ISETP.GT.U32.AND P4, PT, R0, R6, PT ;  /* 0x000000060000720c */ /* 0x000fe20003f84070 */
[----:B------:R-:W-:Y:S02]  /*12c00*/  IMAD.MOV.U32 R14, RZ, RZ, R4 ;  /* 0x000000ffff0e7224 */ /* 0x000fe400078e0004 */
[----:B------:R-:W-:Y:S02]  /*12c10*/  IMAD.MOV.U32 R4, RZ, RZ, R28 ;  /* 0x000000ffff047224 */ /* 0x000fe400078e001c */
[----:B------:R-:W-:Y:S02]  /*12c20*/  IMAD.MOV.U32 R28, RZ, RZ, R18 ;  /* 0x000000ffff1c7224 */ /* 0x000fe400078e0012 */
[----:B------:R-:W-:-:S04]  /*12c30*/  IMAD.HI.U32 R18, R20, R12, RZ ;  /* 0x0000000c14127227 */ /* 0x000fc800078e00ff */
[----:B------:R-:W-:Y:S02]  /*12c40*/  @!P6 IMAD.IADD R2, R2, 0x1, -R0 ;  /* 0x000000010202e824 */ /* 0x000fe400078e0a00 */
[----:B------:R-:W-:Y:S02]  /*12c50*/  IMAD.MOV R18, RZ, RZ, -R18 ;  /* 0x000000ffff127224 */ /* 0x000fe400078e0a12 */
[--C-:B------:R-:W-:Y:S01]  /*12c60*/  @!P5 IMAD.IADD R7, R7, 0x1, -R0.reuse ;  /* 0x000000010707d824 */ /* 0x100fe200078e0a00 */
[----:B------:R-:W-:Y:S01]  /*12c70*/  ISETP.GT.U32.AND P6, PT, R0, R2, PT ;  /* 0x000000020000720c */ /* 0x000fe20003fc4070 */
[----:B------:R-:W-:Y:S02]  /*12c80*/  IMAD.MOV.U32 R5, RZ, RZ, R29 ;  /* 0x000000ffff057224 */ /* 0x000fe400078e001d */
[----:B------:R-:W-:Y:S02]  /*12c90*/  IMAD.MOV.U32 R29, RZ, RZ, R21 ;  /* 0x000000ffff1d7224 */ /* 0x000fe400078e0015 */
[----:B------:R-:W-:Y:S01]  /*12ca0*/  @!P4 IMAD.IADD R6, R6, 0x1, -R0 ;  /* 0x000000010606c824 */ /* 0x000fe200078e0a00 */
[----:B------:R-:W-:Y:S01]  /*12cb0*/  ISETP.GT.U32.AND P5, PT, R0, R10, PT ;  /* 0x0000000a0000720c */ /* 0x000fe20003fa4070 */
[----:B------:R-:W-:-:S02]  /*12cc0*/  IMAD.MOV.U32 R21, RZ, RZ, R19 ;  /* 0x000000ffff157224 */ /* 0x000fc400078e0013 */
[----:B------:R-:W-:Y:S02]  /*12cd0*/  IMAD R12, R0, R18, R12 ;  /* 0x00000012000c7224 */ /* 0x000fe400078e020c */
[----:B------:R-:W-:Y:S01]  /*12ce0*/  IMAD.HI.U32 R19, R20, R13, RZ ;  /* 0x0000000d14137227 */ /* 0x000fe200078e00ff */
[----:B--2---:R-:W-:-:S03]  /*12cf0*/  ISETP.GE.AND P2, PT, R8, RZ, PT ;  /* 0x000000ff0800720c */ /* 0x004fc60003f46270 */
[----:B------:R-:W-:Y:S02]  /*12d00*/  IMAD.MOV.U32 R18, RZ, RZ, R7 ;  /* 0x000000ffff127224 */ /* 0x000fe400078e0007 */
[----:B------:R-:W-:Y:S02]  /*12d10*/  IMAD.MOV.U32 R7, RZ, RZ, R27 ;  /* 0x000000ffff077224 */ /* 0x000fe400078e001b */
[----:B------:R-:W-:Y:S02]  /*12d20*/  IMAD.MOV.U32 R27, RZ, RZ, R6 ;  /* 0x000000ffff1b7224 */ /* 0x000fe400078e0006 */
[----:B------:R-:W-:Y:S02]  /*12d30*/  IMAD.MOV R19, RZ, RZ, -R19 ;  /* 0x000000ffff137224 */ /* 0x000fe400078e0a13 */
[----:B------:R-:W-:Y:S02]  /*12d40*/  @!P3 IMAD.MOV R18, RZ, RZ, -R18 ;  /* 0x000000ffff12b224 */ /* 0x000fe400078e0a12 */
[----:B------:R-:W-:-:S02]  /*12d50*/  IMAD R13, R0, R19, R13 ;  /* 0x00000013000d7224 */ /* 0x000fc400078e020d */
[----:B------:R-:W2:Y:S01]  /*12d60*/  LDL.LU R19, [R1+0x768] ;  /* 0x0007680001137983 */ /* 0x000ea20000300800 */
[----:B------:R-:W-:-:S03]  /*12d70*/  @!P6 IMAD.IADD R2, R2, 0x1, -R0 ;  /* 0x000000010202e824 */ /* 0x000fc600078e0a00 */
[----:B------:R0:W-:Y:S01]  /*12d80*/  STL [R1+0x420], R27 ;  /* 0x0004201b01007387 */ /* 0x0001e20000100800 */
[----:B------:R-:W-:Y:S01]  /*12d90*/  @!P5 IMAD.IADD R10, R10, 0x1, -R0 ;  /* 0x000000010a0ad824 */ /* 0x000fe200078e0a00 */
[----:B---3--:R-:W-:-:S05]  /*12da0*/  IABS R8, R17 ;  /* 0x0000001100087213 */ /* 0x008fca0000000000 */
[----:B------:R-:W-:Y:S02]  /*12db0*/  IMAD.MOV.U32 R6, RZ, RZ, R8 ;  /* 0x000000ffff067224 */ /* 0x000fe400078e0008 */
[----:B------:R-:W-:Y:S02]  /*12dc0*/  IMAD.MOV.U32 R8, RZ, RZ, R27 ;  /* 0x000000ffff087224 */ /* 0x000fe400078e001b */
[----:B0-----:R-:W3:Y:S02]  /*12dd0*/  LDL.LU R27, [R1+0x3e8c] ;  /* 0x003e8c00011b7983 */ /* 0x001ee40000300800 */
[----:B------:R-:W-:Y:S01]  /*12de0*/  @!P1 IMAD.MOV R8, RZ, RZ, -R8 ;  /* 0x000000ffff089224 */ /* 0x000fe200078e0a08 */
[----:B------:R-:W-:Y:S01]  /*12df0*/  ISETP.GE.AND P5, PT, R16, RZ, PT ;  /* 0x000000ff1000720c */ /* 0x000fe20003fa6270 */
[----:B------:R0:W-:Y:S01]  /*12e00*/  STL [R1+0x424], R18 ;  /* 0x0004241201007387 */ /* 0x0001e20000100800 */
[----:B------:R-:W-:-:S04]  /*12e10*/  IMAD.MOV.U32 R16, RZ, RZ, R2 ;  /* 0x000000ffff107224 */ /* 0x000fc800078e0002 */
[----:B------:R-:W-:Y:S01]  /*12e20*/  @!P0 IMAD.MOV R16, RZ, RZ, -R16 ;  /* 0x000000ffff108224 */ /* 0x000fe200078e0a10 */
[----:B0-----:R-:W3:Y:S04]  /*12e30*/  LDL.LU R18, [R1+0x774] ;  /* 0x0007740001127983 */ /* 0x001ee80000300800 */
[----:B------:R0:W-:Y:S02]  /*12e40*/  @!P1 STL [R1+0x420], R8 ;  /* 0x0004200801009387 */ /* 0x0001e40000100800 */
[----:B0-----:R-:W-:-:S04]  /*12e50*/  IMAD.HI.U32 R8, R20, R6, RZ ;  /* 0x0000000614087227 */ /* 0x001fc800078e00ff */
[----:B------:R-:W-:Y:S01]  /*12e60*/  IMAD.MOV R8, RZ, RZ, -R8 ;  /* 0x000000ffff087224 */ /* 0x000fe200078e0a08 */
[----:B------:R-:W-:Y:S03]  /*12e70*/  STL [R1+0x41c], R16 ;  /* 0x00041c1001007387 */ /* 0x000fe60000100800 */
[C---:B------:R-:W-:Y:S01]  /*12e80*/  IMAD R6, R0.reuse, R8, R6 ;  /* 0x0000000800067224 */ /* 0x040fe200078e0206 */
[----:B------:R-:W-:Y:S01]  /*12e90*/  IABS R8, R15 ;  /* 0x0000000f00087213 */ /* 0x000fe20000000000 */
[----:B------:R0:W-:Y:S04]  /*12ea0*/  STL [R1+0x3e88], R15 ;  /* 0x003e880f01007387 */ /* 0x0001e80000100800 */
[----:B0-----:R-:W3:Y:S01]  /*12eb0*/  LDL.LU R15, [R1+0x770] ;  /* 0x00077000010f7983 */ /* 0x001ee20000300800 */
[----:B------:R-:W-:-:S02]  /*12ec0*/  ISETP.GT.U32.AND P4, PT, R0, R11, PT ;  /* 0x0000000b0000720c */ /* 0x000fc40003f84070 */
[C---:B------:R-:W-:Y:S02]  /*12ed0*/  ISETP.GT.U32.AND P3, PT, R0.reuse, R12, PT ;  /* 0x0000000c0000720c */ /* 0x040fe40003f64070 */
[----:B------:R-:W-:-:S09]  /*12ee0*/  ISETP.GT.U32.AND P6, PT, R0, R13, PT ;  /* 0x0000000d0000720c */ /* 0x000fd20003fc4070 */
[--C-:B------:R-:W-:Y:S02]  /*12ef0*/  @!P4 IMAD.IADD R11, R11, 0x1, -R0.reuse ;  /* 0x000000010b0bc824 */ /* 0x100fe400078e0a00 */
[----:B------:R-:W-:-:S03]  /*12f00*/  @!P3 IMAD.IADD R12, R12, 0x1, -R0 ;  /* 0x000000010c0cb824 */ /* 0x000fc600078e0a00 */
[C---:B------:R-:W-:Y:S01]  /*12f10*/  ISETP.GT.U32.AND P3, PT, R0.reuse, R11, PT ;  /* 0x0000000b0000720c */ /* 0x040fe20003f64070 */
[----:B------:R-:W-:Y:S01]  /*12f20*/  @!P6 IMAD.IADD R13, R13, 0x1, -R0 ;  /* 0x000000010d0de824 */ /* 0x000fe200078e0a00 */
[----:B------:R-:W-:-:S04]  /*12f30*/  ISETP.GT.U32.AND P4, PT, R0, R10, PT ;  /* 0x0000000a0000720c */ /* 0x000fc80003f84070 */
[----:B------:R-:W-:-:S07]  /*12f40*/  ISETP.GT.U32.AND P0, PT, R0, R13, PT ;  /* 0x0000000d0000720c */ /* 0x000fce0003f04070 */
[--C-:B------:R-:W-:Y:S01]  /*12f50*/  @!P3 IMAD.IADD R11, R11, 0x1, -R0.reuse ;  /* 0x000000010b0bb824 */ /* 0x100fe200078e0a00 */
[----:B------:R-:W-:Y:S01]  /*12f60*/  ISETP.GT.U32.AND P3, PT, R0, R6, PT ;  /* 0x000000060000720c */ /* 0x000fe20003f64070 */
[----:B------:R-:W-:Y:S01]  /*12f70*/  @!P4 IMAD.IADD R10, R10, 0x1, -R0 ;  /* 0x000000010a0ac824 */ /* 0x000fe200078e0a00 */
[----:B------:R-:W-:-:S03]  /*12f80*/  ISETP.GE.AND P1, PT, R7, RZ, PT ;  /* 0x000000ff0700720c */ /* 0x000fc60003f26270 */
[----:B------:R-:W-:Y:S01]  /*12f90*/  @!P0 IMAD.IADD R13, R13, 0x1, -R0 ;  /* 0x000000010d0d8824 */ /* 0x000fe200078e0a00 */
[----:B------:R-:W-:Y:S02]  /*12fa0*/  ISETP.GE.AND P0, PT, R17, RZ, PT ;  /* 0x000000ff1100720c */ /* 0x000fe40003f06270 */
[----:B--2---:R-:W-:-:S05]  /*12fb0*/  IABS R7, R19 ;  /* 0x0000001300077213 */ /* 0x004fca0000000000 */
[----:B------:R-:W-:Y:S01]  /*12fc0*/  @!P3 IMAD.IADD R6, R6, 0x1, -R0 ;  /* 0x000000010606b824 */ /* 0x000fe200078e0a00 */
[----:B------:R-:W-:Y:S01]  /*12fd0*/  ISETP.GE.AND P3, PT, R19, RZ, PT ;  /* 0x000000ff1300720c */ /* 0x000fe20003f66270 */
[----:B------:R-:W-:Y:S01]  /*12fe0*/  IMAD.MOV.U32 R19, RZ, RZ, R10 ;  /* 0x000000ffff137224 */ /* 0x000fe200078e000a */
[----:B---3--:R-:W-:-:S05]  /*12ff0*/  IABS R16, R15 ;  /* 0x0000000f00107213 */ /* 0x008fca0000000000 */
[----:B------:R-:W-:-:S04]  /*13000*/  IMAD.HI.U32 R17, R20, R16, RZ ;  /* 0x0000001014117227 */ /* 0x000fc800078e00ff */
[----:B------:R-:W-:Y:S02]  /*13010*/  IMAD.MOV R10, RZ, RZ, -R17 ;  /* 0x000000ffff0a7224 */ /* 0x000fe400078e0a11 */
[----:B------:R-:W-:Y:S02]  /*13020*/  IMAD.MOV.U32 R17, RZ, RZ, R15 ;  /* 0x000000ffff117224 */ /* 0x000fe400078e000f */
[----:B------:R-:W2:Y:S01]  /*13030*/  LDL.LU R15, [R1+0x3e88] ;  /* 0x003e8800010f7983 */ /* 0x000ea20000300800 */
[----:B------:R-:W-:Y:S01]  /*13040*/  ISETP.GT.U32.AND P6, PT, R0, R12, PT ;  /* 0x0000000c0000720c */ /* 0x000fe20003fc4070 */
[----:B------:R-:W-:Y:S02]  /*13050*/  @!P2 IMAD.MOV R19, RZ, RZ, -R19 ;  /* 0x000000ffff13a224 */ /* 0x000fe400078e0a13 */
[----:B------:R-:W-:-:S03]  /*13060*/  @!P1 IMAD.MOV R11, RZ, RZ, -R11 ;  /* 0x000000ffff0b9224 */ /* 0x000fc600078e0a0b */
[----:B------:R0:W-:Y:S07]  /*13070*/  STL [R1+0x418], R19 ;  /* 0x0004181301007387 */ /* 0x0001ee0000100800 */
[----:B------:R-:W-:Y:S01]  /*13080*/  @!P6 IMAD.IADD R12, R12, 0x1, -R0 ;  /* 0x000000010c0ce824 */ /* 0x000fe200078e0a00 */
[----:B0-----:R-:W3:Y:S03]  /*13090*/  LDL.LU R19, [R1+0x778] ;  /* 0x0007780001137983 */ /* 0x001ee60000300800 */
[----:B------:R-:W-:Y:S01]  /*130a0*/  @!P5 IMAD.MOV R12, RZ, RZ, -R12 ;  /* 0x000000ffff0cd224 */ /* 0x000fe200078e0a0c */
[----:B------:R0:W-:Y:S01]  /*130b0*/  STL [R1+0x414], R11 ;  /* 0x0004140b01007387 */ /* 0x0001e20000100800 */
[----:B------:R-:W-:-:S04]  /*130c0*/  IMAD.HI.U32 R2, R20, R7, RZ ;  /* 0x0000000714027227 */ /* 0x000fc800078e00ff */
[----:B------:R-:W-:-:S04]  /*130d0*/  IMAD.MOV R2, RZ, RZ, -R2 ;  /* 0x000000ffff027224 */ /* 0x000fc800078e0a02 */
[----:B------:R-:W-:-:S05]  /*130e0*/  IMAD R2, R0, R2, R7 ;  /* 0x0000000200027224 */ /* 0x000fca00078e0207 */
[----:B------:R-:W-:Y:S02]  /*130f0*/  ISETP.GT.U32.AND P6, PT, R0, R2, PT ;  /* 0x000000020000720c */ /* 0x000fe40003fc4070 */
[----:B--2---:R-:W-:Y:S02]  /*13100*/  ISETP.GE.AND P5, PT, R15, RZ, PT ;  /* 0x000000ff0f00720c */ /* 0x004fe40003fa6270 */
[----:B------:R-:W2:Y:S09]  /*13110*/  LDL.LU R15, [R1+0x77c] ;  /* 0x00077c00010f7983 */ /* 0x000eb20000300800 */
[----:B------:R-:W-:-:S04]  /*13120*/  @!P6 IADD3 R2, PT, PT, R2, -R0, RZ ;  /* 0x800000000202e210 */ /* 0x000fc80007ffe0ff */
[C---:B------:R-:W-:Y:S02]  /*13130*/  ISETP.GT.U32.AND P6, PT, R0.reuse, R2, PT ;  /* 0x000000020000720c */ /* 0x040fe40003fc4070 */
[C---:B------:R-:W-:Y:S02]  /*13140*/  ISETP.GT.U32.AND P2, PT, R0.reuse, R6, PT ;  /* 0x000000060000720c */ /* 0x040fe40003f44070 */
[----:B------:R-:W-:Y:S01]  /*13150*/  ISETP.GE.AND P4, PT, R9, RZ, PT ;  /* 0x000000ff0900720c */ /* 0x000fe20003f86270 */
[----:B0-----:R-:W-:-:S08]  /*13160*/  IMAD R11, R0, R10, R16 ;  /* 0x0000000a000b7224 */ /* 0x001fd000078e0210 */
[--C-:B------:R-:W-:Y:S02]  /*13170*/  @!P6 IMAD.IADD R2, R2, 0x1, -R0.reuse ;  /* 0x000000010202e824 */ /* 0x100fe400078e0a00 */
[----:B------:R-:W-:Y:S02]  /*13180*/  @!P2 IMAD.IADD R6, R6, 0x1, -R0 ;  /* 0x000000010606a824 */ /* 0x000fe400078e0a00 */
[----:B------:R-:W-:Y:S02]  /*13190*/  IMAD.MOV.U32 R10, RZ, RZ, R2 ;  /* 0x000000ffff0a7224 */ /* 0x000fe400078e0002 */
[----:B------:R-:W-:Y:S02]  /*131a0*/  @!P4 IMAD.MOV R13, RZ, RZ, -R13 ;  /* 0x000000ffff0dc224 */ /* 0x000fe400078e0a0d */
[----:B------:R-:W-:Y:S01]  /*131b0*/  @!P0 IMAD.MOV R6, RZ, RZ, -R6 ;  /* 0x000000ffff068224 */ /* 0x000fe200078e0a06 */
[----:B------:R-:W-:Y:S01]  /*131c0*/  STL [R1+0x410], R12 ;  /* 0x0004100c01007387 */ /* 0x000fe20000100800 */
[----:B------:R-:W-:Y:S01]  /*131d0*/  @!P3 IMAD.MOV R10, RZ, RZ, -R10 ;  /* 0x000000ffff0ab224 */ /* 0x000fe200078e0a0a */
[----:B------:R-:W-:-:S02]  /*131e0*/  IABS R7, R18 ;  /* 0x0000001200077213 */ /* 0x000fc40000000000 */
[----:B------:R-:W-:Y:S01]  /*131f0*/  STL [R1+0x404], R13 ;  /* 0x0004040d01007387 */ /* 0x000fe20000100800 */
[----:B------:R-:W-:-:S03]  /*13200*/  ISETP.GE.AND P2, PT, R18, RZ, PT ;  /* 0x000000ff1200720c */ /* 0x000fc60003f46270 */
[----:B------:R-:W3:Y:S04]  /*13210*/  LDL R18, [R1+0x784] ;  /* 0x0007840001127983 */ /* 0x000ee80000100800 */
[----:B------:R-:W-:Y:S04]  /*13220*/  STL [R1+0x408], R6 ;  /* 0x0004080601007387 */ /* 0x000fe80000100800 */
[----:B------:R-:W-:Y:S01]  /*13230*/  STL [R1+0x40c], R10 ;  /* 0x00040c0a01007387 */ /* 0x000fe20000100800 */
[----:B--2---:R-:W-:Y:S02]  /*13240*/  ISETP.GE.AND P3, PT, R15, RZ, PT ;  /* 0x000000ff0f00720c */ /* 0x004fe40003f66270 */
[----:B------:R-:W-:-:S02]  /*13250*/  IABS R2, R15 ;  /* 0x0000000f00027213 */ /* 0x000fc40000000000 */
[----:B------:R-:W2:Y:S01]  /*13260*/  LDL.LU R15, [R1+0x798] ;  /* 0x00079800010f7983 */ /* 0x000ea20000300800 */
[----:B------:R-:W-:-:S04]  /*13270*/  IMAD.HI.U32 R9, R20, R8, RZ ;  /* 0x0000000814097227 */ /* 0x000fc800078e00ff */
[----:B------:R-:W-:-:S04]  /*13280*/  IMAD.MOV R9, RZ, RZ, -R9 ;  /* 0x000000ffff097224 */ /* 0x000fc800078e0a09 */
[----:B------:R-:W-:-:S05]  /*13290*/  IMAD R8, R0, R9, R8 ;  /* 0x0000000900087224 */ /* 0x000fca00078e0208 */
[----:B------:R-:W-:Y:S01]  /*132a0*/  ISETP.GT.U32.AND P1, PT, R0, R8, PT ;  /* 0x000000080000720c */ /* 0x000fe20003f24070 */
[----:B------:R-:W-:-:S12]  /*132b0*/  IMAD.HI.U32 R9, R20, R7, RZ ;  /* 0x0000000714097227 */ /* 0x000fd800078e00ff */
[----:B------:R-:W-:Y:S01]  /*132c0*/  @!P1 IMAD.IADD R8, R8, 0x1, -R0 ;  /* 0x0000000108089824 */ /* 0x000fe200078e0a00 */
[----:B--2---:R0:W-:Y:S04]  /*132d0*/  STL [R1+0x3e84], R15 ;  /* 0x003e840f01007387 */ /* 0x0041e80000100800 */
[----:B0-----:R-:W2:Y:S01]  /*132e0*/  LDL.LU R15, [R1+0x780] ;  /* 0x00078000010f7983 */ /* 0x001ea20000300800 */
[----:B------:R-:W-:Y:S01]  /*132f0*/  ISETP.GT.U32.AND P1, PT, R0, R8, PT ;  /* 0x000000080000720c */ /* 0x000fe20003f24070 */
[----:B------:R-:W-:-:S04]  /*13300*/  IMAD.MOV R9, RZ, RZ, -R9 ;  /* 0x000000ffff097224 */ /* 0x000fc800078e0a09 */
[----:B------:R-:W-:-:S08]  /*13310*/  IMAD R7, R0, R9, R7 ;  /* 0x0000000900077224 */ /* 0x000fd000078e0207 */
[--C-:B------:R-:W-:Y:S01]  /*13320*/  @!P1 IMAD.IADD R8, R8, 0x1, -R0.reuse ;  /* 0x0000000108089824 */ /* 0x100fe200078e0a00 */
[----:B------:R-:W-:Y:S02]  /*13330*/  ISETP.GT.U32.AND P1, PT, R0, R7, PT ;  /* 0x000000070000720c */ /* 0x000fe40003f24070 */
[----:B---3--:R-:W-:Y:S02]  /*13340*/  ISETP.GE.AND P0, PT, R19, RZ, PT ;  /* 0x000000ff1300720c */ /* 0x008fe40003f06270 */
[----:B------:R-:W-:Y:S02]  /*13350*/  IABS R6, R19 ;  /* 0x0000001300067213 */ /* 0x000fe40000000000 */
[----:B------:R-:W3:Y:S07]  /*13360*/  LDL R19, [R1+0x794] ;  /* 0x0007940001137983 */ /* 0x000eee0000100800 */
[----:B------:R-:W-:Y:S01]  /*13370*/  @!P1 IMAD.IADD R7, R7, 0x1, -R0 ;  /* 0x0000000107079824 */ /* 0x000fe200078e0a00 */
[----:B------:R-:W-:-:S02]  /*13380*/  ISETP.GE.AND P4, PT, R17, RZ, PT ;  /* 0x000000ff1100720c */ /* 0x000fc40003f86270 */
[----:B------:R-:W-:Y:S02]  /*13390*/  ISETP.GT.U32.AND P6, PT, R0, R11, PT ;  /* 0x0000000b0000720c */ /* 0x000fe40003fc4070 */
[----:B--2---:R-:W-:Y:S02]  /*133a0*/  IABS R10, R15 ;  /* 0x0000000f000a7213 */ /* 0x004fe40000000000 */
[----:B------:R-:W-:Y:S02]  /*133b0*/  ISETP.GE.AND P1, PT, R15, RZ, PT ;  /* 0x000000ff0f00720c */ /* 0x000fe40003f26270 */
[----:B------:R-:W2:Y:S01]  /*133c0*/  LDL.LU R15, [R1+0x3e84] ;  /* 0x003e8400010f7983 */ /* 0x000ea20000300800 */
[----:B------:R-:W-:-:S04]  /*133d0*/  IMAD.HI.U32 R17, R20, R10, RZ ;  /* 0x0000000a14117227 */ /* 0x000fc800078e00ff */
[----:B------:R-:W-:-:S04]  /*133e0*/  IMAD.MOV R17, RZ, RZ, -R17 ;  /* 0x000000ffff117224 */ /* 0x000fc800078e0a11 */
[----:B------:R-:W-:Y:S02]  /*133f0*/  IMAD R10, R0, R17, R10 ;  /* 0x00000011000a7224 */ /* 0x000fe400078e020a */
[----:B------:R-:W3:Y:S01]  /*13400*/  LDL R17, [R1+0x790] ;  /* 0x0007900001117983 */ /* 0x000ee20000100800 */
[----:B------:R-:W-:Y:S01]  /*13410*/  @!P6 IMAD.IADD R11, R11, 0x1, -R0 ;  /* 0x000000010b0be824 */ /* 0x000fe200078e0a00 */
[----:B------:R-:W-:Y:S01]  /*13420*/  IABS R9, R18 ;  /* 0x0000001200097213 */ /* 0x000fe20000000000 */
[----:B------:R-:W-:-:S03]  /*13430*/  IMAD.HI.U32 R13, R20, R6, RZ ;  /* 0x00000006140d7227 */ /* 0x000fc600078e00ff */
[----:B------:R-:W-:Y:S01]  /*13440*/  ISETP.GT.U32.AND P6, PT, R0, R11, PT ;  /* 0x0000000b0000720c */ /* 0x000fe20003fc4070 */
[----:B------:R-:W-:Y:S01]  /*13450*/  IMAD.HI.U32 R16, R20, R9, RZ ;  /* 0x0000000914107227 */ /* 0x000fe200078e00ff */
[----:B------:R-:W-:-:S03]  /*13460*/  IABS R12, R14 ;  /* 0x0000000e000c7213 */ /* 0x000fc60000000000 */
[----:B------:R-:W-:Y:S02]  /*13470*/  IMAD.MOV R16, RZ, RZ, -R16 ;  /* 0x000000ffff107224 */ /* 0x000fe400078e0a10 */
[----:B------:R-:W-:Y:S02]  /*13480*/  IMAD.MOV R13, RZ, RZ, -R13 ;  /* 0x000000ffff0d7224 */ /* 0x000fe400078e0a0d */
[----:B------:R-:W-:-:S04]  /*13490*/  IMAD.HI.U32 R18, R20, R2, RZ ;  /* 0x0000000214127227 */ /* 0x000fc800078e00ff */
[C---:B------:R-:W-:Y:S02]  /*134a0*/  IMAD R9, R0.reuse, R16, R9 ;  /* 0x0000001000097224 */ /* 0x040fe400078e0209 */
[----:B------:R-:W-:Y:S02]  /*134b0*/  IMAD R6, R0, R13, R6 ;  /* 0x0000000d00067224 */ /* 0x000fe400078e0206 */
[----:B------:R-:W-:Y:S02]  /*134c0*/  IMAD.MOV.U32 R16, RZ, RZ, R8 ;  /* 0x000000ffff107224 */ /* 0x000fe400078e0008 */
[----:B------:R-:W-:-:S04]  /*134d0*/  IMAD.HI.U32 R13, R20, R12, RZ ;  /* 0x0000000c140d7227 */ /* 0x000fc800078e00ff */
[----:B------:R-:W-:Y:S02]  /*134e0*/  @!P6 IMAD.IADD R11, R11, 0x1, -R0 ;  /* 0x000000010b0be824 */ /* 0x000fe400078e0a00 */
[----:B------:R-:W-:Y:S02]  /*134f0*/  IMAD.MOV R18, RZ, RZ, -R18 ;  /* 0x000000ffff127224 */ /* 0x000fe400078e0a12 */
[----:B------:R-:W-:Y:S02]  /*13500*/  @!P5 IMAD.MOV R16, RZ, RZ, -R16 ;  /* 0x000000ffff10d224 */ /* 0x000fe400078e0a10 */
[----:B------:R-:W-:Y:S02]  /*13510*/  IMAD.MOV R13, RZ, RZ, -R13 ;  /* 0x000000ffff0d7224 */ /* 0x000fe400078e0a0d */
[----:B------:R-:W-:Y:S02]  /*13520*/  @!P4 IMAD.MOV R11, RZ, RZ, -R11 ;  /* 0x000000ffff0bc224 */ /* 0x000fe400078e0a0b */
[----:B------:R-:W-:-:S02]  /*13530*/  IMAD R2, R0, R18, R2 ;  /* 0x0000001200027224 */ /* 0x000fc400078e0202 */
[----:B------:R-:W4:Y:S01]  /*13540*/  LDL R18, [R1+0x78c] ;  /* 0x00078c0001127983 */ /* 0x000f220000100800 */
[----:B------:R-:W-:-:S03]  /*13550*/  IMAD R8, R0, R13, R12 ;  /* 0x0000000d00087224 */ /* 0x000fc600078e020c */
[----:B------:R-:W-:Y:S01]  /*13560*/  STL [R1+0x400], R16 ;  /* 0x0004001001007387 */ /* 0x000fe20000100800 */
[----:B--2---:R-:W-:-:S03]  /*13570*/  IABS R13, R15 ;  /* 0x0000000f000d7213 */ /* 0x004fc60000000000 */
[----:B------:R0:W-:Y:S04]  /*13580*/  STL [R1+0x3e78], R15 ;  /* 0x003e780f01007387 */ /* 0x0001e80000100800 */
[----:B------:R1:W-:Y:S01]  /*13590*/  STL [R1+0x3fc], R11 ;  /* 0x0003fc0b01007387 */ /* 0x0003e20000100800 */
[----:B0-----:R-:W-:-:S03]  /*135a0*/  IMAD.MOV.U32 R15, RZ, RZ, R14 ;  /* 0x000000ffff0f7224 */ /* 0x001fc600078e000e */
[----:B------:R-:W2:Y:S01]  /*135b0*/  LDL.LU R14, [R1+0x79c] ;  /* 0x00079c00010e7983 */ /* 0x000ea20000300800 */
[C---:B------:R-:W-:Y:S02]  /*135c0*/  ISETP.GT.U32.AND P6, PT, R0.reuse, R6, PT ;  /* 0x000000060000720c */ /* 0x040fe40003fc4070 */
[----:B------:R-:W-:Y:S02]  /*135d0*/  ISETP.GT.U32.AND P5, PT, R0, R7, PT ;  /* 0x000000070000720c */ /* 0x000fe40003fa4070 */
[----:B---3--:R-:W-:Y:S02]  /*135e0*/  IABS R16, R17 ;  /* 0x0000001100107213 */ /* 0x008fe40000000000 */
[----:B------:R-:W-:-:S07]  /*135f0*/  IABS R12, R19 ;  /* 0x00000013000c7213 */ /* 0x000fce0000000000 */
[----:B------:R-:W-:Y:S02]  /*13600*/  @!P6 IMAD.IADD R6, R6, 0x1, -R0 ;  /* 0x000000010606e824 */ /* 0x000fe400078e0a00 */
[----:B-1----:R-:W-:-:S03]  /*13610*/  IMAD.MOV.U32 R11, RZ, RZ, R16 ;  /* 0x000000ffff0b7224 */ /* 0x002fc600078e0010 */
[----:B------:R-:W-:Y:S01]  /*13620*/  ISETP.GT.U32.AND P6, PT, R0, R6, PT ;  /* 0x000000060000720c */ /* 0x000fe20003fc4070 */
[----:B------:R-:W-:-:S04]  /*13630*/  IMAD.HI.U32 R17, R20, R11, RZ ;  /* 0x0000000b14117227 */ /* 0x000fc800078e00ff */
[----:B------:R-:W-:-:S04]  /*13640*/  IMAD.HI.U32 R16, R20, R12, RZ ;  /* 0x0000000c14107227 */ /* 0x000fc800078e00ff */
[----:B------:R-:W-:Y:S02]  /*13650*/  @!P5 IMAD.IADD R7, R7, 0x1, -R0 ;  /* 0x000000010707d824 */ /* 0x000fe400078e0a00 */
[----:B------:R-:W-:Y:S02]  /*13660*/  IMAD.MOV R17, RZ, RZ, -R17 ;  /* 0x000000ffff117224 */ /* 0x000fe400078e0a11 */
[----:B------:R-:W-:Y:S02]  /*13670*/  IMAD.MOV R16, RZ, RZ, -R16 ;  /* 0x000000ffff107224 */ /* 0x000fe400078e0a10 */
[----:B------:R-:W-:Y:S02]  /*13680*/  @!P2 IMAD.MOV R7, RZ, RZ, -R7 ;  /* 0x000000ffff07a224 */ /* 0x000fe400078e0a07 */
[----:B------:R-:W-:Y:S02]  /*13690*/  @!P6 IMAD.IADD R6, R6, 0x1, -R0 ;  /* 0x000000010606e824 */ /* 0x000fe400078e0a00 */
[----:B------:R-:W-:-:S02]  /*136a0*/  IMAD R11, R0, R17, R11 ;  /* 0x00000011000b7224 */ /* 0x000fc400078e020b */
[----:B------:R-:W3:Y:S01]  /*136b0*/  LDL.LU R17, [R1+0x784] ;  /* 0x0007840001117983 */ /* 0x000ee20000300800 */
[----:B------:R-:W-:-:S03]  /*136c0*/  IMAD R12, R0, R16, R12 ;  /* 0x00000010000c7224 */ /* 0x000fc600078e020c */
[----:B------:R-:W3:Y:S04]  /*136d0*/  LDL R16, [R1+0x7a0] ;  /* 0x0007a00001107983 */ /* 0x000ee80000100800 */
[----:B------:R0:W-:Y:S02]  /*136e0*/  STL [R1+0x3f4], R7 ;  /* 0x0003f40701007387 */ /* 0x0001e40000100800 */
[----:B0-----:R-:W-:-:S04]  /*136f0*/  IMAD.MOV.U32 R7, RZ, RZ, R6 ;  /* 0x000000ffff077224 */ /* 0x001fc800078e0006 */
[----:B------:R-:W-:Y:S01]  /*13700*/  @!P0 IMAD.MOV R7, RZ, RZ, -R7 ;  /* 0x000000ffff078224 */ /* 0x000fe200078e0a07 */
[----:B--2---:R0:W-:Y:S01]  /*13710*/  STL [R1+0x3e7c], R14 ;  /* 0x003e7c0e01007387 */ /* 0x0041e20000100800 */
[----:B------:R-:W-:-:S03]  /*13720*/  IABS R6, R14 ;  /* 0x0000000e00067213 */ /* 0x000fc60000000000 */
[----:B------:R-:W-:Y:S04]  /*13730*/  STL [R1+0x3f0], R7 ;  /* 0x0003f00701007387 */ /* 0x000fe80000100800 */
[----:B0-----:R-:W2:Y:S01]  /*13740*/  LDL.LU R14, [R1+0x78c] ;  /* 0x00078c00010e7983 */ /* 0x001ea20000300800 */
[----:B----4-:R-:W-:Y:S02]  /*13750*/  IABS R18, R18 ;  /* 0x0000001200127213 */ /* 0x010fe40000000000 */
[----:B------:R-:W-:-:S03]  /*13760*/  ISETP.GT.U32.AND P5, PT, R0, R10, PT ;  /* 0x0000000a0000720c */ /* 0x000fc60003fa4070 */
[----:B------:R-:W-:-:S04]  /*13770*/  IMAD.HI.U32 R19, R20, R18, RZ ;  /* 0x0000001214137227 */ /* 0x000fc800078e00ff */
[----:B------:R-:W-:-:S04]  /*13780*/  IMAD.MOV R19, RZ, RZ, -R19 ;  /* 0x000000ffff137224 */ /* 0x000fc800078e0a13 */
[----:B------:R-:W-:Y:S02]  /*13790*/  IMAD R18, R0, R19, R18 ;  /* 0x0000001300127224 */ /* 0x000fe400078e0212 */
[----:B------:R-:W-:-:S03]  /*137a0*/  @!P5 IMAD.IADD R10, R10, 0x1, -R0 ;  /* 0x000000010a0ad824 */ /* 0x000fc600078e0a00 */
[----:B------:R-:W-:Y:S01]  /*137b0*/  ISETP.GT.U32.AND P5, PT, R0, R18, PT ;  /* 0x000000120000720c */ /* 0x000fe20003fa4070 */
[----:B------:R-:W-:-:S12]  /*137c0*/  IMAD.HI.U32 R19, R20, R13, RZ ;  /* 0x0000000d14137227 */ /* 0x000fd800078e00ff */
[----:B------:R-:W-:-:S05]  /*137d0*/  @!P5 IMAD.IADD R18, R18, 0x1, -R0 ;  /* 0x000000011212d824 */ /* 0x000fca00078e0a00 */
[----:B------:R-:W-:Y:S01]  /*137e0*/  ISETP.GT.U32.AND P0, PT, R0, R18, PT ;  /* 0x000000120000720c */ /* 0x000fe20003f04070 */
[----:B------:R-:W-:-:S04]  /*137f0*/  IMAD.MOV R19, RZ, RZ, -R19 ;  /* 0x000000ffff137224 */ /* 0x000fc800078e0a13 */
[----:B------:R-:W-:-:S08]  /*13800*/  IMAD R13, R0, R19, R13 ;  /* 0x00000013000d7224 */ /* 0x000fd000078e020d */
[----:B------:R-:W-:Y:S01]  /*13810*/  @!P0 IMAD.IADD R18, R18, 0x1, -R0 ;  /* 0x0000000112128824 */ /* 0x000fe200078e0a00 */
[----:B--2---:R0:W-:Y:S04]  /*13820*/  STL [R1+0x3e80], R14 ;  /* 0x003e800e01007387 */ /* 0x0041e80000100800 */
[----:B------:R-:W2:Y:S01]  /*13830*/  LDL.LU R19, [R1+0x790] ;  /* 0x0007900001137983 */ /* 0x000ea20000300800 */
[----:B0-----:R-:W-:-:S03]  /*13840*/  IMAD.MOV.U32 R14, RZ, RZ, R15 ;  /* 0x000000ffff0e7224 */ /* 0x001fc600078e000f */
[----:B------:R-:W4:Y:S02]  /*13850*/  LDL.LU R15, [R1+0x7a4] ;  /* 0x0007a400010f7983 */ /* 0x000f240000300800 */
[----:B------:R-:W-:Y:S02]  /*13860*/  ISETP.GE.AND P0, PT, R14, RZ, PT ;  /* 0x000000ff0e00720c */ /* 0x000fe40003f06270 */
[----:B------:R-:W4:Y:S01]  /*13870*/  LDL.LU R14, [R1+0x3e80] ;  /* 0x003e8000010e7983 */ /* 0x000f220000300800 */
[C---:B------:R-:W-:Y:S02]  /*13880*/  ISETP.GT.U32.AND P4, PT, R0.reuse, R2, PT ;  /* 0x000000020000720c */ /* 0x040fe40003f84070 */
[----:B------:R-:W-:-:S11]  /*13890*/  ISETP.GT.U32.AND P6, PT, R0, R9, PT ;  /* 0x000000090000720c */ /* 0x000fd60003fc4070 */
[--C-:B------:R-:W-:Y:S01]  /*138a0*/  @!P4 IMAD.IADD R2, R2, 0x1, -R0.reuse ;  /* 0x000000010202c824 */ /* 0x100fe200078e0a00 */
[----:B------:R-:W-:Y:S01]  /*138b0*/  ISETP.GT.U32.AND P4, PT, R0, R8, PT ;  /* 0x000000080000720c */ /* 0x000fe20003f84070 */
[----:B------:R-:W-:-:S03]  /*138c0*/  @!P6 IMAD.IADD R9, R9, 0x1, -R0 ;  /* 0x000000010909e824 */ /* 0x000fc600078e0a00 */
[C---:B------:R-:W-:Y:S02]  /*138d0*/  ISETP.GT.U32.AND P6, PT, R0.reuse, R2, PT ;  /* 0x000000020000720c */ /* 0x040fe40003fc4070 */
[----:B------:R-:W-:-:S07]  /*138e0*/  ISETP.GT.U32.AND P2, PT, R0, R9, PT ;  /* 0x000000090000720c */ /* 0x000fce0003f44070 */
[----:B------:R-:W-:Y:S01]  /*138f0*/  @!P4 IMAD.IADD R8, R8, 0x1, -R0 ;  /* 0x000000010808c824 */ /* 0x000fe200078e0a00 */
[----:B------:R-:W-:-:S03]  /*13900*/  ISETP.GT.U32.AND P4, PT, R0, R10, PT ;  /* 0x0000000a0000720c */ /* 0x000fc60003f84070 */
[--C-:B------:R-:W-:Y:S01]  /*13910*/  @!P6 IMAD.IADD R2, R2, 0x1, -R0.reuse ;  /* 0x000000010202e824 */ /* 0x100fe200078e0a00 */
[----:B------:R-:W-:Y:S02]  /*13920*/  ISETP.GT.U32.AND P6, PT, R0, R11, PT ;  /* 0x0000000b0000720c */ /* 0x000fe40003fc4070 */
[----:B---3--:R-:W-:Y:S01]  /*13930*/  IABS R7, R16 ;  /* 0x0000001000077213 */ /* 0x008fe20000000000 */
[----:B------:R-:W-:-:S06]  /*13940*/  @!P2 IMAD.IADD R9, R9, 0x1, -R0 ;  /* 0x000000010909a824 */ /* 0x000fcc00078e0a00 */
[----:B------:R-:W-:Y:S01]  /*13950*/  @!P4 IMAD.IADD R10, R10, 0x1, -R0 ;  /* 0x000000010a0ac824 */ /* 0x000fe200078e0a00 */
[----:B------:R-:W-:Y:S01]  /*13960*/  ISETP.GT.U32.AND P4, PT, R0, R12, PT ;  /* 0x0000000c0000720c */ /* 0x000fe20003f84070 */
[----:B------:R-:W-:Y:S01]  /*13970*/  IMAD.HI.U32 R16, R20, R6, RZ ;  /* 0x0000000614107227 */ /* 0x000fe200078e00ff */
[----:B------:R-:W-:-:S03]  /*13980*/  ISETP.GE.AND P2, PT, R17, RZ, PT ;  /* 0x000000ff1100720c */ /* 0x000fc60003f46270 */
[----:B------:R-:W-:-:S04]  /*13990*/  IMAD.HI.U32 R17, R20, R7, RZ ;  /* 0x0000000714117227 */ /* 0x000fc800078e00ff */
[----:B------:R-:W-:Y:S02]  /*139a0*/  IMAD.MOV R16, RZ, RZ, -R16 ;  /* 0x000000ffff107224 */ /* 0x000fe400078e0a10 */
[----:B------:R-:W-:Y:S02]  /*139b0*/  IMAD.MOV R17, RZ, RZ, -R17 ;  /* 0x000000ffff117224 */ /* 0x000fe400078e0a11 */
[--C-:B------:R-:W-:Y:S02]  /*139c0*/  @!P6 IMAD.IADD R11, R11, 0x1, -R0.reuse ;  /* 0x000000010b0be824 */ /* 0x100fe400078e0a00 */
[----:B------:R-:W-:Y:S02]  /*139d0*/  @!P4 IMAD.IADD R12, R12, 0x1, -R0 ;  /* 0x000000010c0cc824 */ /* 0x000fe400078e0a00 */
[C---:B------:R-:W-:Y:S02]  /*139e0*/  IMAD R6, R0.reuse, R16, R6 ;  /* 0x0000001000067224 */ /* 0x040fe400078e0206 */
[----:B------:R-:W-:Y:S01]  /*139f0*/  IMAD R7, R0, R17, R7 ;  /* 0x0000001100077224 */ /* 0x000fe200078e0207 */
[----:B--2---:R-:W-:-:S02]  /*13a00*/  ISETP.GE.AND P4, PT, R19, RZ, PT ;  /* 0x000000ff1300720c */ /* 0x004fc40003f86270 */
[----:B----4-:R-:W-:Y:S01]  /*13a10*/  IABS R19, R15 ;  /* 0x0000000f00137213 */ /* 0x010fe20000000000 */
[----:B------:R-:W-:Y:S01]  /*13a20*/  IMAD.MOV.U32 R17, RZ, RZ, R15 ;  /* 0x000000ffff117224 */ /* 0x000fe200078e000f */
[----:B------:R-:W-:Y:S02]  /*13a30*/  ISETP.GE.AND P6, PT, R14, RZ, PT ;  /* 0x000000ff0e00720c */ /* 0x000fe40003fc6270 */
[----:B------:R-:W2:Y:S04]  /*13a40*/  LDL.LU R14, [R1+0x3e7c] ;  /* 0x003e7c00010e7983 */ /* 0x000ea80000300800 */
[----:B------:R-:W3:Y:S04]  /*13a50*/  LDL.LU R16, [R1+0x794] ;  /* 0x0007940001107983 */ /* 0x000ee80000300800 */
[----:B------:R-:W4:Y:S01]  /*13a60*/  LDL.LU R15, [R1+0x3e78] ;  /* 0x003e7800010f7983 */ /* 0x000f220000300800 */
[----:B------:R-:W-:Y:S01]  /*13a70*/  ISETP.GT.U32.AND P5, PT, R0, R8, PT ;  /* 0x000000080000720c */ /* 0x000fe20003fa4070 */
[----:B------:R-:W-:-:S12]  /*13a80*/  @!P3 IMAD.MOV R2, RZ, RZ, -R2 ;  /* 0x000000ffff02b224 */ /* 0x000fd800078e0a02 */
[----:B------:R-:W-:Y:S01]  /*13a90*/  @!P5 IMAD.IADD R8, R8, 0x1, -R0 ;  /* 0x000000010808d824 */ /* 0x000fe200078e0a00 */
[----:B------:R-:W-:Y:S01]  /*13aa0*/  ISETP.GT.U32.AND P5, PT, R0, R13, PT ;  /* 0x0000000d0000720c */ /* 0x000fe20003fa4070 */
[----:B------:R0:W-:Y:S01]  /*13ab0*/  STL [R1+0x3ec], R2 ;  /* 0x0003ec0201007387 */ /* 0x0001e20000100800 */
[----:B------:R-:W-:Y:S02]  /*13ac0*/  @!P1 IMAD.MOV R10, RZ, RZ, -R10 ;  /* 0x000000ffff0a9224 */ /* 0x000fe400078e0a0a */
[----:B------:R-:W-:Y:S02]  /*13ad0*/  @!P0 IMAD.MOV R8, RZ, RZ, -R8 ;  /* 0x000000ffff088224 */ /* 0x000fe400078e0a08 */
[----:B0-----:R-:W-:-:S07]  /*13ae0*/  IMAD.MOV.U32 R2, RZ, RZ, R9 ;  /* 0x000000ffff027224 */ /* 0x001fce00078e0009 */
[----:B------:R-:W-:Y:S01]  /*13af0*/  @!P5 IMAD.IADD R13, R13, 0x1, -R0 ;  /* 0x000000010d0dd824 */ /* 0x000fe200078e0a00 */
[----:B------:R-:W-:Y:S01]  /*13b00*/  ISETP.GT.U32.AND P5, PT, R0, R11, PT ;  /* 0x0000000b0000720c */ /* 0x000fe20003fa4070 */
[----:B------:R-:W-:Y:S02]  /*13b10*/  IMAD.MOV.U32 R9, RZ, RZ, R18 ;  /* 0x000000ffff097224 */ /* 0x000fe400078e0012 */
[----:B------:R-:W-:Y:S01]  /*13b20*/  @!P2 IMAD.MOV R2, RZ, RZ, -R2 ;  /* 0x000000ffff02a224 */ /* 0x000fe200078e0a02 */
[----:B------:R0:W-:Y:S01]  /*13b30*/  STL [R1+0x3e8], R10 ;  /* 0x0003e80a01007387 */ /* 0x0001e20000100800 */
[----:B------:R-:W-:-:S03]  /*13b40*/  @!P6 IMAD.MOV R9, RZ, RZ, -R9 ;  /* 0x000000ffff09e224 */ /* 0x000fc600078e0a09 */
[----:B------:R1:W-:Y:S04]  /*13b50*/  STL [R1+0x3e4], R2 ;  /* 0x0003e40201007387 */ /* 0x0003e80000100800 */
[----:B0-----:R-:W2:Y:S01]  /*13b60*/  LDL.LU R10, [R1+0x7a0] ;  /* 0x0007a000010a7983 */ /* 0x001ea20000300800 */
[----:B------:R-:W-:-:S03]  /*13b70*/  @!P5 IMAD.IADD R11, R11, 0x1, -R0 ;  /* 0x000000010b0bd824 */ /* 0x000fc600078e0a00 */
[----:B------:R-:W-:Y:S04]  /*13b80*/  STL [R1+0x3e0], R8 ;  /* 0x0003e00801007387 */ /* 0x000fe80000100800 */
[----:B------:R0:W-:Y:S01]  /*13b90*/  STL [R1+0x3dc], R9 ;  /* 0x0003dc0901007387 */ /* 0x0001e20000100800 */
[----:B------:R-:W-:-:S13]  /*13ba0*/  ISETP.GT.U32.AND P1, PT, R0, R12, PT ;  /* 0x0000000c0000720c */ /* 0x000fda0003f24070 */
[----:B------:R-:W-:Y:S01]  /*13bb0*/  @!P1 IMAD.IADD R12, R12, 0x1, -R0 ;  /* 0x000000010c0c9824 */ /* 0x000fe200078e0a00 */
[----:B---3--:R-:W-:Y:S02]  /*13bc0*/  ISETP.GE.AND P0, PT, R16, RZ, PT ;  /* 0x000000ff1000720c */ /* 0x008fe40003f06270 */
[----:B------:R-:W3:Y:S01]  /*13bd0*/  LDL.LU R16, [R1+0x7a8] ;  /* 0x0007a80001107983 */ /* 0x000ee20000300800 */
[----:B----4-:R-:W-:-:S03]  /*13be0*/  ISETP.GE.AND P5, PT, R15, RZ, PT ;  /* 0x000000ff0f00720c */ /* 0x010fc60003fa6270 */
[----:B------:R-:W4:Y:S01]  /*13bf0*/  LDL.LU R15, [R1+0x7ac] ;  /* 0x0007ac00010f7983 */ /* 0x000f220000300800 */
[----:B--2---:R-:W-:-:S03]  /*13c00*/  ISETP.GE.AND P1, PT, R14, RZ, PT ;  /* 0x000000ff0e00720c */ /* 0x004fc60003f26270 */
[----:B------:R-:W2:Y:S01]  /*13c10*/  LDL.LU R14, [R1+0x7b0] ;  /* 0x0007b000010e7983 */ /* 0x000ea20000300800 */
[C---:B------:R-:W-:Y:S01]  /*13c20*/  ISETP.GT.U32.AND P3, PT, R0.reuse, R6, PT ;  /* 0x000000060000720c */ /* 0x040fe20003f64070 */
[----:B-1----:R-:W-:Y:S01]  /*13c30*/  IMAD.MOV.U32 R2, RZ, RZ, R17 ;  /* 0x000000ffff027224 */ /* 0x002fe200078e0011 */
[C---:B------:R-:W-:Y:S02]  /*13c40*/  ISETP.GT.U32.AND P2, PT, R0.reuse, R13, PT ;  /* 0x0000000d0000720c */ /* 0x040fe40003f44070 */
[----:B------:R-:W-:Y:S01]  /*13c50*/  ISETP.GT.U32.AND P6, PT, R0, R7, PT ;  /* 0x000000070000720c */ /* 0x000fe20003fc4070 */
[----:B0-----:R-:W-:Y:S01]  /*13c60*/  IMAD.MOV.U32 R9, RZ, RZ, R11 ;  /* 0x000000ffff097224 */ /* 0x001fe200078e000b */
[----:B------:R-:W2:Y:S07]  /*13c70*/  LDL.LU R17, [R1+0x7b4] ;  /* 0x0007b40001117983 */ /* 0x000eae0000300800 */
[----:B------:R-:W-:Y:S01]  /*13c80*/  @!P3 IMAD.IADD R6, R6, 0x1, -R0 ;  /* 0x000000010606b824 */ /* 0x000fe200078e0a00 */
[----:B------:R-:W-:Y:S01]  /*13c90*/  ISETP.GE.AND P3, PT, R2, RZ, PT ;  /* 0x000000ff0200720c */ /* 0x000fe20003f66270 */
[----:B------:R-:W-:-:S02]  /*13ca0*/  IMAD.MOV.U32 R2, RZ, RZ, R12 ;  /* 0x000000ffff027224 */ /* 0x000fc400078e000c */
[----:B------:R-:W-:Y:S02]  /*13cb0*/  @!P4 IMAD.MOV R9, RZ, RZ, -R9 ;  /* 0x000000ffff09c224 */ /* 0x000fe400078e0a09 */
[----:B------:R-:W-:-:S03]  /*13cc0*/  @!P0 IMAD.MOV R2, RZ, RZ, -R2 ;  /* 0x000000ffff028224 */ /* 0x000fc600078e0a02 */
[----:B------:R-:W-:Y:S01]  /*13cd0*/  STL [R1+0x3d8], R9 ;  /* 0x0003d80901007387 */ /* 0x000fe20000100800 */
[--C-:B------:R-:W-:Y:S02]  /*13ce0*/  @!P2 IMAD.IADD R13, R13, 0x1, -R0.reuse ;  /* 0x000000010d0da824 */ /* 0x100fe400078e0a00 */
[----:B------:R-:W-:Y:S01]  /*13cf0*/  @!P6 IMAD.IADD R7, R7, 0x1, -R0 ;  /* 0x000000010707e824 */ /* 0x000fe200078e0a00 */
[----:B------:R4:W-:Y:S01]  /*13d00*/  STL [R1+0x3d4], R2 ;  /* 0x0003d40201007387 */ /* 0x0009e20000100800 */
[----:B------:R-:W-:Y:S01]  /*13d10*/  IMAD.HI.U32 R8, R20, R19, RZ ;  /* 0x0000001314087227 */ /* 0x000fe200078e00ff */
[C---:B------:R-:W-:Y:S02]  /*13d20*/  ISETP.GT.U32.AND P4, PT, R0.reuse, R6, PT ;  /* 0x000000060000720c */ /* 0x040fe40003f84070 */
[----:B------:R-:W-:Y:S01]  /*13d30*/  ISETP.GT.U32.AND P0, PT, R0, R7, PT ;  /* 0x000000070000720c */ /* 0x000fe20003f04070 */
[----:B------:R-:W-:Y:S02]  /*13d40*/  IMAD.MOV.U32 R11, RZ, RZ, R13 ;  /* 0x000000ffff0b7224 */ /* 0x000fe400078e000d */
[----:B------:R-:W-:-:S02]  /*13d50*/  IMAD.MOV R8, RZ, RZ, -R8 ;  /* 0x000000ffff087224 */ /* 0x000fc400078e0a08 */
[----:B------:R-:W-:Y:S02]  /*13d60*/  @!P5 IMAD.MOV R11, RZ, RZ, -R11 ;  /* 0x000000ffff0bd224 */ /* 0x000fe400078e0a0b */
[----:B------:R-:W-:Y:S02]  /*13d70*/  IMAD R8, R0, R8, R19 ;  /* 0x0000000800087224 */ /* 0x000fe400078e0213 */
[----:B------:R-:W3:Y:S01]  /*13d80*/  LDL.LU R19, [R1+0x7bc] ;  /* 0x0007bc0001137983 */ /* 0x000ee20000300800 */
[----:B------:R-:W-:-:S03]  /*13d90*/  ISETP.GE.AND P2, PT, R10, RZ, PT ;  /* 0x000000ff0a00720c */ /* 0x000fc60003f46270 */
[----:B------:R-:W-:Y:S01]  /*13da0*/  STL [R1+0x3d0], R11 ;  /* 0x0003d00b01007387 */ /* 0x000fe20000100800 */
[----:B------:R-:W-:-:S03]  /*13db0*/  @!P4 IMAD.IADD R6, R6, 0x1, -R0 ;  /* 0x000000010606c824 */ /* 0x000fc600078e0a00 */
[----:B------:R-:W3:Y:S01]  /*13dc0*/  LDL R18, [R1+0x7b8] ;  /* 0x0007b80001127983 */ /* 0x000ee20000100800 */
[----:B------:R-:W-:Y:S01]  /*13dd0*/  @!P0 IMAD.IADD R7, R7, 0x1, -R0 ;  /* 0x0000000107078824 */ /* 0x000fe200078e0a00 */
[----:B----4-:R-:W-:-:S05]  /*13de0*/  IABS R2, R15 ;  /* 0x0000000f00027213 */ /* 0x010fca0000000000 */
[----:B------:R-:W-:-:S04]  /*13df0*/  IMAD.HI.U32 R13, R20, R2, RZ ;  /* 0x00000002140d7227 */ /* 0x000fc800078e00ff */
[----:B------:R-:W-:-:S04]  /*13e00*/  IMAD.MOV R13, RZ, RZ, -R13 ;  /* 0x000000ffff0d7224 */ /* 0x000fc800078e0a0d */
[----:B------:R-:W-:Y:S02]  /*13e10*/  IMAD R2, R0, R13, R2 ;  /* 0x0000000d00027224 */ /* 0x000fe400078e0202 */
[----:B------:R-:W4:Y:S01]  /*13e20*/  LDL R13, [R1+0x7c0] ;  /* 0x0007c000010d7983 */ /* 0x000f220000100800 */
[----:B------:R-:W-:Y:S01]  /*13e30*/  ISETP.GE.AND P4, PT, R15, RZ, PT ;  /* 0x000000ff0f00720c */ /* 0x000fe20003f86270 */
[----:B------:R-:W-:Y:S01]  /*13e40*/  IMAD.MOV.U32 R15, RZ, RZ, R6 ;  /* 0x000000ffff0f7224 */ /* 0x000fe200078e0006 */
[----:B--2---:R-:W-:Y:S02]  /*13e50*/  IABS R10, R14 ;  /* 0x0000000e000a7213 */ /* 0x004fe40000000000 */
[----:B------:R-:W-:Y:S01]  /*13e60*/  ISETP.GE.AND P0, PT, R14, RZ, PT ;  /* 0x000000ff0e00720c */ /* 0x000fe20003f06270 */
[----:B------:R-:W-:Y:S02]  /*13e70*/  IMAD.MOV.U32 R14, RZ, RZ, R7 ;  /* 0x000000ffff0e7224 */ /* 0x000fe400078e0007 */
[----:B------:R-:W-:-:S03]  /*13e80*/  @!P1 IMAD.MOV R15, RZ, RZ, -R15 ;  /* 0x000000ffff0f9224 */ /* 0x000fc600078e0a0f */
[----:B------:R-:W-:Y:S02]  /*13e90*/  @!P2 IADD3 R14, PT, PT, -R14, RZ, RZ ;  /* 0x000000ff0e0ea210 */ /* 0x000fe40007ffe1ff */
[----:B------:R0:W-:Y:S04]  /*13ea0*/  STL [R1+0x3cc], R15 ;  /* 0x0003cc0f01007387 */ /* 0x0001e80000100800 */
[----:B0-----:R-:W2:Y:S04]  /*13eb0*/  LDL.LU R15, [R1+0x7c4] ;  /* 0x0007c400010f7983 */ /* 0x001ea80000300800 */
[----:B------:R0:W-:Y:S04]  /*13ec0*/  STL [R1+0x3b8], R14 ;  /* 0x0003b80e01007387 */ /* 0x0001e80000100800 */
[----:B0-----:R-:W2:Y:S01]  /*13ed0*/  LDL.LU R14, [R1+0x7c8] ;  /* 0x0007c800010e7983 */ /* 0x001ea20000300800 */
[----:B------:R-:W-:-:S02]  /*13ee0*/  ISETP.GT.U32.AND P5, PT, R0, R8, PT ;  /* 0x000000080000720c */ /* 0x000fc40003fa4070 */
[----:B---3--:R-:W-:Y:S02]  /*13ef0*/  IABS R9, R16 ;  /* 0x0000001000097213 */ /* 0x008fe40000000000 */
[----:B------:R-:W-:-:S09]  /*13f00*/  ISETP.GE.AND P6, PT, R16, RZ, PT ;  /* 0x000000ff1000720c */ /* 0x000fd20003fc6270 */
[----:B------:R-:W-:-:S05]  /*13f10*/  @!P5 IMAD.IADD R8, R8, 0x1, -R0 ;  /* 0x000000010808d824 */ /* 0x000fca00078e0a00 */
[----:B------:R-:W-:Y:S01]  /*13f20*/  ISETP.GT.U32.AND P5, PT, R0, R8, PT ;  /* 0x000000080000720c */ /* 0x000fe20003fa4070 */
[----:B------:R-:W-:-:S04]  /*13f30*/  IMAD.HI.U32 R16, R20, R9, RZ ;  /* 0x0000000914107227 */ /* 0x000fc800078e00ff */
[----:B------:R-:W-:Y:S02]  /*13f40*/  IMAD.MOV R16, RZ, RZ, -R16 ;  /* 0x000000ffff107224 */ /* 0x000fe400078e0a10 */
[----:B------:R-:W-:-:S04]  /*13f50*/  IMAD.HI.U32 R11, R20, R10, RZ ;  /* 0x0000000a140b7227 */ /* 0x000fc800078e00ff */
[----:B------:R-:W-:Y:S01]  /*13f60*/  IMAD R9, R0, R16, R9 ;  /* 0x0000001000097224 */ /* 0x000fe200078e0209 */
[----:B------:R-:W-:Y:S01]  /*13f70*/  IABS R16, R19 ;  /* 0x0000001300107213 */ /* 0x000fe20000000000 */
[----:B------:R-:W-:Y:S02]  /*13f80*/  IMAD.MOV R11, RZ, RZ, -R11 ;  /* 0x000000ffff0b7224 */ /* 0x000fe400078e0a0b */
[----:B------:R-:W-:Y:S02]  /*13f90*/  @!P5 IMAD.IADD R8, R8, 0x1, -R0 ;  /* 0x000000010808d824 */ /* 0x000fe400078e0a00 */
[----:B------:R-:W-:Y:S02]  /*13fa0*/  IMAD R10, R0, R11, R10 ;  /* 0x0000000b000a7224 */ /* 0x000fe400078e020a */
[----:B------:R-:W-:Y:S01]  /*13fb0*/  @!P3 IMAD.MOV R8, RZ, RZ, -R8 ;  /* 0x000000ffff08b224 */ /* 0x000fe200078e0a08 */
[----:B------:R-:W-:Y:S01]  /*13fc0*/  IABS R7, R18 ;  /* 0x0000001200077213 */ /* 0x000fe20000000000 */
[----:B------:R-:W-:-:S04]  /*13fd0*/  IMAD.HI.U32 R11, R20, R16, RZ ;  /* 0x00000010140b7227 */ /* 0x000fc800078e00ff */
[----:B------:R-:W-:Y:S02]  /*13fe0*/  IMAD.MOV.U32 R18, RZ, RZ, R5 ;  /* 0x000000ffff127224 */ /* 0x000fe400078e0005 */
[----:B------:R-:W3:Y:S01]  /*13ff0*/  LDL.LU R5, [R1+0x7cc] ;  /* 0x0007cc0001057983 */ /* 0x000ee20000300800 */
[----:B------:R-:W-:-:S03]  /*14000*/  IMAD.MOV R11, RZ, RZ, -R11 ;  /* 0x000000ffff0b7224 */ /* 0x000fc600078e0a0b */
[----:B------:R0:W-:Y:S01]  /*14010*/  STL [R1+0x3c8], R8 ;  /* 0x0003c80801007387 */ /* 0x0001e20000100800 */
[----:B------:R-:W-:Y:S01]  /*14020*/  IMAD R16, R0, R11, R16 ;  /* 0x0000000b00107224 */ /* 0x000fe200078e0210 */
[----:B----4-:R-:W-:-:S05]  /*14030*/  IABS R13, R13 ;  /* 0x0000000d000d7213 */ /* 0x010fca0000000000 */
[----:B0-----:R-:W-:-:S04]  /*14040*/  IMAD.MOV.U32 R8, RZ, RZ, R13 ;  /* 0x000000ffff087224 */ /* 0x001fc800078e000d */
[----:B------:R-:W-:-:S04]  /*14050*/  IMAD.HI.U32 R11, R20, R8, RZ ;  /* 0x00000008140b7227 */ /* 0x000fc800078e00ff */
[----:B------:R-:W-:-:S04]  /*14060*/  IMAD.MOV R11, RZ, RZ, -R11 ;  /* 0x000000ffff0b7224 */ /* 0x000fc800078e0a0b */
[C---:B------:R-:W-:Y:S01]  /*14070*/  IMAD R8, R0.reuse, R11, R8 ;  /* 0x0000000b00087224 */ /* 0x040fe200078e0208 */
[----:B--2---:R-:W-:Y:S01]  /*14080*/  IABS R11, R14 ;  /* 0x0000000e000b7213 */ /* 0x004fe20000000000 */
[----:B------:R0:W-:Y:S04]  /*14090*/  STL [R1+0x3e74], R14 ;  /* 0x003e740e01007387 */ /* 0x0001e80000100800 */
[----:B0-----:R-:W2:Y:S01]  /*140a0*/  LDL.LU R14, [R1+0x7b8] ;  /* 0x0007b800010e7983 */ /* 0x001ea20000300800 */
[C---:B------:R-:W-:Y:S02]  /*140b0*/  ISETP.GT.U32.AND P1, PT, R0.reuse, R9, PT ;  /* 0x000000090000720c */ /* 0x040fe40003f24070 */
[----:B------:R-:W-:Y:S02]  /*140c0*/  ISETP.GT.U32.AND P2, PT, R0, R2, PT ;  /* 0x000000020000720c */ /* 0x000fe40003f44070 */
[----:B------:R-:W-:-:S05]  /*140d0*/  IABS R12, R17 ;  /* 0x00000011000c7213 */ /* 0x000fca0000000000 */
[----:B------:R-:W-:-:S04]  /*140e0*/  IMAD.HI.U32 R6, R20, R12, RZ ;  /* 0x0000000c14067227 */ /* 0x000fc800078e00ff */
[----:B------:R-:W-:Y:S02]  /*140f0*/  @!P1 IMAD.IADD R9, R9, 0x1, -R0 ;  /* 0x0000000109099824 */ /* 0x000fe400078e0a00 */
[----:B------:R-:W-:Y:S02]  /*14100*/  IMAD.MOV R6, RZ, RZ, -R6 ;  /* 0x000000ffff067224 */ /* 0x000fe400078e0a06 */
[----:B------:R-:W-:Y:S01]  /*14110*/  @!P2 IMAD.IADD R2, R2, 0x1, -R0 ;  /* 0x000000010202a824 */ /* 0x000fe200078e0a00 */
[C---:B------:R-:W-:Y:S01]  /*14120*/  ISETP.GT.U32.AND P2, PT, R0.reuse, R9, PT ;  /* 0x000000090000720c */ /* 0x040fe20003f44070 */
[----:B------:R-:W-:Y:S02]  /*14130*/  IMAD R12, R0, R6, R12 ;  /* 0x00000006000c7224 */ /* 0x000fe400078e020c */
[----:B------:R-:W-:Y:S01]  /*14140*/  IMAD.HI.U32 R6, R20, R7, RZ ;  /* 0x0000000714067227 */ /* 0x000fe200078e00ff */
[----:B------:R-:W-:-:S03]  /*14150*/  ISETP.GT.U32.AND P5, PT, R0, R10, PT ;  /* 0x0000000a0000720c */ /* 0x000fc60003fa4070 */
[----:B------:R-:W-:Y:S01]  /*14160*/  IMAD.MOV R6, RZ, RZ, -R6 ;  /* 0x000000ffff067224 */ /* 0x000fe200078e0a06 */
[----:B------:R-:W-:-:S03]  /*14170*/  ISETP.GT.U32.AND P3, PT, R0, R2, PT ;  /* 0x000000020000720c */ /* 0x000fc60003f64070 */
[----:B------:R-:W-:Y:S02]  /*14180*/  IMAD R7, R0, R6, R7 ;  /* 0x0000000600077224 */ /* 0x000fe400078e0207 */
[----:B------:R-:W-:-:S03]  /*14190*/  @!P2 IMAD.IADD R9, R9, 0x1, -R0 ;  /* 0x000000010909a824 */ /* 0x000fc600078e0a00 */
[----:B------:R-:W-:Y:S01]  /*141a0*/  ISETP.GT.U32.AND P2, PT, R0, R7, PT ;  /* 0x000000070000720c */ /* 0x000fe20003f44070 */
[----:B------:R-:W-:-:S04]  /*141b0*/  @!P5 IMAD.IADD R10, R10, 0x1, -R0 ;  /* 0x000000010a0ad824 */ /* 0x000fc800078e0a00 */
[----:B------:R-:W-:Y:S01]  /*141c0*/  @!P3 IMAD.IADD R2, R2, 0x1, -R0 ;  /* 0x000000010202b824 */ /* 0x000fe200078e0a00 */
[C---:B------:R-:W-:Y:S02]  /*141d0*/  ISETP.GT.U32.AND P5, PT, R0.reuse, R10, PT ;  /* 0x0000000a0000720c */ /* 0x040fe40003fa4070 */
[----:B------:R-:W-:-:S05]  /*141e0*/  ISETP.GT.U32.AND P3, PT, R0, R16, PT ;  /* 0x000000100000720c */ /* 0x000fca0003f64070 */
[----:B------:R-:W-:-:S06]  /*141f0*/  @!P2 IMAD.IADD R7, R7, 0x1, -R0 ;  /* 0x000000010707a824 */ /* 0x000fcc00078e0a00 */
[--C-:B------:R-:W-:Y:S02]  /*14200*/  @!P5 IMAD.IADD R10, R10, 0x1, -R0.reuse ;  /* 0x000000010a0ad824 */ /* 0x100fe400078e0a00 */
[----:B------:R-:W-:Y:S01]  /*14210*/  @!P3 IMAD.IADD R16, R16, 0x1, -R0 ;  /* 0x000000011010b824 */ /* 0x000fe200078e0a00 */
[----:B------:R-:W-:Y:S02]  /*14220*/  ISETP.GE.AND P3, PT, R19, RZ, PT ;  /* 0x000000ff1300720c */ /* 0x000fe40003f66270 */
[----:B------:R-:W4:Y:S01]  /*14230*/  LDL.LU R19, [R1+0x7d8] ;  /* 0x0007d80001137983 */ /* 0x000f220000300800 */
[----:B------:R-:W-:Y:S01]  /*14240*/  @!P4 IMAD.MOV R2, RZ, RZ, -R2 ;  /* 0x000000ffff02c224 */ /* 0x000fe200078e0a02 */
[----:B--2---:R-:W-:Y:S01]  /*14250*/  ISETP.GE.AND P2, PT, R14, RZ, PT ;  /* 0x000000ff0e00720c */ /* 0x004fe20003f46270 */
[----:B------:R-:W-:-:S04]  /*14260*/  IMAD.MOV.U32 R14, RZ, RZ, R9 ;  /* 0x000000ffff0e7224 */ /* 0x000fc800078e0009 */
[----:B------:R-:W-:-:S05]  /*14270*/  @!P6 IMAD.MOV R14, RZ, RZ, -R14 ;  /* 0x000000ffff0ee224 */ /* 0x000fca00078e0a0e */
[----:B------:R0:W-:Y:S02]  /*14280*/  STL [R1+0x3c4], R14 ;  /* 0x0003c40e01007387 */ /* 0x0001e40000100800 */
[----:B0-----:R-:W-:Y:S02]  /*14290*/  IMAD.MOV.U32 R14, RZ, RZ, R10 ;  /* 0x000000ffff0e7224 */ /* 0x001fe400078e000a */
[----:B------:R-:W-:Y:S02]  /*142a0*/  STL [R1+0x3c0], R2 ;  /* 0x0003c00201007387 */ /* 0x000fe40000100800 */
[----:B------:R-:W-:Y:S02]  /*142b0*/  @!P0 IMAD.MOV R14, RZ, RZ, -R14 ;  /* 0x000000ffff0e8224 */ /* 0x000fe400078e0a0e */
[----:B------:R-:W2:Y:S04]  /*142c0*/  LDL.LU R10, [R1+0x7c0] ;  /* 0x0007c000010a7983 */ /* 0x000ea80000300800 */
[----:B------:R0:W-:Y:S04]  /*142d0*/  STL [R1+0x3bc], R14 ;  /* 0x0003bc0e01007387 */ /* 0x0001e80000100800 */
[----:B0-----:R-:W2:Y:S01]  /*142e0*/  LDL.LU R14, [R1+0x3e74] ;  /* 0x003e7400010e7983 */ /* 0x001ea20000300800 */
[----:B------:R-:W-:-:S13]  /*142f0*/  ISETP.GT.U32.AND P1, PT, R0, R12, PT ;  /* 0x0000000c0000720c */ /* 0x000fda0003f24070 */
[----:B------:R-:W-:-:S05]  /*14300*/  @!P1 IMAD.IADD R12, R12, 0x1, -R0 ;  /* 0x000000010c0c9824 */ /* 0x000fca00078e0a00 */
[----:B------:R-:W-:Y:S02]  /*14310*/  ISETP.GT.U32.AND P1, PT, R0, R12, PT ;  /* 0x0000000c0000720c */ /* 0x000fe40003f24070 */
[----:B------:R-:W-:Y:S02]  /*14320*/  IABS R6, R15 ;  /* 0x0000000f00067213 */ /* 0x000fe40000000000 */
[----:B------:R-:W-:-:S09]  /*14330*/  ISETP.GE.AND P5, PT, R17, RZ, PT ;  /* 0x000000ff1100720c */ /* 0x000fd20003fa6270 */
[----:B------:R-:W-:Y:S01]  /*14340*/  @!P1 IMAD.IADD R12, R12, 0x1, -R0 ;  /* 0x000000010c0c9824 */ /* 0x000fe200078e0a00 */
[----:B------:R-:W-:Y:S01]  /*14350*/  ISETP.GT.U32.AND P1, PT, R0, R8, PT ;  /* 0x000000080000720c */ /* 0x000fe20003f24070 */
[----:B------:R-:W-:-:S04]  /*14360*/  IMAD.HI.U32 R17, R20, R6, RZ ;  /* 0x0000000614117227 */ /* 0x000fc800078e00ff */
[----:B------:R-:W-:Y:S02]  /*14370*/  IMAD.MOV R17, RZ, RZ, -R17 ;  /* 0x000000ffff117224 */ /* 0x000fe400078e0a11 */
[----:B------:R-:W-:Y:S02]  /*14380*/  IMAD.MOV.U32 R2, RZ, RZ, R12 ;  /* 0x000000ffff027224 */ /* 0x000fe400078e000c */
[----:B------:R-:W-:Y:S02]  /*14390*/  IMAD R6, R0, R17, R6 ;  /* 0x0000001100067224 */ /* 0x000fe400078e0206 */
[----:B------:R-:W-:-:S04]  /*143a0*/  IMAD.HI.U32 R17, R20, R11, RZ ;  /* 0x0000000b14117227 */ /* 0x000fc800078e00ff */
[----:B------:R-:W-:Y:S01]  /*143b0*/  @!P1 IMAD.IADD R8, R8, 0x1, -R0 ;  /* 0x0000000108089824 */ /* 0x000fe200078e0a00 */
[C---:B------:R-:W-:Y:S01]  /*143c0*/  ISETP.GT.U32.AND P1, PT, R0.reuse, R7, PT ;  /* 0x000000070000720c */ /* 0x040fe20003f24070 */
[----:B------:R-:W-:Y:S01]  /*143d0*/  @!P5 IMAD.MOV R2, RZ, RZ, -R2 ;  /* 0x000000ffff02d224 */ /* 0x000fe200078e0a02 */
[----:B------:R-:W-:Y:S01]  /*143e0*/  ISETP.GT.U32.AND P6, PT, R0, R16, PT ;  /* 0x000000100000720c */ /* 0x000fe20003fc4070 */
[----:B------:R-:W-:-:S03]  /*143f0*/  IMAD.MOV R17, RZ, RZ, -R17 ;  /* 0x000000ffff117224 */ /* 0x000fc600078e0a11 */
[----:B------:R0:W-:Y:S01]  /*14400*/  STL [R1+0x3a0], R2 ;  /* 0x0003a00201007387 */ /* 0x0001e20000100800 */
[----:B------:R-:W-:-:S06]  /*14410*/  ISETP.GT.U32.AND P4, PT, R0, R8, PT ;  /* 0x000000080000720c */ /* 0x000fcc0003f84070 */
[--C-:B------:R-:W-:Y:S02]  /*14420*/  @!P1 IMAD.IADD R7, R7, 0x1, -R0.reuse ;  /* 0x0000000107079824 */ /* 0x100fe400078e0a00 */
[----:B0-----:R-:W-:Y:S02]  /*14430*/  IMAD R2, R0, R17, R11 ;  /* 0x0000001100027224 */ /* 0x001fe400078e020b */
[----:B------:R-:W4:Y:S01]  /*14440*/  LDL.LU R17, [R1+0x7d4] ;  /* 0x0007d40001117983 */ /* 0x000f220000300800 */
[----:B------:R-:W-:Y:S01]  /*14450*/  ISETP.GE.AND P1, PT, R15, RZ, PT ;  /* 0x000000ff0f00720c */ /* 0x000fe20003f26270 */
[----:B------:R-:W-:Y:S02]  /*14460*/  IMAD.MOV.U32 R15, RZ, RZ, R7 ;  /* 0x000000ffff0f7224 */ /* 0x000fe400078e0007 */
[----:B------:R-:W-:Y:S01]  /*14470*/  @!P6 IMAD.IADD R16, R16, 0x1, -R0 ;  /* 0x000000011010e824 */ /* 0x000fe200078e0a00 */
[----:B---3--:R-:W-:Y:S01]  /*14480*/  IABS R13, R5 ;  /* 0x00000005000d7213 */ /* 0x008fe20000000000 */
[----:B------:R-:W-:Y:S01]  /*14490*/  @!P2 IMAD.MOV R15, RZ, RZ, -R15 ;  /* 0x000000ffff0fa224 */ /* 0x000fe200078e0a0f */
[----:B------:R-:W-:Y:S01]  /*144a0*/  ISETP.GE.AND P2, PT, R5, RZ, PT ;  /* 0x000000ff0500720c */ /* 0x000fe20003f46270 */
[----:B------:R-:W-:-:S02]  /*144b0*/  IMAD.MOV.U32 R5, RZ, RZ, R16 ;  /* 0x000000ffff057224 */ /* 0x000fc400078e0010 */
[----:B------:R-:W-:Y:S02]  /*144c0*/  @!P4 IMAD.IADD R8, R8, 0x1, -R0 ;  /* 0x000000010808c824 */ /* 0x000fe400078e0a00 */
[----:B------:R-:W-:Y:S01]  /*144d0*/  @!P3 IMAD.MOV R5, RZ, RZ, -R5 ;  /* 0x000000ffff05b224 */ /* 0x000fe200078e0a05 */
[----:B--2---:R-:W-:Y:S02]  /*144e0*/  ISETP.GE.AND P4, PT, R14, RZ, PT ;  /* 0x000000ff0e00720c */ /* 0x004fe40003f86270 */
[----:B------:R-:W2:Y:S04]  /*144f0*/  LDL.LU R14, [R1+0x7dc] ;  /* 0x0007dc00010e7983 */ /* 0x000ea80000300800 */
[----:B------:R0:W-:Y:S04]  /*14500*/  STL [R1+0x3a4], R15 ;  /* 0x0003a40f01007387 */ /* 0x0001e80000100800 */
[----:B0-----:R-:W3:Y:S04]  /*14510*/  LDL.LU R15, [R1+0x7e0] ;  /* 0x0007e000010f7983 */ /* 0x001ee80000300800 */
[----:B------:R0:W-:Y:S02]  /*14520*/  STL [R1+0x3a8], R5 ;  /* 0x0003a80501007387 */ /* 0x0001e40000100800 */
[----:B0-----:R-:W-:-:S02]  /*14530*/  IMAD.MOV.U32 R5, RZ, RZ, R4 ;  /* 0x000000ffff057224 */ /* 0x001fc400078e0004 */
[----:B------:R-:W-:Y:S02]  /*14540*/  IMAD.MOV.U32 R4, RZ, RZ, R28 ;  /* 0x000000ffff047224 */ /* 0x000fe400078e001c */
[----:B------:R-:W-:Y:S02]  /*14550*/  IMAD.MOV.U32 R28, RZ, RZ, R23 ;  /* 0x000000ffff1c7224 */ /* 0x000fe400078e0017 */
[----:B------:R-:W2:Y:S01]  /*14560*/  LDL R23, [R1+0x7e8] ;  /* 0x0007e80001177983 */ /* 0x000ea20000100800 */
[----:B------:R-:W-:Y:S01]  /*14570*/  ISETP.GT.U32.AND P5, PT, R0, R6, PT ;  /* 0x000000060000720c */ /* 0x000fe20003fa4070 */
[----:B------:R-:W-:-:S04]  /*14580*/  IMAD.HI.U32 R9, R20, R13, RZ ;  /* 0x0000000d14097227 */ /* 0x000fc800078e00ff */
[----:B------:R-:W-:Y:S01]  /*14590*/  IMAD.MOV R9, RZ, RZ, -R9 ;  /* 0x000000ffff097224 */ /* 0x000fe200078e0a09 */
[----:B------:R-:W-:-:S03]  /*145a0*/  ISETP.GT.U32.AND P6, PT, R0, R2, PT ;  /* 0x000000020000720c */ /* 0x000fc60003fc4070 */
[----:B------:R-:W-:-:S04]  /*145b0*/  IMAD R13, R0, R9, R13 ;  /* 0x00000009000d7224 */ /* 0x000fc800078e020d */
[----:B------:R-:W-:Y:S01]  /*145c0*/  @!P5 IMAD.IADD R6, R6, 0x1, -R0 ;  /* 0x000000010606d824 */ /* 0x000fe200078e0a00 */
[----:B------:R-:W-:Y:S01]  /*145d0*/  ISETP.GT.U32.AND P5, PT, R0, R13, PT ;  /* 0x0000000d0000720c */ /* 0x000fe20003fa4070 */
[----:B------:R-:W-:Y:S01]  /*145e0*/  IMAD.MOV.U32 R16, RZ, RZ, R18 ;  /* 0x000000ffff107224 */ /* 0x000fe200078e0012 */
[----:B------:R-:W-:Y:S02]  /*145f0*/  IABS R12, R18 ;  /* 0x00000012000c7213 */ /* 0x000fe40000000000 */
[----:B------:R-:W3:Y:S01]  /*14600*/  LDL R18, [R1+0x7e4] ;  /* 0x0007e40001127983 */ /* 0x000ee20000100800 */
[----:B------:R-:W-:Y:S01]  /*14610*/  @!P6 IMAD.IADD R2, R2, 0x1, -R0 ;  /* 0x000000010202e824 */ /* 0x000fe200078e0a00 */
[----:B------:R-:W-:Y:S02]  /*14620*/  ISETP.GT.U32.AND P6, PT, R0, R6, PT ;  /* 0x000000060000720c */ /* 0x000fe40003fc4070 */
[----:B------:R-:W-:-:S05]  /*14630*/  ISETP.GE.AND P0, PT, R10, RZ, PT ;  /* 0x000000ff0a00720c */ /* 0x000fca0003f06270 */
[----:B------:R-:W-:Y:S01]  /*14640*/  @!P5 IMAD.IADD R13, R13, 0x1, -R0 ;  /* 0x000000010d0dd824 */ /* 0x000fe200078e0a00 */
[----:B----4-:R-:W-:Y:S02]  /*14650*/  IABS R11, R17 ;  /* 0x00000011000b7213 */ /* 0x010fe40000000000 */
[----:B------:R-:W-:-:S03]  /*14660*/  ISETP.GT.U32.AND P5, PT, R0, R2, PT ;  /* 0x000000020000720c */ /* 0x000fc60003fa4070 */
[----:B------:R-:W-:-:S04]  /*14670*/  IMAD.HI.U32 R9, R20, R11, RZ ;  /* 0x0000000b14097227 */ /* 0x000fc800078e00ff */
[----:B------:R-:W-:Y:S02]  /*14680*/  IMAD.MOV R9, RZ, RZ, -R9 ;  /* 0x000000ffff097224 */ /* 0x000fe400078e0a09 */
[----:B------:R-:W-:Y:S02]  /*14690*/  @!P6 IMAD.IADD R6, R6, 0x1, -R0 ;  /* 0x000000010606e824 */ /* 0x000fe400078e0a00 */
[----:B------:R-:W-:Y:S02]  /*146a0*/  IMAD R11, R0, R9, R11 ;  /* 0x00000009000b7224 */ /* 0x000fe400078e020b */
[----:B------:R-:W-:Y:S02]  /*146b0*/  IMAD.MOV.U32 R9, RZ, RZ, R16 ;  /* 0x000000ffff097224 */ /* 0x000fe400078e0010 */
[----:B------:R-:W-:Y:S02]  /*146c0*/  IMAD.MOV.U32 R16, RZ, RZ, R6 ;  /* 0x000000ffff107224 */ /* 0x000fe400078e0006 */
[----:B------:R-:W-:-:S02]  /*146d0*/  @!P5 IMAD.IADD R2, R2, 0x1, -R0 ;  /* 0x000000010202d824 */ /* 0x000fc400078e0a00 */
[----:B------:R-:W-:Y:S02]  /*146e0*/  @!P0 IMAD.MOV R8, RZ, RZ, -R8 ;  /* 0x000000ffff088224 */ /* 0x000fe400078e0a08 */
[----:B------:R-:W-:Y:S02]  /*146f0*/  @!P1 IMAD.MOV R16, RZ, RZ, -R16 ;  /* 0x000000ffff109224 */ /* 0x000fe400078e0a10 */
[----:B------:R-:W-:Y:S01]  /*14700*/  @!P4 IMAD.MOV R2, RZ, RZ, -R2 ;  /* 0x000000ffff02c224 */ /* 0x000fe200078e0a02 */
[----:B------:R-:W-:Y:S04]  /*14710*/  STL [R1+0x3ac], R8 ;  /* 0x0003ac0801007387 */ /* 0x000fe80000100800 */
[----:B------:R0:W-:Y:S04]  /*14720*/  STL [R1+0x3b0], R16 ;  /* 0x0003b01001007387 */ /* 0x0001e80000100800 */
[----:B------:R1:W-:Y:S01]  /*14730*/  STL [R1+0x3b4], R2 ;  /* 0x0003b40201007387 */ /* 0x0003e20000100800 */
[----:B------:R-:W-:Y:S01]  /*14740*/  IMAD.HI.U32 R7, R20, R12, RZ ;  /* 0x0000000c14077227 */ /* 0x000fe200078e00ff */
[----:B--2---:R-:W-:-:S02]  /*14750*/  IABS R6, R23 ;  /* 0x0000001700067213 */ /* 0x004fc40000000000 */
[----:B------:R-:W2:Y:S01]  /*14760*/  LDL R23, [R1+0x8e4] ;  /* 0x0008e40001177983 */ /* 0x000ea20000100800 */
[----:B------:R-:W-:Y:S01]  /*14770*/  IABS R10, R19 ;  /* 0x00000013000a7213 */ /* 0x000fe20000000000 */
[----:B------:R-:W-:Y:S01]  /*14780*/  IMAD.MOV R7, RZ, RZ, -R7 ;  /* 0x000000ffff077224 */ /* 0x000fe200078e0a07 */
[C---:B------:R-:W-:Y:S02]  /*14790*/  ISETP.GT.U32.AND P3, PT, R0.reuse, R13, PT ;  /* 0x0000000d0000720c */ /* 0x040fe40003f64070 */
[C---:B------:R-:W-:Y:S01]  /*147a0*/  ISETP.GT.U32.AND P1, PT, R0.reuse, R11, PT ;  /* 0x0000000b0000720c */ /* 0x040fe20003f24070 */
[----:B------:R-:W-:Y:S02]  /*147b0*/  IMAD R12, R0, R7, R12 ;  /* 0x00000007000c7224 */ /* 0x000fe400078e020c */
[----:B------:R-:W-:-:S04]  /*147c0*/  IMAD.HI.U32 R7, R20, R10, RZ ;  /* 0x0000000a14077227 */ /* 0x000fc800078e00ff */
[----:B------:R-:W-:-:S04]  /*147d0*/  IMAD.MOV R7, RZ, RZ, -R7 ;  /* 0x000000ffff077224 */ /* 0x000fc800078e0a07 */
[C---:B------:R-:W-:Y:S01]  /*147e0*/  IMAD R10, R0.reuse, R7, R10 ;  /* 0x00000007000a7224 */ /* 0x040fe200078e020a */
[----:B------:R-:W-:Y:S01]  /*147f0*/  ISETP.GE.AND P0, PT, R9, RZ, PT ;  /* 0x000000ff0900720c */ /* 0x000fe20003f06270 */
[--C-:B------:R-:W-:Y:S01]  /*14800*/  @!P3 IMAD.IADD R13, R13, 0x1, -R0.reuse ;  /* 0x000000010d0db824 */ /* 0x100fe200078e0a00 */
[----:B------:R-:W-:Y:S01]  /*14810*/  IABS R9, R14 ;  /* 0x0000000e00097213 */ /* 0x000fe20000000000 */
[----:B------:R-:W-:Y:S01]  /*14820*/  @!P1 IMAD.IADD R11, R11, 0x1, -R0 ;  /* 0x000000010b0b9824 */ /* 0x000fe200078e0a00 */
[----:B------:R-:W-:-:S03]  /*14830*/  ISETP.GT.U32.AND P3, PT, R0, R10, PT ;  /* 0x0000000a0000720c */ /* 0x000fc60003f64070 */
[----:B0-----:R-:W-:Y:S01]  /*14840*/  IMAD.HI.U32 R16, R20, R9, RZ ;  /* 0x0000000914107227 */ /* 0x001fe200078e00ff */
[C---:B------:R-:W-:Y:S02]  /*14850*/  ISETP.GT.U32.AND P1, PT, R0.reuse, R11, PT ;  /* 0x0000000b0000720c */ /* 0x040fe40003f24070 */
[C---:B------:R-:W-:Y:S01]  /*14860*/  ISETP.GT.U32.AND P6, PT, R0.reuse, R12, PT ;  /* 0x0000000c0000720c */ /* 0x040fe20003fc4070 */
[----:B------:R-:W-:Y:S01]  /*14870*/  IMAD.MOV R16, RZ, RZ, -R16 ;  /* 0x000000ffff107224 */ /* 0x000fe200078e0a10 */
[----:B---3--:R-:W-:Y:S02]  /*14880*/  IABS R8, R15 ;  /* 0x0000000f00087213 */ /* 0x008fe40000000000 */
[----:B------:R-:W-:Y:S01]  /*14890*/  IABS R7, R18 ;  /* 0x0000001200077213 */ /* 0x000fe20000000000 */
[----:B------:R-:W-:Y:S01]  /*148a0*/  IMAD R9, R0, R16, R9 ;  /* 0x0000001000097224 */ /* 0x000fe200078e0209 */
[----:B------:R-:W-:Y:S01]  /*148b0*/  ISETP.GE.AND P5, PT, R17, RZ, PT ;  /* 0x000000ff1100720c */ /* 0x000fe20003fa6270 */
[--C-:B------:R-:W-:Y:S01]  /*148c0*/  @!P3 IMAD.IADD R10, R10, 0x1, -R0.reuse ;  /* 0x000000010a0ab824 */ /* 0x100fe200078e0a00 */
[----:B------:R-:W-:Y:S01]  /*148d0*/  ISETP.GE.AND P4, PT, R19, RZ, PT ;  /* 0x000000ff1300720c */ /* 0x000fe20003f86270 */
[----:B-1----:R-:W-:Y:S01]  /*148e0*/  IMAD.HI.U32 R2, R20, R8, RZ ;  /* 0x0000000814027227 */ /* 0x002fe200078e00ff */
[----:B------:R-:W3:Y:S02]  /*148f0*/  LDL R19, [R1+0x8e8] ;  /* 0x0008e80001137983 */ /* 0x000ee40000100800 */
[C---:B------:R-:W-:Y:S01]  /*14900*/  ISETP.GT.U32.AND P3, PT, R0.reuse, R10, PT ;  /* 0x0000000a0000720c */ /* 0x040fe20003f64070 */
[--C-:B------:R-:W-:Y:S01]  /*14910*/  @!P1 IMAD.IADD R11, R11, 0x1, -R0.reuse ;  /* 0x000000010b0b9824 */ /* 0x100fe200078e0a00 */
[----:B------:R-:W-:Y:S01]  /*14920*/  ISETP.GT.U32.AND P1, PT, R0, R9, PT ;  /* 0x000000090000720c */ /* 0x000fe20003f24070 */
[----:B------:R-:W-:Y:S01]  /*14930*/  IMAD.HI.U32 R17, R20, R7, RZ ;  /* 0x0000000714117227 */ /* 0x000fe200078e00ff */
[----:B------:R-:W4:Y:S03]  /*14940*/  LDL R18, [R1+0x8ec] ;  /* 0x0008ec0001127983 */ /* 0x000f260000100800 */
[----:B------:R-:W-:-:S02]  /*14950*/  @!P6 IMAD.IADD R12, R12, 0x1, -R0 ;  /* 0x000000010c0ce824 */ /* 0x000fc400078e0a00 */
[----:B------:R-:W-:Y:S02]  /*14960*/  IMAD.MOV R2, RZ, RZ, -R2 ;  /* 0x000000ffff027224 */ /* 0x000fe400078e0a02 */
[----:B------:R-:W-:Y:S01]  /*14970*/  IMAD.MOV R17, RZ, RZ, -R17 ;  /* 0x000000ffff117224 */ /* 0x000fe200078e0a11 */
[C---:B------:R-:W-:Y:S01]  /*14980*/  ISETP.GT.U32.AND P6, PT, R0.reuse, R12, PT ;  /* 0x0000000c0000720c */ /* 0x040fe20003fc4070 */
[C---:B------:R-:W-:Y:S02]  /*14990*/  IMAD R8, R0.reuse, R2, R8 ;  /* 0x0000000200087224 */ /* 0x040fe400078e0208 */
[----:B------:R-:W-:Y:S02]  /*149a0*/  IMAD R7, R0, R17, R7 ;  /* 0x0000001100077224 */ /* 0x000fe400078e0207 */
[--C-:B------:R-:W-:Y:S01]  /*149b0*/  @!P3 IMAD.IADD R10, R10, 0x1, -R0.reuse ;  /* 0x000000010a0ab824 */ /* 0x100fe200078e0a00 */
[C---:B------:R-:W-:Y:S01]  /*149c0*/  ISETP.GT.U32.AND P3, PT, R0.reuse, R8, PT ;  /* 0x000000080000720c */ /* 0x040fe20003f64070 */
[----:B------:R-:W-:Y:S01]  /*149d0*/  @!P1 IMAD.IADD R9, R9, 0x1, -R0 ;  /* 0x0000000109099824 */ /* 0x000fe200078e0a00 */
[----:B------:R-:W-:-:S05]  /*149e0*/  ISETP.GT.U32.AND P1, PT, R0, R7, PT ;  /* 0x000000070000720c */ /* 0x000fca0003f24070 */
[--C-:B------:R-:W-:Y:S01]  /*149f0*/  @!P6 IMAD.IADD R12, R12, 0x1, -R0.reuse ;  /* 0x000000010c0ce824 */ /* 0x100fe200078e0a00 */
[----:B------:R-:W-:Y:S02]  /*14a00*/  ISETP.GE.AND P6, PT, R14, RZ, PT ;  /* 0x000000ff0e00720c */ /* 0x000fe40003fc6270 */
[----:B------:R-:W4:Y:S03]  /*14a10*/  LDL R14, [R1+0x8f0] ;  /* 0x0008f000010e7983 */ /* 0x000f260000100800 */
[--C-:B------:R-:W-:Y:S02]  /*14a20*/  @!P3 IMAD.IADD R8, R8, 0x1, -R0.reuse ;  /* 0x000000010808b824 */ /* 0x100fe400078e0a00 */
[----:B------:R-:W-:Y:S01]  /*14a30*/  @!P1 IMAD.IADD R7, R7, 0x1, -R0 ;  /* 0x0000000107079824 */ /* 0x000fe200078e0a00 */
[----:B--2---:R-:W-:Y:S02]  /*14a40*/  IABS R2, R23 ;  /* 0x0000001700027213 */ /* 0x004fe40000000000 */
[----:B------:R-:W2:Y:S04]  /*14a50*/  LDL R23, [R1+0x8f4] ;  /* 0x0008f40001177983 */ /* 0x000ea80000100800 */
[----:B------:R-:W-:Y:S04]  /*14a60*/  STL [R1+0x3e70], R8 ;  /* 0x003e700801007387 */ /* 0x000fe80000100800 */
[----:B------:R0:W-:Y:S04]  /*14a70*/  STL [R1+0x3e6c], R7 ;  /* 0x003e6c0701007387 */ /* 0x0001e80000100800 */
[----:B0-----:R-:W2:Y:S01]  /*14a80*/  LDL.LU R7, [R1+0xbe0] ;  /* 0x000be00001077983 */ /* 0x001ea20000300800 */
[----:B------:R-:W-:-:S04]  /*14a90*/  IMAD.HI.U32 R16, R20, R6, RZ ;  /* 0x0000000614107227 */ /* 0x000fc800078e00ff */
[----:B------:R-:W-:-:S04]  /*14aa0*/  IMAD.MOV R16, RZ, RZ, -R16 ;  /* 0x000000ffff107224 */ /* 0x000fc800078e0a10 */
[----:B------:R-:W-:Y:S02]  /*14ab0*/  IMAD R6, R0, R16, R6 ;  /* 0x0000001000067224 */ /* 0x000fe400078e0206 */
[----:B------:R-:W-:Y:S01]  /*14ac0*/  IMAD.MOV.U32 R8, RZ, RZ, R22 ;  /* 0x000000ffff087224 */ /* 0x000fe200078e0016 */
[----:B---3--:R-:W-:Y:S02]  /*14ad0*/  IABS R16, R19 ;  /* 0x0000001300107213 */ /* 0x008fe40000000000 */
[----:B----4-:R-:W-:-:S05]  /*14ae0*/  IABS R17, R18 ;  /* 0x0000001200117213 */ /* 0x010fca0000000000 */
[----:B------:R-:W-:-:S04]  /*14af0*/  IMAD.HI.U32 R22, R20, R17, RZ ;  /* 0x0000001114167227 */ /* 0x000fc800078e00ff */
[----:B------:R-:W-:-:S04]  /*14b00*/  IMAD.MOV R22, RZ, RZ, -R22 ;  /* 0x000000ffff167224 */ /* 0x000fc800078e0a16 */
[----:B------:R-:W-:Y:S01]  /*14b10*/  IMAD R17, R0, R22, R17 ;  /* 0x0000001600117224 */ /* 0x000fe200078e0211 */
[----:B------:R-:W-:Y:S01]  /*14b20*/  IABS R18, R14 ;  /* 0x0000000e00127213 */ /* 0x000fe20000000000 */
[----:B------:R-:W-:Y:S02]  /*14b30*/  IMAD.MOV.U32 R14, RZ, RZ, R21 ;  /* 0x000000ffff0e7224 */ /* 0x000fe400078e0015 */
[----:B------:R-:W-:-:S04]  /*14b40*/  IMAD.HI.U32 R21, R20, R16, RZ ;  /* 0x0000001014157227 */ /* 0x000fc800078e00ff */
[----:B------:R-:W-:-:S04]  /*14b50*/  IMAD.MOV R21, RZ, RZ, -R21 ;  /* 0x000000ffff157224 */ /* 0x000fc800078e0a15 */
[----:B------:R-:W-:Y:S02]  /*14b60*/  IMAD R16, R0, R21, R16 ;  /* 0x0000001500107224 */ /* 0x000fe400078e0210 */
[----:B------:R-:W3:Y:S01]  /*14b70*/  LDL.LU R21, [R1+0xc1c] ;  /* 0x000c1c0001157983 */ /* 0x000ee20000300800 */
[----:B--2---:R-:W-:Y:S02]  /*14b80*/  IMAD.MOV.U32 R22, RZ, RZ, R7 ;  /* 0x000000ffff167224 */ /* 0x004fe400078e0007 */
[----:B------:R-:W-:Y:S02]  /*14b90*/  IMAD.MOV.U32 R7, RZ, RZ, R13 ;  /* 0x000000ffff077224 */ /* 0x000fe400078e000d */
[----:B------:R-:W2:Y:S01]  /*14ba0*/  LDL R13, [R1+0x900] ;  /* 0x00090000010d7983 */ /* 0x000ea20000100800 */
[----:B------:R-:W-:-:S04]  /*14bb0*/  IMAD.HI.U32 R19, R20, R2, RZ ;  /* 0x0000000214137227 */ /* 0x000fc800078e00ff */
[----:B------:R-:W-:-:S04]  /*14bc0*/  IMAD.MOV R19, RZ, RZ, -R19 ;  /* 0x000000ffff137224 */ /* 0x000fc800078e0a13 */
[----:B------:R-:W-:Y:S01]  /*14bd0*/  IMAD R2, R0, R19, R2 ;  /* 0x0000001300027224 */ /* 0x000fe200078e0202 */
[----:B------:R-:W-:Y:S01]  /*14be0*/  IABS R19, R23 ;  /* 0x0000001700137213 */ /* 0x000fe20000000000 */
[----:B------:R-:W-:-:S03]  /*14bf0*/  IMAD.HI.U32 R23, R20, R18, RZ ;  /* 0x0000001214177227 */ /* 0x000fc600078e00ff */
[C---:B------:R-:W-:Y:S01]  /*14c00*/  ISETP.GT.U32.AND P1, PT, R0.reuse, R2, PT ;  /* 0x000000020000720c */ /* 0x040fe20003f24070 */
[----:B------:R-:W-:Y:S02]  /*14c10*/  IMAD.MOV R23, RZ, RZ, -R23 ;  /* 0x000000ffff177224 */ /* 0x000fe400078e0a17 */
[----:B------:R-:W-:Y:S02]  /*14c20*/  @!P2 IMAD.MOV R7, RZ, RZ, -R7 ;  /* 0x000000ffff07a224 */ /* 0x000fe400078e0a07 */
[----:B------:R-:W-:Y:S02]  /*14c30*/  IMAD R18, R0, R23, R18 ;  /* 0x0000001700127224 */ /* 0x000fe400078e0212 */
[----:B------:R-:W-:Y:S02]  /*14c40*/  IMAD.MOV.U32 R23, RZ, RZ, R8 ;  /* 0x000000ffff177224 */ /* 0x000fe400078e0008 */
[----:B------:R-:W-:Y:S02]  /*14c50*/  IMAD.MOV.U32 R8, RZ, RZ, R12 ;  /* 0x000000ffff087224 */ /* 0x000fe400078e000c */
[----:B------:R-:W4:Y:S02]  /*14c60*/  LDL.LU R12, [R1+0xb68] ;  /* 0x000b6800010c7983 */ /* 0x000f240000300800 */
[----:B------:R-:W-:Y:S01]  /*14c70*/  @!P1 IMAD.IADD R2, R2, 0x1, -R0 ;  /* 0x0000000102029824 */ /* 0x000fe200078e0a00 */
[----:B------:R-:W-:Y:S01]  /*14c80*/  ISETP.GT.U32.AND P1, PT, R0, R9, PT ;  /* 0x000000090000720c */ /* 0x000fe20003f24070 */
[----:B------:R0:W-:Y:S01]  /*14c90*/  STL [R1+0x39c], R7 ;  /* 0x00039c0701007387 */ /* 0x0001e20000100800 */
[----:B------:R-:W-:-:S02]  /*14ca0*/  @!P0 IMAD.MOV R8, RZ, RZ, -R8 ;  /* 0x000000ffff088224 */ /* 0x000fc400078e0a08 */
[----:B------:R-:W-:Y:S01]  /*14cb0*/  @!P4 IMAD.MOV R10, RZ, RZ, -R10 ;  /* 0x000000ffff0ac224 */ /* 0x000fe200078e0a0a */
[----:B0-----:R-:W-:Y:S02]  /*14cc0*/  MOV R7, R11 ;  /* 0x0000000b00077202 */ /* 0x001fe40000000f00 */
[----:B------:R-:W3:Y:S03]  /*14cd0*/  LDL R11, [R1+0x8fc] ;  /* 0x0008fc00010b7983 */ /* 0x000ee60000100800 */
[----:B------:R-:W-:Y:S01]  /*14ce0*/  @!P5 IMAD.MOV R7, RZ, RZ, -R7 ;  /* 0x000000ffff07d224 */ /* 0x000fe200078e0a07 */
[----:B------:R0:W-:Y:S02]  /*14cf0*/  STL [R1+0x398], R8 ;  /* 0x0003980801007387 */ /* 0x0001e40000100800 */
[----:B------:R-:W-:Y:S02]  /*14d00*/  @!P1 IMAD.IADD R9, R9, 0x1, -R0 ;  /* 0x0000000109099824 */ /* 0x000fe400078e0a00 */
[----:B0-----:R-:W3:Y:S04]  /*14d10*/  LDL.LU R8, [R1+0x3e70] ;  /* 0x003e700001087983 */ /* 0x001ee80000300800 */
[----:B------:R0:W-:Y:S04]  /*14d20*/  STL [R1+0x394], R7 ;  /* 0x0003940701007387 */ /* 0x0001e80000100800 */
[----:B0-----:R-:W4:Y:S04]  /*14d30*/  LDL.LU R7, [R1+0x3e6c] ;  /* 0x003e6c0001077983 */ /* 0x001f280000300800 */
[----:B------:R2:W-:Y:S02]  /*14d40*/  STL [R1+0x390], R10 ;  /* 0x0003900a01007387 */ /* 0x0005e40000100800 */
[----:B--2---:R-:W-:-:S02]  /*14d50*/  IABS R10, R13 ;  /* 0x0000000d000a7213 */ /* 0x004fc40000000000 */
[----:B------:R-:W2:Y:S04]  /*14d60*/  LDL.LU R13, [R1+0x7e4] ;  /* 0x0007e400010d7983 */ /* 0x000ea80000300800 */
[----:B------:R0:W-:Y:S04]  /*14d70*/  STL [R1+0x3e68], R27 ;  /* 0x003e681b01007387 */ /* 0x0001e80000100800 */
[----:B0-----:R-:W2:Y:S04]  /*14d80*/  LDL.LU R27, [R1+0x7e8] ;  /* 0x0007e800011b7983 */ /* 0x001ea80000300800 */
[----:B------:R0:W-:Y:S04]  /*14d90*/  STL [R1+0x3e60], R9 ;  /* 0x003e600901007387 */ /* 0x0001e80000100800 */
[----:B0-----:R-:W2:Y:S01]  /*14da0*/  LDL.LU R9, [R1+0x8e8] ;  /* 0x0008e80001097983 */ /* 0x001ea20000300800 */
[----:B------:R-:W-:-:S02]  /*14db0*/  ISETP.GT.U32.AND P3, PT, R0, R6, PT ;  /* 0x000000060000720c */ /* 0x000fc40003f64070 */
[----:B------:R-:W-:-:S11]  /*14dc0*/  ISETP.GT.U32.AND P1, PT, R0, R16, PT ;  /* 0x000000100000720c */ /* 0x000fd60003f24070 */
[----:B------:R-:W-:Y:S01]  /*14dd0*/  @!P3 IMAD.IADD R6, R6, 0x1, -R0 ;  /* 0x000000010606b824 */ /* 0x000fe200078e0a00 */
[C---:B---3--:R-:W-:Y:S01]  /*14de0*/  ISETP.GT.U32.AND P0, PT, R0.reuse, R8, PT ;  /* 0x000000080000720c */ /* 0x048fe20003f04070 */
[----:B--2---:R0:W-:Y:S04]  /*14df0*/  STL [R1+0x3e64], R9 ;  /* 0x003e640901007387 */ /* 0x0041e80000100800 */
[----:B0-----:R-:W2:Y:S01]  /*14e00*/  LDL.LU R9, [R1+0x8e4] ;  /* 0x0008e40001097983 */ /* 0x001ea20000300800 */
[----:B------:R-:W-:-:S07]  /*14e10*/  ISETP.GT.U32.AND P5, PT, R0, R6, PT ;  /* 0x000000060000720c */ /* 0x000fce0003fa4070 */
[----:B------:R-:W-:Y:S01]  /*14e20*/  @!P0 IMAD.IADD R8, R8, 0x1, -R0 ;  /* 0x0000000108088824 */ /* 0x000fe200078e0a00 */
[----:B------:R-:W-:Y:S01]  /*14e30*/  ISETP.GE.AND P3, PT, R15, RZ, PT ;  /* 0x000000ff0f00720c */ /* 0x000fe20003f66270 */
[----:B------:R-:W-:Y:S01]  /*14e40*/  IMAD.MOV.U32 R15, RZ, RZ, R28 ;  /* 0x000000ffff0f7224 */ /* 0x000fe200078e001c */
[----:B------:R-:W-:Y:S01]  /*14e50*/  ISETP.GT.U32.AND P0, PT, R0, R17, PT ;  /* 0x000000110000720c */ /* 0x000fe20003f04070 */
[----:B------:R-:W-:Y:S02]  /*14e60*/  IMAD.MOV.U32 R28, RZ, RZ, R24 ;  /* 0x000000ffff1c7224 */ /* 0x000fe400078e0018 */
[----:B------:R-:W-:Y:S01]  /*14e70*/  IMAD.HI.U32 R24, R20, R19, RZ ;  /* 0x0000001314187227 */ /* 0x000fe200078e00ff */
[----:B------:R-:W-:-:S03]  /*14e80*/  IABS R11, R11 ;  /* 0x0000000b000b7213 */ /* 0x000fc60000000000 */
[----:B------:R-:W-:Y:S02]  /*14e90*/  IMAD.MOV R24, RZ, RZ, -R24 ;  /* 0x000000ffff187224 */ /* 0x000fe400078e0a18 */
[----:B------:R-:W-:Y:S01]  /*14ea0*/  @!P5 IMAD.IADD R6, R6, 0x1, -R0 ;  /* 0x000000010606d824 */ /* 0x000fe200078e0a00 */
[----:B------:R-:W-:Y:S01]  /*14eb0*/  ISETP.GE.AND P5, PT, R13, RZ, PT ;  /* 0x000000ff0d00720c */ /* 0x000fe20003fa6270 */
[----:B------:R-:W-:Y:S01]  /*14ec0*/  IMAD R19, R0, R24, R19 ;  /* 0x0000001800137224 */ /* 0x000fe200078e0213 */
[----:B------:R0:W-:Y:S01]  /*14ed0*/  STL [R1+0x3e58], R20 ;  /* 0x003e581401007387 */ /* 0x0001e20000100800 */
[----:B----4-:R-:W-:Y:S02]  /*14ee0*/  IMAD.MOV.U32 R24, RZ, RZ, R12 ;  /* 0x000000ffff187224 */ /* 0x010fe400078e000c */
[----:B------:R-:W-:-:S04]  /*14ef0*/  IMAD.HI.U32 R13, R20, R11, RZ ;  /* 0x0000000b140d7227 */ /* 0x000fc800078e00ff */
[----:B------:R-:W-:Y:S02]  /*14f00*/  IMAD.HI.U32 R12, R20, R10, RZ ;  /* 0x0000000a140c7227 */ /* 0x000fe400078e00ff */
[----:B0-----:R-:W3:Y:S02]  /*14f10*/  LDL.LU R20, [R1+0x910] ;  /* 0x0009100001147983 */ /* 0x001ee40000300800 */
[--C-:B------:R-:W-:Y:S01]  /*14f20*/  @!P1 IMAD.IADD R16, R16, 0x1, -R0.reuse ;  /* 0x0000000110109824 */ /* 0x100fe200078e0a00 */
[----:B------:R-:W-:Y:S01]  /*14f30*/  ISETP.GE.AND P1, PT, R27, RZ, PT ;  /* 0x000000ff1b00720c */ /* 0x000fe20003f26270 */
[----:B------:R-:W-:Y:S01]  /*14f40*/  @!P0 IMAD.IADD R17, R17, 0x1, -R0 ;  /* 0x0000000111118824 */ /* 0x000fe200078e0a00 */
[----:B------:R-:W4:Y:S01]  /*14f50*/  LDL.LU R27, [R1+0x3e68] ;  /* 0x003e6800011b7983 */ /* 0x000f220000300800 */
[----:B--2---:R-:W-:-:S03]  /*14f60*/  ISETP.GE.AND P0, PT, R9, RZ, PT ;  /* 0x000000ff0900720c */ /* 0x004fc60003f06270 */
[----:B------:R-:W2:Y:S01]  /*14f70*/  LDL.LU R9, [R1+0x3e64] ;  /* 0x003e640001097983 */ /* 0x000ea20000300800 */
[----:B------:R-:W-:-:S13]  /*14f80*/  ISETP.GT.U32.AND P2, PT, R0, R7, PT ;  /* 0x000000070000720c */ /* 0x000fda0003f44070 */
[----:B------:R-:W-:Y:S01]  /*14f90*/  @!P2 IMAD.IADD R7, R7, 0x1, -R0 ;  /* 0x000000010707a824 */ /* 0x000fe200078e0a00 */
[----:B------:R-:W-:-:S13]  /*14fa0*/  ISETP.GT.U32.AND P2, PT, R0, R18, PT ;  /* 0x000000120000720c */ /* 0x000fda0003f44070 */
[----:B------:R-:W-:Y:S01]  /*14fb0*/  @!P2 IMAD.IADD R18, R18, 0x1, -R0 ;  /* 0x000000011212a824 */ /* 0x000fe200078e0a00 */
[----:B--2---:R-:W-:Y:S02]  /*14fc0*/  ISETP.GE.AND P2, PT, R9, RZ, PT ;  /* 0x000000ff0900720c */ /* 0x004fe40003f46270 */
[----:B------:R-:W2:Y:S01]  /*14fd0*/  LDL.LU R9, [R1+0x3e60] ;  /* 0x003e600001097983 */ /* 0x000ea20000300800 */
[----:B------:R-:W-:-:S04]  /*14fe0*/  IMAD.MOV R13, RZ, RZ, -R13 ;  /* 0x000000ffff0d7224 */ /* 0x000fc800078e0a0d */
[C---:B------:R-:W-:Y:S02]  /*14ff0*/  IMAD R11, R0.reuse, R13, R11 ;  /* 0x0000000d000b7224 */ /* 0x040fe400078e020b */
[----:B---3--:R-:W-:Y:S02]  /*15000*/  IMAD.MOV.U32 R13, RZ, RZ, R20 ;  /* 0x000000ffff0d7224 */ /* 0x008fe400078e0014 */
[----:B------:R-:W-:Y:S01]  /*15010*/  IMAD.MOV R12, RZ, RZ, -R12 ;  /* 0x000000ffff0c7224 */ /* 0x000fe200078e0a0c */
[----:B------:R0:W-:Y:S03]  /*15020*/  STL [R1+0x3e5c], R11 ;  /* 0x003e5c0b01007387 */ /* 0x0001e60000100800 */
[----:B------:R-:W-:Y:S01]  /*15030*/  IMAD R10, R0, R12, R10 ;  /* 0x0000000c000a7224 */ /* 0x000fe200078e020a */
[----:B------:R1:W-:Y:S01]  /*15040*/  STL [R1+0x3e54], R13 ;  /* 0x003e540d01007387 */ /* 0x0003e20000100800 */
[----:B------:R-:W-:Y:S01]  /*15050*/  IABS R12, R13 ;  /* 0x0000000d000c7213 */ /* 0x000fe20000000000 */
[----:B0-----:R-:W-:-:S02]  /*15060*/  IMAD.MOV.U32 R11, RZ, RZ, R8 ;  /* 0x000000ffff0b7224 */ /* 0x001fc400078e0008 */
[----:B------:R-:W3:Y:S01]  /*15070*/  LDL.LU R8, [R1+0x914] ;  /* 0x0009140001087983 */ /* 0x000ee20000300800 */
[----:B------:R-:W-:Y:S01]  /*15080*/  ISETP.GT.U32.AND P4, PT, R0, R2, PT ;  /* 0x000000020000720c */ /* 0x000fe20003f84070 */
[----:B------:R-:W-:Y:S02]  /*15090*/  @!P3 IMAD.MOV R11, RZ, RZ, -R11 ;  /* 0x000000ffff0bb224 */ /* 0x000fe400078e0a0b */
[----:B------:R-:W-:Y:S02]  /*150a0*/  @!P5 IMAD.MOV R7, RZ, RZ, -R7 ;  /* 0x000000ffff07d224 */ /* 0x000fe400078e0a07 */
[----:B--2---:R-:W-:-:S05]  /*150b0*/  @!P6 IMAD.MOV R9, RZ, RZ, -R9 ;  /* 0x000000ffff09e224 */ /* 0x004fca00078e0a09 */
[----:B------:R-:W-:Y:S04]  /*150c0*/  STL [R1+0x388], R9 ;  /* 0x0003880901007387 */ /* 0x000fe80000100800 */
[----:B-1----:R-:W2:Y:S01]  /*150d0*/  LDL.LU R13, [R1+0x8f0] ;  /* 0x0008f000010d7983 */ /* 0x002ea20000300800 */
[----:B------:R-:W-:-:S03]  /*150e0*/  @!P4 IMAD.IADD R2, R2, 0x1, -R0 ;  /* 0x000000010202c824 */ /* 0x000fc600078e0a00 */
[----:B------:R0:W-:Y:S01]  /*150f0*/  STL [R1+0x384], R11 ;  /* 0x0003840b01007387 */ /* 0x0001e20000100800 */
[----:B------:R-:W-:-:S03]  /*15100*/  IMAD.MOV.U32 R20, RZ, RZ, R2 ;  /* 0x000000ffff147224 */ /* 0x000fc600078e0002 */
[----:B------:R1:W-:Y:S01]  /*15110*/  STL [R1+0x380], R7 ;  /* 0x0003800701007387 */ /* 0x0003e20000100800 */
[----:B0-----:R-:W-:Y:S02]  /*15120*/  IMAD.MOV.U32 R11, RZ, RZ, R6 ;  /* 0x000000ffff0b7224 */ /* 0x001fe400078e0006 */
[----:B------:R-:W-:Y:S02]  /*15130*/  @!P0 IMAD.MOV R20, RZ, RZ, -R20 ;  /* 0x000000ffff148224 */ /* 0x000fe400078e0a14 */
[----:B------:R-:W-:Y:S01]  /*15140*/  @!P1 IMAD.MOV R11, RZ, RZ, -R11 ;  /* 0x000000ffff0b9224 */ /* 0x000fe200078e0a0b */
[----:B-1----:R-:W3:Y:S04]  /*15150*/  LDL.LU R7, [R1+0x8fc] ;  /* 0x0008fc0001077983 */ /* 0x002ee80000300800 */
[----:B------:R-:W3:Y:S04]  /*15160*/  LDL.LU R9, [R1+0x900] ;  /* 0x0009000001097983 */ /* 0x000ee80000300800 */
[----:B------:R-:W3:Y:S04]  /*15170*/  LDL.LU R6, [R1+0x8ec] ;  /* 0x0008ec0001067983 */ /* 0x000ee80000300800 */
[----:B------:R-:W4:Y:S04]  /*15180*/  LDL.LU R2, [R1+0x8f4] ;  /* 0x0008f40001027983 */ /* 0x000f280000300800 */
[----:B------:R0:W-:Y:S04]  /*15190*/  STL [R1+0x37c], R11 ;  /* 0x00037c0b01007387 */ /* 0x0001e80000100800 */
[----:B0-----:R-:W4:Y:S04]  /*151a0*/  LDL.LU R11, [R1+0x3e5c] ;  /* 0x003e5c00010b7983 */ /* 0x001f280000300800 */
[----:B------:R0:W-:Y:S01]  /*151b0*/  STL [R1+0x378], R20 ;  /* 0x0003781401007387 */ /* 0x0001e20000100800 */
[----:B------:R-:W-:-:S03]  /*151c0*/  ISETP.GT.U32.AND P3, PT, R0, R17, PT ;  /* 0x000000110000720c */ /* 0x000fc60003f64070 */
[----:B0-----:R-:W4:Y:S10]  /*151d0*/  LDL.LU R20, [R1+0x3e58] ;  /* 0x003e580001147983 */ /* 0x001f340000300800 */
[----:B------:R-:W-:Y:S01]  /*151e0*/  @!P3 IMAD.IADD R17, R17, 0x1, -R0 ;  /* 0x000000011111b824 */ /* 0x000fe200078e0a00 */
[----:B--2---:R-:W-:-:S02]  /*151f0*/  ISETP.GE.AND P3, PT, R13, RZ, PT ;  /* 0x000000ff0d00720c */ /* 0x004fc40003f66270 */
[----:B------:R-:W2:Y:S01]  /*15200*/  LDL.LU R13, [R1+0x3e54] ;  /* 0x003e5400010d7983 */ /* 0x000ea20000300800 */
[C---:B------:R-:W-:Y:S02]  /*15210*/  ISETP.GT.U32.AND P4, PT, R0.reuse, R19, PT ;  /* 0x000000130000720c */ /* 0x040fe40003f84070 */
[----:B------:R-:W-:-:S11]  /*15220*/  ISETP.GT.U32.AND P6, PT, R0, R18, PT ;  /* 0x000000120000720c */ /* 0x000fd60003fc4070 */
[----:B------:R-:W-:Y:S01]  /*15230*/  @!P4 IMAD.IADD R19, R19, 0x1, -R0 ;  /* 0x000000011313c824 */ /* 0x000fe200078e0a00 */
[----:B------:R-:W-:Y:S02]  /*15240*/  ISETP.GT.U32.AND P4, PT, R0, R16, PT ;  /* 0x000000100000720c */ /* 0x000fe40003f84070 */
[----:B---3--:R-:W-:Y:S02]  /*15250*/  ISETP.GE.AND P0, PT, R6, RZ, PT ;  /* 0x000000ff0600720c */ /* 0x008fe40003f06270 */
[----:B------:R-:W-:-:S09]  /*15260*/  ISETP.GT.U32.AND P5, PT, R0, R19, PT ;  /* 0x000000130000720c */ /* 0x000fd20003fa4070 */
[--C-:B------:R-:W-:Y:S02]  /*15270*/  @!P4 IMAD.IADD R16, R16, 0x1, -R0.reuse ;  /* 0x000000011010c824 */ /* 0x100fe400078e0a00 */
[----:B------:R-:W-:Y:S01]  /*15280*/  @!P6 IMAD.IADD R18, R18, 0x1, -R0 ;  /* 0x000000011212e824 */ /* 0x000fe200078e0a00 */
[----:B----4-:R-:W-:Y:S01]  /*15290*/  ISETP.GT.U32.AND P1, PT, R0, R11, PT ;  /* 0x0000000b0000720c */ /* 0x010fe20003f24070 */
[----:B------:R-:W-:-:S04]  /*152a0*/  IMAD.HI.U32 R6, R20, R12, RZ ;  /* 0x0000000c14067227 */ /* 0x000fc800078e00ff */
[----:B------:R-:W-:-:S04]  /*152b0*/  IMAD.MOV R6, RZ, RZ, -R6 ;  /* 0x000000ffff067224 */ /* 0x000fc800078e0a06 */
[----:B------:R-:W-:Y:S02]  /*152c0*/  IMAD R6, R0, R6, R12 ;  /* 0x0000000600067224 */ /* 0x000fe400078e020c */
[----:B------:R-:W3:Y:S02]  /*152d0*/  LDL.LU R12, [R1+0x91c] ;  /* 0x00091c00010c7983 */ /* 0x000ee40000300800 */
[----:B------:R-:W-:Y:S01]  /*152e0*/  @!P1 IMAD.IADD R11, R11, 0x1, -R0 ;  /* 0x000000010b0b9824 */ /* 0x000fe200078e0a00 */
[----:B------:R-:W-:Y:S01]  /*152f0*/  ISETP.GE.AND P6, PT, R2, RZ, PT ;  /* 0x000000ff0200720c */ /* 0x000fe20003fc6270 */
[----:B------:R-:W-:Y:S01]  /*15300*/  IMAD.MOV.U32 R2, RZ, RZ, R16 ;  /* 0x000000ffff027224 */ /* 0x000fe200078e0010 */
[----:B------:R-:W-:Y:S01]  /*15310*/  ISETP.GE.AND P1, PT, R9, RZ, PT ;  /* 0x000000ff0900720c */ /* 0x000fe20003f26270 */
[----:B------:R-:W-:Y:S02]  /*15320*/  @!P5 IMAD.IADD R19, R19, 0x1, -R0 ;  /* 0x000000011313d824 */ /* 0x000fe400078e0a00 */
[----:B------:R-:W-:-:S02]  /*15330*/  @!P2 IMAD.MOV R2, RZ, RZ, -R2 ;  /* 0x000000ffff02a224 */ /* 0x000fc400078e0a02 */
[----:B------:R-:W-:-:S03]  /*15340*/  IMAD.MOV.U32 R16, RZ, RZ, R19 ;  /* 0x000000ffff107224 */ /* 0x000fc600078e0013 */
[----:B------:R-:W-:Y:S01]  /*15350*/  STL [R1+0x374], R2 ;  /* 0x0003740201007387 */ /* 0x000fe20000100800 */
[----:B--2---:R-:W-:Y:S02]  /*15360*/  IMAD.MOV.U32 R9, RZ, RZ, R13 ;  /* 0x000000ffff097224 */ /* 0x004fe400078e000d */
[----:B------:R-:W-:Y:S02]  /*15370*/  IMAD.MOV.U32 R13, RZ, RZ, R17 ;  /* 0x000000ffff0d7224 */ /* 0x000fe400078e0011 */
[----:B------:R-:W-:Y:S02]  /*15380*/  IMAD.MOV.U32 R17, RZ, RZ, R18 ;  /* 0x000000ffff117224 */ /* 0x000fe400078e0012 */
[----:B------:R-:W-:Y:S02]  /*15390*/  @!P0 IMAD.MOV R13, RZ, RZ, -R13 ;  /* 0x000000ffff0d8224 */ /* 0x000fe400078e0a0d */
[----:B------:R-:W-:Y:S01]  /*153a0*/  @!P3 IMAD.MOV R17, RZ, RZ, -R17 ;  /* 0x000000ffff11b224 */ /* 0x000fe200078e0a11 */
[----:B------:R-:W-:-:S02]  /*153b0*/  ISETP.GE.AND P3, PT, R9, RZ, PT ;  /* 0x000000ff0900720c */ /* 0x000fc40003f66270 */
[----:B------:R0:W-:Y:S04]  /*153c0*/  STL [R1+0x370], R13 ;  /* 0x0003700d01007387 */ /* 0x0001e80000100800 */
[----:B0-----:R-:W2:Y:S04]  /*153d0*/  LDL.LU R13, [R1+0x920] ;  /* 0x00092000010d7983 */ /* 0x001ea80000300800 */
[----:B------:R-:W4:Y:S04]  /*153e0*/  LDL.LU R19, [R1+0x948] ;  /* 0x0009480001137983 */ /* 0x000f280000300800 */
[----:B------:R-:W4:Y:S04]  /*153f0*/  LDL.LU R9, [R1+0x934] ;  /* 0x0009340001097983 */ /* 0x000f280000300800 */
[----:B------:R-:W4:Y:S01]  /*15400*/  LDL.LU R18, [R1+0x960] ;  /* 0x0009600001127983 */ /* 0x000f220000300800 */
[----:B------:R-:W-:-:S02]  /*15410*/  ISETP.GT.U32.AND P2, PT, R0, R11, PT ;  /* 0x0000000b0000720c */ /* 0x000fc40003f44070 */
[C---:B------:R-:W-:Y:S02]  /*15420*/  ISETP.GT.U32.AND P0, PT, R0.reuse, R6, PT ;  /* 0x000000060000720c */ /* 0x040fe40003f04070 */
[----:B------:R-:W-:Y:S02]  /*15430*/  ISETP.GE.AND P5, PT, R7, RZ, PT ;  /* 0x000000ff0700720c */ /* 0x000fe40003fa6270 */
[----:B------:R-:W-:Y:S02]  /*15440*/  ISETP.GT.U32.AND P4, PT, R0, R10, PT ;  /* 0x0000000a0000720c */ /* 0x000fe40003f84070 */
[----:B------:R-:W-:Y:S01]  /*15450*/  IABS R7, R8 ;  /* 0x0000000800077213 */ /* 0x000fe20000000000 */
[----:B------:R-:W-:Y:S01]  /*15460*/  @!P6 IMAD.MOV R16, RZ, RZ, -R16 ;  /* 0x000000ffff10e224 */ /* 0x000fe200078e0a10 */
[----:B------:R-:W-:-:S03]  /*15470*/  ISETP.GE.AND P6, PT, R8, RZ, PT ;  /* 0x000000ff0800720c */ /* 0x000fc60003fc6270 */
[----:B------:R-:W-:Y:S02]  /*15480*/  @!P2 IMAD.IADD R11, R11, 0x1, -R0 ;  /* 0x000000010b0ba824 */ /* 0x000fe400078e0a00 */
[----:B------:R-:W-:-:S04]  /*15490*/  IMAD.HI.U32 R2, R20, R7, RZ ;  /* 0x0000000714027227 */ /* 0x000fc800078e00ff */
[----:B------:R-:W-:Y:S02]  /*154a0*/  @!P0 IMAD.IADD R6, R6, 0x1, -R0 ;  /* 0x0000000106068824 */ /* 0x000fe400078e0a00 */
[----:B------:R-:W-:Y:S02]  /*154b0*/  IMAD.MOV R2, RZ, RZ, -R2 ;  /* 0x000000ffff027224 */ /* 0x000fe400078e0a02 */
[----:B------:R-:W-:Y:S02]  /*154c0*/  @!P4 IMAD.IADD R10, R10, 0x1, -R0 ;  /* 0x000000010a0ac824 */ /* 0x000fe400078e0a00 */
[----:B------:R-:W-:Y:S01]  /*154d0*/  IMAD R7, R0, R2, R7 ;  /* 0x0000000200077224 */ /* 0x000fe200078e0207 */
[----:B---3--:R-:W-:Y:S02]  /*154e0*/  IABS R8, R12 ;  /* 0x0000000c00087213 */ /* 0x008fe40000000000 */
[----:B------:R-:W-:Y:S01]  /*154f0*/  ISETP.GE.AND P2, PT, R12, RZ, PT ;  /* 0x000000ff0c00720c */ /* 0x000fe20003f46270 */
[----:B------:R-:W-:-:S02]  /*15500*/  IMAD.MOV.U32 R12, RZ, RZ, R11 ;  /* 0x000000ffff0c7224 */ /* 0x000fc400078e000b */
[----:B------:R-:W-:-:S04]  /*15510*/  IMAD.HI.U32 R11, R20, R8, RZ ;  /* 0x00000008140b7227 */ /* 0x000fc800078e00ff */
[----:B------:R-:W-:Y:S01]  /*15520*/  @!P5 IMAD.MOV R12, RZ, RZ, -R12 ;  /* 0x000000ffff0cd224 */ /* 0x000fe200078e0a0c */
[C---:B------:R-:W-:Y:S01]  /*15530*/  ISETP.GT.U32.AND P5, PT, R0.reuse, R6, PT ;  /* 0x000000060000720c */ /* 0x040fe20003fa4070 */
[----:B------:R-:W-:Y:S01]  /*15540*/  IMAD.MOV R11, RZ, RZ, -R11 ;  /* 0x000000ffff0b7224 */ /* 0x000fe200078e0a0b */
[C---:B------:R-:W-:Y:S02]  /*15550*/  ISETP.GT.U32.AND P4, PT, R0.reuse, R10, PT ;  /* 0x0000000a0000720c */ /* 0x040fe40003f84070 */
[C---:B------:R-:W-:Y:S01]  /*15560*/  ISETP.GT.U32.AND P0, PT, R0.reuse, R7, PT ;  /* 0x000000070000720c */ /* 0x040fe20003f04070 */
[----:B------:R-:W-:Y:S01]  /*15570*/  IMAD R11, R0, R11, R8 ;  /* 0x0000000b000b7224 */ /* 0x000fe200078e0208 */
[----:B------:R-:W-:Y:S07]  /*15580*/  STL [R1+0x4], R17 ;  /* 0x0000041101007387 */ /* 0x000fee0000100800 */
[--C-:B------:R-:W-:Y:S01]  /*15590*/  @!P5 IMAD.IADD R6, R6, 0x1, -R0.reuse ;  /* 0x000000010606d824 */ /* 0x100fe200078e0a00 */
[----:B------:R-:W-:Y:S01]  /*155a0*/  ISETP.GT.U32.AND P5, PT, R0, R11, PT ;  /* 0x0000000b0000720c */ /* 0x000fe20003fa4070 */
[--C-:B------:R-:W-:Y:S01]  /*155b0*/  @!P4 IMAD.IADD R10, R10, 0x1, -R0.reuse ;  /* 0x000000010a0ac824 */ /* 0x100fe200078e0a00 */
[----:B------:R0:W-:Y:S01]  /*155c0*/  STL [R1+0x36c], R16 ;  /* 0x00036c1001007387 */ /* 0x0001e20000100800 */
[----:B------:R-:W-:-:S02]  /*155d0*/  @!P0 IMAD.IADD R7, R7, 0x1, -R0 ;  /* 0x0000000107078824 */ /* 0x000fc400078e0a00 */
[----:B------:R-:W-:Y:S01]  /*155e0*/  @!P1 IMAD.MOV R10, RZ, RZ, -R10 ;  /* 0x000000ffff0a9224 */ /* 0x000fe200078e0a0a */
[----:B------:R1:W-:Y:S02]  /*155f0*/  STL [R1+0x358], R12 ;  /* 0x0003580c01007387 */ /* 0x0003e40000100800 */
[----:B------:R-:W-:-:S05]  /*15600*/  ISETP.GT.U32.AND P0, PT, R0, R7, PT ;  /* 0x000000070000720c */ /* 0x000fca0003f04070 */
[----:B------:R-:W-:-:S05]  /*15610*/  @!P5 IMAD.IADD R11, R11, 0x1, -R0 ;  /* 0x000000010b0bd824 */ /* 0x000fca00078e0a00 */
[----:B------:R-:W-:-:S03]  /*15620*/  ISETP.GT.U32.AND P5, PT, R0, R11, PT ;  /* 0x0000000b0000720c */ /* 0x000fc60003fa4070 */
[----:B------:R-:W-:-:S04]  /*15630*/  @!P0 IMAD.IADD R7, R7, 0x1, -R0 ;  /* 0x0000000107078824 */ /* 0x000fc800078e0a00 */
[----:B------:R-:W-:-:S06]  /*15640*/  @!P6 IMAD.MOV R7, RZ, RZ, -R7 ;  /* 0x000000ffff07e224 */ /* 0x000fcc00078e0a07 */
[----:B------:R-:W-:Y:S01]  /*15650*/  @!P5 IMAD.IADD R11, R11, 0x1, -R0 ;  /* 0x000000010b0bd824 */ /* 0x000fe200078e0a00 */
[----:B--2---:R-:W-:Y:S02]  /*15660*/  IABS R2, R13 ;  /* 0x0000000d00027213 */ /* 0x004fe40000000000 */
[----:B------:R-:W-:Y:S02]  /*15670*/  ISETP.GE.AND P4, PT, R13, RZ, PT ;  /* 0x000000ff0d00720c */ /* 0x000fe40003f86270 */
[----:B----4-:R-:W-:Y:S01]  /*15680*/  IABS R13, R19 ;  /* 0x00000013000d7213 */ /* 0x010fe20000000000 */
[C---:B------:R-:W-:Y:S01]  /*15690*/  IMAD.HI.U32 R8, R20.reuse, R2, RZ ;  /* 0x0000000214087227 */ /* 0x040fe200078e00ff */
[----:B0-----:R-:W-:Y:S02]  /*156a0*/  IABS R16, R9 ;  /* 0x0000000900107213 */ /* 0x001fe40000000000 */
[----:B------:R-:W-:Y:S02]  /*156b0*/  ISETP.GE.AND P1, PT, R9, RZ, PT ;  /* 0x000000ff0900720c */ /* 0x000fe40003f26270 */
[----:B------:R-:W2:Y:S01]  /*156c0*/  LDL R9, [R1+0x968] ;  /* 0x0009680001097983 */ /* 0x000ea20000100800 */
[----:B------:R-:W-:-:S03]  /*156d0*/  IMAD.HI.U32 R17, R20, R16, RZ ;  /* 0x0000001014117227 */ /* 0x000fc600078e00ff */
[----:B------:R0:W-:Y:S01]  /*156e0*/  STL [R1+0x368], R10 ;  /* 0x0003680a01007387 */ /* 0x0001e20000100800 */
[----:B------:R-:W-:Y:S02]  /*156f0*/  IMAD.MOV R8, RZ, RZ, -R8 ;  /* 0x000000ffff087224 */ /* 0x000fe400078e0a08 */
[----:B-1----:R-:W-:-:S04]  /*15700*/  IMAD.HI.U32 R12, R20, R13, RZ ;  /* 0x0000000d140c7227 */ /* 0x002fc800078e00ff */
[----:B------:R-:W-:Y:S01]  /*15710*/  IMAD.MOV R17, RZ, RZ, -R17 ;  /* 0x000000ffff117224 */ /* 0x000fe200078e0a11 */
[----:B0-----:R-:W-:Y:S01]  /*15720*/  IABS R10, R18 ;  /* 0x00000012000a7213 */ /* 0x001fe20000000000 */
[----:B------:R-:W-:Y:S02]  /*15730*/  IMAD R2, R0, R8, R2 ;  /* 0x0000000800027224 */ /* 0x000fe400078e0202 */
[----:B------:R-:W-:Y:S02]  /*15740*/  IMAD.MOV R12, RZ, RZ, -R12 ;  /* 0x000000ffff0c7224 */ /* 0x000fe400078e0a0c */
[----:B------:R-:W-:-:S04]  /*15750*/  IMAD.HI.U32 R8, R20, R10, RZ ;  /* 0x0000000a14087227 */ /* 0x000fc800078e00ff */
[C---:B------:R-:W-:Y:S02]  /*15760*/  IMAD R16, R0.reuse, R17, R16 ;  /* 0x0000001100107224 */ /* 0x040fe400078e0210 */
[----:B------:R-:W-:Y:S02]  /*15770*/  IMAD.MOV.U32 R17, RZ, RZ, R6 ;  /* 0x000000ffff117224 */ /* 0x000fe400078e0006 */
[C---:B------:R-:W-:Y:S02]  /*15780*/  IMAD R13, R0.reuse, R12, R13 ;  /* 0x0000000c000d7224 */ /* 0x040fe400078e020d */
[----:B------:R-:W-:Y:S02]  /*15790*/  IMAD.MOV R12, RZ, RZ, -R8 ;  /* 0x000000ffff0c7224 */ /* 0x000fe400078e0a08 */
[----:B------:R-:W-:Y:S02]  /*157a0*/  @!P3 IMAD.MOV R17, RZ, RZ, -R17 ;  /* 0x000000ffff11b224 */ /* 0x000fe400078e0a11 */
[----:B------:R-:W-:-:S02]  /*157b0*/  IMAD R6, R0, R12, R10 ;  /* 0x0000000c00067224 */ /* 0x000fc400078e020a */
[----:B------:R-:W3:Y:S01]  /*157c0*/  LDL R12, [R1+0x98c] ;  /* 0x00098c00010c7983 */ /* 0x000ee20000100800 */
[----:B------:R-:W-:-:S03]  /*157d0*/  ISETP.GE.AND P5, PT, R19, RZ, PT ;  /* 0x000000ff1300720c */ /* 0x000fc60003fa6270 */
[----:B------:R-:W4:Y:S04]  /*157e0*/  LDL R10, [R1+0x994] ;  /* 0x00099400010a7983 */ /* 0x000f280000100800 */
[----:B------:R0:W-:Y:S04]  /*157f0*/  STL [R1+0x35c], R17 ;  /* 0x00035c1101007387 */ /* 0x0001e80000100800 */
[----:B0-----:R-:W2:Y:S04]  /*15800*/  LDL R17, [R1+0x998] ;  /* 0x0009980001117983 */ /* 0x001ea80000100800 */
[----:B------:R-:W-:Y:S04]  /*15810*/  STL [R1+0x364], R7 ;  /* 0x0003640701007387 */ /* 0x000fe80000100800 */
[----:B------:R-:W2:Y:S04]  /*15820*/  LDL.LU R19, [R1+0x9a4] ;  /* 0x0009a40001137983 */ /* 0x000ea80000300800 */
[----:B--2---:R0:W-:Y:S04]  /*15830*/  STL [R1+0x3e4c], R19 ;  /* 0x003e4c1301007387 */ /* 0x0041e80000100800 */
[----:B0-----:R-:W2:Y:S01]  /*15840*/  LDL.LU R19, [R1+0x97c] ;  /* 0x00097c0001137983 */ /* 0x001ea20000300800 */
[----:B------:R-:W-:-:S05]  /*15850*/  IABS R9, R9 ;  /* 0x0000000900097213 */ /* 0x000fca0000000000 */
[----:B------:R-:W-:-:S04]  /*15860*/  IMAD.HI.U32 R8, R20, R9, RZ ;  /* 0x0000000914087227 */ /* 0x000fc800078e00ff */
[----:B------:R-:W-:-:S04]  /*15870*/  IMAD.MOV R8, RZ, RZ, -R8 ;  /* 0x000000ffff087224 */ /* 0x000fc800078e0a08 */
[C---:B------:R-:W-:Y:S01]  /*15880*/  IMAD R9, R0.reuse, R8, R9 ;  /* 0x0000000800097224 */ /* 0x040fe200078e0209 */
[----:B------:R-:W-:-:S13]  /*15890*/  ISETP.GT.U32.AND P0, PT, R0, R2, PT ;  /* 0x000000020000720c */ /* 0x000fda0003f04070 */
[----:B------:R-:W-:Y:S01]  /*158a0*/  @!P0 IMAD.IADD R2, R2, 0x1, -R0 ;  /* 0x0000000102028824 */ /* 0x000fe200078e0a00 */
[----:B------:R-:W-:Y:S02]  /*158b0*/  ISETP.GT.U32.AND P0, PT, R0, R6, PT ;  /* 0x000000060000720c */ /* 0x000fe40003f04070 */
[----:B--2---:R-:W-:Y:S01]  /*158c0*/  IABS R8, R19 ;  /* 0x0000001300087213 */ /* 0x004fe20000000000 */
[----:B------:R0:W-:Y:S04]  /*158d0*/  STL [R1+0x3e50], R19 ;  /* 0x003e501301007387 */ /* 0x0001e80000100800 */
[----:B0-----:R-:W2:Y:S01]  /*158e0*/  LDL.LU R19, [R1+0x968] ;  /* 0x0009680001137983 */ /* 0x001ea20000300800 */
[----:B----4-:R-:W-:-:S05]  /*158f0*/  IABS R7, R10 ;  /* 0x0000000a00077213 */ /* 0x010fca0000000000 */
[----:B------:R-:W-:Y:S01]  /*15900*/  @!P0 IMAD.IADD R6, R6, 0x1, -R0 ;  /* 0x0000000106068824 */ /* 0x000fe200078e0a00 */
[----:B------:R-:W-:Y:S01]  /*15910*/  IABS R10, R17 ;  /* 0x00000011000a7213 */ /* 0x000fe20000000000 */
[----:B------:R-:W-:-:S04]  /*15920*/  IMAD.MOV.U32 R17, RZ, RZ, R11 ;  /* 0x000000ffff117224 */ /* 0x000fc800078e000b */
[----:B------:R-:W-:Y:S01]  /*15930*/  @!P2 IMAD.MOV R17, RZ, RZ, -R17 ;  /* 0x000000ffff11a224 */ /* 0x000fe200078e0a11 */
[----:B------:R-:W-:-:S04]  /*15940*/  ISETP.GT.U32.AND P2, PT, R0, R6, PT ;  /* 0x000000060000720c */ /* 0x000fc80003f44070 */
[----:B------:R0:W-:Y:S09]  /*15950*/  STL [R1+0x360], R17 ;  /* 0x0003601101007387 */ /* 0x0001f20000100800 */
[----:B------:R-:W-:Y:S01]  /*15960*/  @!P2 IMAD.IADD R6, R6, 0x1, -R0 ;  /* 0x000000010606a824 */ /* 0x000fe200078e0a00 */
[----:B------:R-:W-:-:S02]  /*15970*/  ISETP.GT.U32.AND P3, PT, R0, R16, PT ;  /* 0x000000100000720c */ /* 0x000fc40003f64070 */
[----:B--2---:R-:W-:Y:S02]  /*15980*/  ISETP.GE.AND P2, PT, R19, RZ, PT ;  /* 0x000000ff1300720c */ /* 0x004fe40003f46270 */
[----:B------:R-:W2:Y:S09]  /*15990*/  LDL.LU R19, [R1+0x3e50] ;  /* 0x003e500001137983 */ /* 0x000eb20000300800 */
[----:B------:R-:W-:Y:S01]  /*159a0*/  @!P3 IMAD.IADD R16, R16, 0x1, -R0 ;  /* 0x000000011010b824 */ /* 0x000fe200078e0a00 */
[----:B------:R-:W-:Y:S01]  /*159b0*/  ISETP.GT.U32.AND P3, PT, R0, R2, PT ;  /* 0x000000020000720c */ /* 0x000fe20003f64070 */
[----:B0-----:R-:W-:-:S12]  /*159c0*/  IMAD.HI.U32 R17, R20, R7, RZ ;  /* 0x0000000714117227 */ /* 0x001fd800078e00ff */
[----:B------:R-:W-:Y:S01]  /*159d0*/  @!P3 IMAD.IADD R2, R2, 0x1, -R0 ;  /* 0x000000010202b824 */ /* 0x000fe200078e0a00 */
[----:B------:R-:W-:Y:S01]  /*159e0*/  ISETP.GT.U32.AND P3, PT, R0, R9, PT ;  /* 0x000000090000720c */ /* 0x000fe20003f64070 */
[----:B------:R-:W-:-:S04]  /*159f0*/  IMAD.MOV R17, RZ, RZ, -R17 ;  /* 0x000000ffff117224 */ /* 0x000fc800078e0a11 */
[----:B------:R-:W-:-:S08]  /*15a00*/  IMAD R7, R0, R17, R7 ;  /* 0x0000001100077224 */ /* 0x000fd000078e0207 */
[--C-:B------:R-:W-:Y:S01]  /*15a10*/  @!P3 IMAD.IADD R9, R9, 0x1, -R0.reuse ;  /* 0x000000010909b824 */ /* 0x100fe200078e0a00 */
[C---:B------:R-:W-:Y:S02]  /*15a20*/  ISETP.GT.U32.AND P6, PT, R0.reuse, R13, PT ;  /* 0x0000000d0000720c */ /* 0x040fe40003fc4070 */
[----:B--2---:R-:W-:Y:S02]  /*15a30*/  ISETP.GE.AND P3, PT, R19, RZ, PT ;  /* 0x000000ff1300720c */ /* 0x004fe40003f66270 */
[----:B------:R-:W2:Y:S04]  /*15a40*/  LDL.LU R19, [R1+0x3e4c] ;  /* 0x003e4c0001137983 */ /* 0x000ea80000300800 */
[----:B------:R-:W4:Y:S05]  /*15a50*/  LDL R17, [R1+0x9b0] ;  /* 0x0009b00001117983 */ /* 0x000f2a0000100800 */
[----:B------:R-:W-:Y:S01]  /*15a60*/  @!P6 IMAD.IADD R13, R13, 0x1, -R0 ;  /* 0x000000010d0de824 */ /* 0x000fe200078e0a00 */
[----:B------:R-:W-:-:S02]  /*15a70*/  ISETP.GT.U32.AND P6, PT, R0, R16, PT ;  /* 0x000000100000720c */ /* 0x000fc40003fc4070 */
[----:B---3--:R-:W-:-:S11]  /*15a80*/  IABS R12, R12 ;  /* 0x0000000c000c7213 */ /* 0x008fd60000000000 */
[----:B------:R-:W-:Y:S01]  /*15a90*/  @!P6 IMAD.IADD R16, R16, 0x1, -R0 ;  /* 0x000000011010e824 */ /* 0x000fe200078e0a00 */
[----:B------:R-:W-:Y:S01]  /*15aa0*/  ISETP.GE.AND P6, PT, R18, RZ, PT ;  /* 0x000000ff1200720c */ /* 0x000fe20003fc6270 */
[----:B------:R-:W-:-:S04]  /*15ab0*/  IMAD.HI.U32 R18, R20, R12, RZ ;  /* 0x0000000c14127227 */ /* 0x000fc800078e00ff */
[----:B------:R-:W-:-:S04]  /*15ac0*/  IMAD.MOV R18, RZ, RZ, -R18 ;  /* 0x000000ffff127224 */ /* 0x000fc800078e0a12 */
[C---:B------:R-:W-:Y:S02]  /*15ad0*/  IMAD R12, R0.reuse, R18, R12 ;  /* 0x00000012000c7224 */ /* 0x040fe400078e020c */
[----:B------:R-:W-:Y:S01]  /*15ae0*/  IMAD.MOV.U32 R18, RZ, RZ, R2 ;  /* 0x000000ffff127224 */ /* 0x000fe200078e0002 */
[----:B------:R-:W-:Y:S01]  /*15af0*/  ISETP.GT.U32.AND P0, PT, R0, R13, PT ;  /* 0x0000000d0000720c */ /* 0x000fe20003f04070 */
[----:B------:R-:W-:-:S04]  /*15b00*/  IMAD.HI.U32 R11, R20, R8, RZ ;  /* 0x00000008140b7227 */ /* 0x000fc800078e00ff */
[----:B------:R-:W-:-:S04]  /*15b10*/  IMAD.MOV R11, RZ, RZ, -R11 ;  /* 0x000000ffff0b7224 */ /* 0x000fc800078e0a0b */
[C---:B------:R-:W-:Y:S01]  /*15b20*/  IMAD R8, R0.reuse, R11, R8 ;  /* 0x0000000b00087224 */ /* 0x040fe200078e0208 */
[----:B----4-:R-:W-:Y:S02]  /*15b30*/  IABS R2, R17 ;  /* 0x0000001100027213 */ /* 0x010fe40000000000 */
[----:B------:R-:W3:Y:S01]  /*15b40*/  LDL.LU R17, [R1+0x98c] ;  /* 0x00098c0001117983 */ /* 0x000ee20000300800 */
[----:B------:R-:W-:Y:S01]  /*15b50*/  @!P0 IMAD.IADD R13, R13, 0x1, -R0 ;  /* 0x000000010d0d8824 */ /* 0x000fe200078e0a00 */
[----:B------:R-:W-:Y:S01]  /*15b60*/  ISETP.GT.U32.AND P0, PT, R0, R8, PT ;  /* 0x000000080000720c */ /* 0x000fe20003f04070 */
[----:B------:R-:W-:Y:S02]  /*15b70*/  @!P4 IMAD.MOV R18, RZ, RZ, -R18 ;  /* 0x000000ffff12c224 */ /* 0x000fe400078e0a12 */
[----:B------:R-:W-:-:S10]  /*15b80*/  @!P1 IMAD.MOV R16, RZ, RZ, -R16 ;  /* 0x000000ffff109224 */ /* 0x000fd400078e0a10 */
[----:B------:R-:W-:Y:S01]  /*15b90*/  @!P0 IMAD.IADD R8, R8, 0x1, -R0 ;  /* 0x0000000108088824 */ /* 0x000fe200078e0a00 */
[----:B------:R0:W-:Y:S04]  /*15ba0*/  STL [R1+0x344], R18 ;  /* 0x0003441201007387 */ /* 0x0001e80000100800 */
[----:B------:R-:W-:Y:S01]  /*15bb0*/  ISETP.GT.U32.AND P4, PT, R0, R8, PT ;  /* 0x000000080000720c */ /* 0x000fe20003f84070 */
[----:B0-----:R-:W4:Y:S04]  /*15bc0*/  LDL.LU R18, [R1+0x994] ;  /* 0x0009940001127983 */ /* 0x001f280000300800 */
[----:B------:R0:W-:Y:S01]  /*15bd0*/  STL [R1+0x348], R16 ;  /* 0x0003481001007387 */ /* 0x0001e20000100800 */
[----:B------:R-:W-:-:S07]  /*15be0*/  @!P6 IADD3 R6, PT, PT, -R6, RZ, RZ ;  /* 0x000000ff0606e210 */ /* 0x000fce0007ffe1ff */
[----:B------:R-:W-:Y:S02]  /*15bf0*/  @!P4 IMAD.IADD R8, R8, 0x1, -R0 ;  /* 0x000000010808c824 */ /* 0x000fe400078e0a00 */
[----:B0-----:R-:W-:-:S04]  /*15c00*/  IMAD.MOV.U32 R16, RZ, RZ, R13 ;  /* 0x000000ffff107224 */ /* 0x001fc800078e000d */
[----:B------:R-:W-:-:S05]  /*15c10*/  @!P5 IMAD.MOV R16, RZ, RZ, -R16 ;  /* 0x000000ffff10d224 */ /* 0x000fca00078e0a10 */
[----:B------:R-:W-:Y:S04]  /*15c20*/  STL [R1+0x34c], R16 ;  /* 0x00034c1001007387 */ /* 0x000fe80000100800 */
[----:B------:R-:W-:Y:S01]  /*15c30*/  STL [R1+0x354], R6 ;  /* 0x0003540601007387 */ /* 0x000fe20000100800 */
[----:B---3--:R-:W-:-:S03]  /*15c40*/  ISETP.GE.AND P6, PT, R17, RZ, PT ;  /* 0x000000ff1100720c */ /* 0x008fc60003fc6270 */
[----:B------:R-:W3:Y:S04]  /*15c50*/  LDL R17, [R1+0x9d8] ;  /* 0x0009d80001117983 */ /* 0x000ee80000100800 */
[----:B------:R0:W-:Y:S04]  /*15c60*/  STL [R1+0x3e48], R8 ;  /* 0x003e480801007387 */ /* 0x0001e80000100800 */
[----:B0-----:R-:W3:Y:S01]  /*15c70*/  LDL.LU R8, [R1+0x998] ;  /* 0x0009980001087983 */ /* 0x001ee20000300800 */
[----:B------:R-:W-:Y:S01]  /*15c80*/  IMAD.HI.U32 R11, R20, R10, RZ ;  /* 0x0000000a140b7227 */ /* 0x000fe200078e00ff */
[----:B------:R-:W-:-:S02]  /*15c90*/  ISETP.GT.U32.AND P0, PT, R0, R9, PT ;  /* 0x000000090000720c */ /* 0x000fc40003f04070 */
[C---:B------:R-:W-:Y:S01]  /*15ca0*/  ISETP.GT.U32.AND P1, PT, R0.reuse, R12, PT ;  /* 0x0000000c0000720c */ /* 0x040fe20003f24070 */
[----:B------:R-:W-:Y:S01]  /*15cb0*/  IMAD.MOV R11, RZ, RZ, -R11 ;  /* 0x000000ffff0b7224 */ /* 0x000fe200078e0a0b */
[----:B------:R-:W3:Y:S03]  /*15cc0*/  LDL R16, [R1+0x9dc] ;  /* 0x0009dc0001107983 */ /* 0x000ee60000100800 */
[----:B------:R-:W-:Y:S01]  /*15cd0*/  IMAD R10, R0, R11, R10 ;  /* 0x0000000b000a7224 */ /* 0x000fe200078e020a */
[----:B--2---:R-:W-:-:S05]  /*15ce0*/  IABS R11, R19 ;  /* 0x00000013000b7213 */ /* 0x004fca0000000000 */
[----:B------:R-:W-:-:S04]  /*15cf0*/  IMAD.HI.U32 R13, R20, R11, RZ ;  /* 0x0000000b140d7227 */ /* 0x000fc800078e00ff */
[----:B------:R-:W-:Y:S02]  /*15d00*/  IMAD.MOV R13, RZ, RZ, -R13 ;  /* 0x000000ffff0d7224 */ /* 0x000fe400078e0a0d */
[--C-:B------:R-:W-:Y:S02]  /*15d10*/  @!P0 IMAD.IADD R9, R9, 0x1, -R0.reuse ;  /* 0x0000000109098824 */ /* 0x100fe400078e0a00 */
[----:B------:R-:W-:Y:S02]  /*15d20*/  IMAD R11, R0, R13, R11 ;  /* 0x0000000d000b7224 */ /* 0x000fe400078e020b */
[----:B------:R-:W2:Y:S01]  /*15d30*/  LDL R13, [R1+0x9c4] ;  /* 0x0009c400010d7983 */ /* 0x000ea20000100800 */
[----:B------:R-:W-:Y:S01]  /*15d40*/  @!P1 IMAD.IADD R12, R12, 0x1, -R0 ;  /* 0x000000010c0c9824 */ /* 0x000fe200078e0a00 */
[----:B----4-:R-:W-:Y:S02]  /*15d50*/  ISETP.GE.AND P4, PT, R18, RZ, PT ;  /* 0x000000ff1200720c */ /* 0x010fe40003f86270 */
[----:B------:R-:W4:Y:S01]  /*15d60*/  LDL R18, [R1+0x9e8] ;  /* 0x0009e80001127983 */ /* 0x000f220000100800 */
[----:B------:R-:W-:-:S02]  /*15d70*/  ISETP.GT.U32.AND P5, PT, R0, R7, PT ;  /* 0x000000070000720c */ /* 0x000fc40003fa4070 */
[----:B---3--:R-:W-:Y:S01]  /*15d80*/  ISETP.GE.AND P1, PT, R8, RZ, PT ;  /* 0x000000ff0800720c */ /* 0x008fe20003f26270 */
[----:B------:R-:W-:-:S04]  /*15d90*/  IMAD.MOV.U32 R8, RZ, RZ, R9 ;  /* 0x000000ffff087224 */ /* 0x000fc800078e0009 */
[----:B------:R-:W-:-:S05]  /*15da0*/  @!P2 IMAD.MOV R8, RZ, RZ, -R8 ;  /* 0x000000ffff08a224 */ /* 0x000fca00078e0a08 */
[----:B------:R0:W-:Y:S04]  /*15db0*/  STL [R1+0x350], R8 ;  /* 0x0003500801007387 */ /* 0x0001e80000100800 */
[----:B0-----:R-:W3:Y:S01]  /*15dc0*/  LDL.LU R8, [R1+0x9b0] ;  /* 0x0009b00001087983 */ /* 0x001ee20000300800 */
[----:B------:R-:W-:Y:S01]  /*15dd0*/  ISETP.GT.U32.AND P0, PT, R0, R10, PT ;  /* 0x0000000a0000720c */ /* 0x000fe20003f04070 */
[----:B------:R-:W-:Y:S02]  /*15de0*/  @!P5 IMAD.IADD R7, R7, 0x1, -R0 ;  /* 0x000000010707d824 */ /* 0x000fe400078e0a00 */
[----:B------:R-:W-:-:S03]  /*15df0*/  IMAD.HI.U32 R6, R20, R2, RZ ;  /* 0x0000000214067227 */ /* 0x000fc600078e00ff */
[----:B------:R-:W-:Y:S01]  /*15e00*/  ISETP.GT.U32.AND P2, PT, R0, R7, PT ;  /* 0x000000070000720c */ /* 0x000fe20003f44070 */
[----:B------:R-:W-:-:S06]  /*15e10*/  IMAD.MOV R6, RZ, RZ, -R6 ;  /* 0x000000ffff067224 */ /* 0x000fcc00078e0a06 */
[----:B------:R-:W-:-:S05]  /*15e20*/  @!P0 IMAD.IADD R10, R10, 0x1, -R0 ;  /* 0x000000010a0a8824 */ /* 0x000fca00078e0a00 */
[C---:B------:R-:W-:Y:S01]  /*15e30*/  ISETP.GT.U32.AND P0, PT, R0.reuse, R10, PT ;  /* 0x0000000a0000720c */ /* 0x040fe20003f04070 */
[C---:B------:R-:W-:Y:S01]  /*15e40*/  IMAD R2, R0.reuse, R6, R2 ;  /* 0x0000000600027224 */ /* 0x040fe200078e0202 */
[----:B--2---:R-:W-:Y:S01]  /*15e50*/  IABS R9, R13 ;  /* 0x0000000d00097213 */ /* 0x004fe20000000000 */
[----:B------:R-:W-:Y:S01]  /*15e60*/  @!P2 IMAD.IADD R7, R7, 0x1, -R0 ;  /* 0x000000010707a824 */ /* 0x000fe200078e0a00 */
[----:B------:R-:W-:Y:S02]  /*15e70*/  IABS R13, R16 ;  /* 0x00000010000d7213 */ /* 0x000fe40000000000 */
[----:B------:R-:W-:Y:S02]  /*15e80*/  ISETP.GT.U32.AND P2, PT, R0, R2, PT ;  /* 0x000000020000720c */ /* 0x000fe40003f44070 */
[----:B------:R-:W-:-:S05]  /*15e90*/  IABS R17, R17 ;  /* 0x0000001100117213 */ /* 0x000fca0000000000 */
[----:B------:R-:W-:Y:S01]  /*15ea0*/  @!P0 IMAD.IADD R10, R10, 0x1, -R0 ;  /* 0x000000010a0a8824 */ /* 0x000fe200078e0a00 */
[----:B------:R-:W-:Y:S01]  /*15eb0*/  ISETP.GE.AND P0, PT, R19, RZ, PT ;  /* 0x000000ff1300720c */ /* 0x000fe20003f06270 */
[----:B------:R-:W-:-:S04]  /*15ec0*/  IMAD.HI.U32 R19, R20, R13, RZ ;  /* 0x0000000d14137227 */ /* 0x000fc800078e00ff */
[----:B------:R-:W-:-:S04]  /*15ed0*/  IMAD.HI.U32 R16, R20, R17, RZ ;  /* 0x0000001114107227 */ /* 0x000fc800078e00ff */
[----:B------:R-:W-:Y:S02]  /*15ee0*/  IMAD.MOV R19, RZ, RZ, -R19 ;  /* 0x000000ffff137224 */ /* 0x000fe400078e0a13 */
[----:B------:R-:W-:Y:S02]  /*15ef0*/  IMAD.MOV R16, RZ, RZ, -R16 ;  /* 0x000000ffff107224 */ /* 0x000fe400078e0a10 */
[----:B------:R-:W-:Y:S02]  /*15f00*/  @!P2 IMAD.IADD R2, R2, 0x1, -R0 ;  /* 0x000000010202a824 */ /* 0x000fe400078e0a00 */
[C---:B------:R-:W-:Y:S02]  /*15f10*/  IMAD R13, R0.reuse, R19, R13 ;  /* 0x00000013000d7224 */ /* 0x040fe400078e020d */
[----:B------:R-:W-:Y:S01]  /*15f20*/  IMAD R16, R0, R16, R17 ;  /* 0x0000001000107224 */ /* 0x000fe200078e0211 */
[----:B---3--:R-:W-:Y:S02]  /*15f30*/  ISETP.GE.AND P2, PT, R8, RZ, PT ;  /* 0x000000ff0800720c */ /* 0x008fe40003f46270 */
[----:B------:R-:W2:Y:S04]  /*15f40*/  LDL.LU R8, [R1+0x3e48] ;  /* 0x003e480001087983 */ /* 0x000ea80000300800 */
[----:B------:R-:W3:Y:S04]  /*15f50*/  LDL R17, [R1+0x9ec] ;  /* 0x0009ec0001117983 */ /* 0x000ee80000100800 */
[----:B------:R-:W2:Y:S04]  /*15f60*/  LDL.LU R19, [R1+0xbb4] ;  /* 0x000bb40001137983 */ /* 0x000ea80000300800 */
[----:B------:R0:W-:Y:S04]  /*15f70*/  STL [R1+0x3e44], R13 ;  /* 0x003e440d01007387 */ /* 0x0001e80000100800 */
[----:B0-----:R-:W2:Y:S01]  /*15f80*/  LDL R13, [R1+0x9f0] ;  /* 0x0009f000010d7983 */ /* 0x001ea20000100800 */
[----:B------:R-:W-:-:S02]  /*15f90*/  ISETP.GT.U32.AND P5, PT, R0, R12, PT ;  /* 0x0000000c0000720c */ /* 0x000fc40003fa4070 */
[----:B----4-:R-:W-:Y:S01]  /*15fa0*/  IABS R6, R18 ;  /* 0x0000001200067213 */ /* 0x010fe20000000000 */
[----:B------:R-:W-:-:S04]  /*15fb0*/  IMAD.HI.U32 R18, R20, R9, RZ ;  /* 0x0000000914127227 */ /* 0x000fc800078e00ff */
[----:B------:R-:W-:-:S06]  /*15fc0*/  IMAD.MOV R18, RZ, RZ, -R18 ;  /* 0x000000ffff127224 */ /* 0x000fcc00078e0a12 */
[----:B------:R-:W-:Y:S01]  /*15fd0*/  @!P5 IMAD.IADD R12, R12, 0x1, -R0 ;  /* 0x000000010c0cd824 */ /* 0x000fe200078e0a00 */
[C---:B------:R-:W-:Y:S01]  /*15fe0*/  ISETP.GT.U32.AND P5, PT, R0.reuse, R11, PT ;  /* 0x0000000b0000720c */ /* 0x040fe20003fa4070 */
[----:B------:R-:W-:Y:S02]  /*15ff0*/  IMAD R9, R0, R18, R9 ;  /* 0x0000001200097224 */ /* 0x000fe400078e0209 */
[----:B------:R-:W-:-:S04]  /*16000*/  IMAD.HI.U32 R18, R20, R6, RZ ;  /* 0x0000000614127227 */ /* 0x000fc800078e00ff */
[----:B------:R-:W-:-:S06]  /*16010*/  IMAD.MOV R18, RZ, RZ, -R18 ;  /* 0x000000ffff127224 */ /* 0x000fcc00078e0a12 */
[----:B------:R-:W-:Y:S01]  /*16020*/  @!P5 IMAD.IADD R11, R11, 0x1, -R0 ;  /* 0x000000010b0bd824 */ /* 0x000fe200078e0a00 */
[C---:B------:R-:W-:Y:S01]  /*16030*/  ISETP.GT.U32.AND P5, PT, R0.reuse, R9, PT ;  /* 0x000000090000720c */ /* 0x040fe20003fa4070 */
[----:B------:R-:W-:Y:S02]  /*16040*/  IMAD R6, R0, R18, R6 ;  /* 0x0000001200067224 */ /* 0x000fe400078e0206 */
[----:B------:R-:W-:-:S10]  /*16050*/  @!P6 IMAD.MOV R12, RZ, RZ, -R12 ;  /* 0x000000ffff0ce224 */ /* 0x000fd400078e0a0c */
[----:B------:R-:W-:-:S05]  /*16060*/  @!P5 IMAD.IADD R9, R9, 0x1, -R0 ;  /* 0x000000010909d824 */ /* 0x000fca00078e0a00 */
[----:B------:R-:W-:Y:S02]  /*16070*/  ISETP.GT.U32.AND P5, PT, R0, R9, PT ;  /* 0x000000090000720c */ /* 0x000fe40003fa4070 */
[----:B--2---:R-:W-:Y:S01]  /*16080*/  IABS R18, R13 ;  /* 0x0000000d00127213 */ /* 0x004fe20000000000 */
[----:B------:R-:W-:Y:S02]  /*16090*/  IMAD.MOV.U32 R13, RZ, RZ, R8 ;  /* 0x000000ffff0d7224 */ /* 0x000fe400078e0008 */
[----:B------:R-:W2:Y:S02]  /*160a0*/  LDL.LU R8, [R1+0x9f8] ;  /* 0x0009f80001087983 */ /* 0x000ea40000300800 */
[----:B------:R-:W-:-:S05]  /*160b0*/  @!P3 IMAD.MOV R13, RZ, RZ, -R13 ;  /* 0x000000ffff0db224 */ /* 0x000fca00078e0a0d */
[----:B------:R0:W-:Y:S04]  /*160c0*/  STL [R1+0x33c], R13 ;  /* 0x00033c0d01007387 */ /* 0x0001e80000100800 */
[----:B------:R-:W-:Y:S04]  /*160d0*/  STL [R1+0x338], R12 ;  /* 0x0003380c01007387 */ /* 0x000fe80000100800 */
[----:B------:R1:W-:Y:S01]  /*160e0*/  STL [R1+0x3e40], R9 ;  /* 0x003e400901007387 */ /* 0x0003e20000100800 */
[----:B0-----:R-:W-:-:S03]  /*160f0*/  IMAD.MOV.U32 R13, RZ, RZ, R10 ;  /* 0x000000ffff0d7224 */ /* 0x001fc600078e000a */
[----:B-1----:R-:W4:Y:S04]  /*16100*/  LDL R9, [R1+0x9c4] ;  /* 0x0009c40001097983 */ /* 0x002f280000100800 */
[----:B------:R-:W4:Y:S01]  /*16110*/  LDL.LU R10, [R1+0x9f4] ;  /* 0x0009f400010a7983 */ /* 0x000f220000300800 */
[----:B------:R-:W-:Y:S01]  /*16120*/  ISETP.GT.U32.AND P6, PT, R0, R2, PT ;  /* 0x000000020000720c */ /* 0x000fe20003fc4070 */
[----:B------:R-:W-:Y:S01]  /*16130*/  @!P4 IMAD.MOV R7, RZ, RZ, -R7 ;  /* 0x000000ffff07c224 */ /* 0x000fe200078e0a07 */
[----:B---3--:R-:W-:Y:S01]  /*16140*/  IABS R17, R17 ;  /* 0x0000001100117213 */ /* 0x008fe20000000000 */
[----:B------:R-:W-:-:S10]  /*16150*/  @!P1 IMAD.MOV R13, RZ, RZ, -R13 ;  /* 0x000000ffff0d9224 */ /* 0x000fd400078e0a0d */
[----:B------:R-:W-:Y:S02]  /*16160*/  @!P6 IMAD.IADD R2, R2, 0x1, -R0 ;  /* 0x000000010202e824 */ /* 0x000fe400078e0a00 */
[----:B--2---:R-:W-:Y:S02]  /*16170*/  IMAD.MOV.U32 R12, RZ, RZ, R8 ;  /* 0x000000ffff0c7224 */ /* 0x004fe400078e0008 */
[----:B------:R-:W-:Y:S01]  /*16180*/  IMAD.HI.U32 R8, R20, R17, RZ ;  /* 0x0000001114087227 */ /* 0x000fe200078e00ff */
[----:B----4-:R0:W-:Y:S01]  /*16190*/  STL [R1+0x3e3c], R10 ;  /* 0x003e3c0a01007387 */ /* 0x0101e20000100800 */
[----:B------:R-:W-:-:S03]  /*161a0*/  ISETP.GE.AND P6, PT, R9, RZ, PT ;  /* 0x000000ff0900720c */ /* 0x000fc60003fc6270 */
[----:B0-----:R-:W2:Y:S04]  /*161b0*/  LDL.LU R10, [R1+0x9d8] ;  /* 0x0009d800010a7983 */ /* 0x001ea80000300800 */
[----:B------:R0:W-:Y:S04]  /*161c0*/  STL [R1+0x334], R7 ;  /* 0x0003340701007387 */ /* 0x0001e80000100800 */
[----:B------:R1:W-:Y:S01]  /*161d0*/  STL [R1+0x3e34], R20 ;  /* 0x003e341401007387 */ /* 0x0003e20000100800 */
[----:B0-----:R-:W-:-:S03]  /*161e0*/  IMAD.HI.U32 R7, R20, R18, RZ ;  /* 0x0000001214077227 */ /* 0x001fc600078e00ff */
[----:B-1----:R-:W3:Y:S04]  /*161f0*/  LDL.LU R20, [R1+0x9dc] ;  /* 0x0009dc0001147983 */ /* 0x002ee80000300800 */
[----:B------:R0:W-:Y:S04]  /*16200*/  STL [R1+0x330], R13 ;  /* 0x0003300d01007387 */ /* 0x0001e80000100800 */
[----:B0-----:R-:W4:Y:S04]  /*16210*/  LDL.LU R13, [R1+0x3e44] ;  /* 0x003e4400010d7983 */ /* 0x001f280000300800 */
[----:B------:R-:W2:Y:S01]  /*16220*/  LDL.LU R9, [R1+0x3e40] ;  /* 0x003e400001097983 */ /* 0x000ea20000300800 */
[----:B------:R-:W-:Y:S01]  /*16230*/  ISETP.GT.U32.AND P3, PT, R0, R11, PT ;  /* 0x0000000b0000720c */ /* 0x000fe20003f64070 */
[----:B------:R-:W-:-:S12]  /*16240*/  IMAD.MOV R8, RZ, RZ, -R8 ;  /* 0x000000ffff087224 */ /* 0x000fd800078e0a08 */
[----:B------:R-:W-:-:S04]  /*16250*/  @!P3 IMAD.IADD R11, R11, 0x1, -R0 ;  /* 0x000000010b0bb824 */ /* 0x000fc800078e0a00 */
[----:B------:R-:W-:Y:S02]  /*16260*/  @!P0 IMAD.MOV R11, RZ, RZ, -R11 ;  /* 0x000000ffff0b8224 */ /* 0x000fe400078e0a0b */
[----:B------:R-:W-:Y:S02]  /*16270*/  IMAD R8, R0, R8, R17 ;  /* 0x0000000800087224 */ /* 0x000fe400078e0211 */
[----:B--2---:R-:W-:Y:S01]  /*16280*/  @!P5 IMAD.IADD R9, R9, 0x1, -R0 ;  /* 0x000000010909d824 */ /* 0x004fe200078e0a00 */
[----:B------:R-:W-:Y:S02]  /*16290*/  ISETP.GE.AND P5, PT, R10, RZ, PT ;  /* 0x000000ff0a00720c */ /* 0x000fe40003fa6270 */
[----:B------:R-:W2:Y:S04]  /*162a0*/  LDL.LU R10, [R1+0x3e3c] ;  /* 0x003e3c00010a7983 */ /* 0x000ea80000300800 */
[----:B------:R-:W-:Y:S04]  /*162b0*/  STL [R1+0x3e38], R28 ;  /* 0x003e381c01007387 */ /* 0x000fe80000100800 */
[----:B------:R0:W-:Y:S04]  /*162c0*/  STL [R1+0x32c], R11 ;  /* 0x00032c0b01007387 */ /* 0x0001e80000100800 */
[----:B0-----:R-:W2:Y:S04]  /*162d0*/  LDL.LU R11, [R1+0x9ec] ;  /* 0x0009ec00010b7983 */ /* 0x001ea80000300800 */
[----:B------:R-:W2:Y:S01]  /*162e0*/  LDL.LU R17, [R1+0x9f0] ;  /* 0x0009f00001117983 */ /* 0x000ea20000300800 */
[----:B------:R-:W-:Y:S01]  /*162f0*/  ISETP.GT.U32.AND P4, PT, R0, R16, PT ;  /* 0x000000100000720c */ /* 0x000fe20003f84070 */
[----:B------:R-:W-:-:S02]  /*16300*/  IMAD.MOV.U32 R28, RZ, RZ, R2 ;  /* 0x000000ffff1c7224 */ /* 0x000fc400078e0002 */
[----:B------:R-:W-:Y:S02]  /*16310*/  IMAD.MOV R7, RZ, RZ, -R7 ;  /* 0x000000ffff077224 */ /* 0x000fe400078e0a07 */
[----:B------:R-:W-:Y:S01]  /*16320*/  @!P2 IMAD.MOV R28, RZ, RZ, -R28 ;  /* 0x000000ffff1ca224 */ /* 0x000fe200078e0a1c */
[C---:B----4-:R-:W-:Y:S01]  /*16330*/  ISETP.GT.U32.AND P1, PT, R0.reuse, R13, PT ;  /* 0x0000000d0000720c */ /* 0x050fe20003f24070 */
[C---:B------:R-:W-:Y:S01]  /*16340*/  IMAD R7, R0.reuse, R7, R18 ;  /* 0x0000000700077224 */ /* 0x040fe200078e0212 */
[----:B------:R-:W-:-:S05]  /*16350*/  ISETP.GT.U32.AND P3, PT, R0, R6, PT ;  /* 0x000000060000720c */ /* 0x000fca0003f64070 */
[----:B------:R-:W-:Y:S01]  /*16360*/  @!P4 IMAD.IADD R16, R16, 0x1, -R0 ;  /* 0x000000011010c824 */ /* 0x000fe200078e0a00 */
[----:B---3--:R-:W-:Y:S01]  /*16370*/  ISETP.GE.AND P4, PT, R20, RZ, PT ;  /* 0x000000ff1400720c */ /* 0x008fe20003f86270 */
[----:B------:R-:W-:Y:S02]  /*16380*/  IMAD.MOV.U32 R20, RZ, RZ, R9 ;  /* 0x000000ffff147224 */ /* 0x000fe400078e0009 */
[----:B------:R-:W-:Y:S02]  /*16390*/  IMAD.MOV.U32 R18, RZ, RZ, R12 ;  /* 0x000000ffff127224 */ /* 0x000fe400078e000c */
[----:B------:R-:W-:Y:S01]  /*163a0*/  @!P6 IMAD.MOV R20, RZ, RZ, -R20 ;  /* 0x000000ffff14e224 */ /* 0x000fe200078e0a14 */
[----:B------:R-:W3:Y:S04]  /*163b0*/  LDL.LU R12, [R1+0xa00] ;  /* 0x000a0000010c7983 */ /* 0x000ee80000300800 */
[----:B------:R0:W-:Y:S01]  /*163c0*/  STL [R1+0x328], R28 ;  /* 0x0003281c01007387 */ /* 0x0001e20000100800 */
[----:B------:R-:W-:-:S03]  /*163d0*/  @!P1 IMAD.IADD R13, R13, 0x1, -R0 ;  /* 0x000000010d0d9824 */ /* 0x000fc600078e0a00 */
[----:B0-----:R-:W4:Y:S01]  /*163e0*/  LDL.LU R28, [R1+0x3e38] ;  /* 0x003e3800011c7983 */ /* 0x001f220000300800 */
[----:B------:R-:W-:Y:S01]  /*163f0*/  @!P3 IMAD.IADD R6, R6, 0x1, -R0 ;  /* 0x000000010606b824 */ /* 0x000fe200078e0a00 */
[C---:B------:R-:W-:Y:S02]  /*16400*/  ISETP.GT.U32.AND P1, PT, R0.reuse, R16, PT ;  /* 0x000000100000720c */ /* 0x040fe40003f24070 */
[C---:B------:R-:W-:Y:S02]  /*16410*/  ISETP.GT.U32.AND P2, PT, R0.reuse, R8, PT ;  /* 0x000000080000720c */ /* 0x040fe40003f44070 */
[C---:B------:R-:W-:Y:S02]  /*16420*/  ISETP.GT.U32.AND P3, PT, R0.reuse, R13, PT ;  /* 0x0000000d0000720c */ /* 0x040fe40003f64070 */
[----:B------:R-:W-:-:S07]  /*16430*/  ISETP.GT.U32.AND P0, PT, R0, R6, PT ;  /* 0x000000060000720c */ /* 0x000fce0003f04070 */
[--C-:B------:R-:W-:Y:S02]  /*16440*/  @!P1 IMAD.IADD R16, R16, 0x1, -R0.reuse ;  /* 0x0000000110109824 */ /* 0x100fe400078e0a00 */
[--C-:B------:R-:W-:Y:S02]  /*16450*/  @!P2 IMAD.IADD R8, R8, 0x1, -R0.reuse ;  /* 0x000000010808a824 */ /* 0x100fe400078e0a00 */
[--C-:B------:R-:W-:Y:S02]  /*16460*/  @!P3 IMAD.IADD R13, R13, 0x1, -R0.reuse ;  /* 0x000000010d0db824 */ /* 0x100fe400078e0a00 */
[----:B------:R-:W-:Y:S01]  /*16470*/  @!P0 IMAD.IADD R6, R6, 0x1, -R0 ;  /* 0x0000000106068824 */ /* 0x000fe200078e0a00 */
[----:B--2---:R-:W-:-:S05]  /*16480*/  IABS R2, R10 ;  /* 0x0000000a00027213 */ /* 0x004fca0000000000 */
[----:B------:R-:W-:Y:S02]  /*16490*/  IMAD.MOV.U32 R9, RZ, RZ, R2 ;  /* 0x000000ffff097224 */ /* 0x000fe400078e0002 */
[----:B------:R-:W2:Y:S04]  /*164a0*/  LDL.LU R2, [R1+0x9e8] ;  /* 0x0009e80001027983 */ /* 0x000ea80000300800 */
[----:B------:R0:W-:Y:S04]  /*164b0*/  STL [R1+0x324], R20 ;  /* 0x0003241401007387 */ /* 0x0001e80000100800 */
[----:B0-----:R-:W4:Y:S01]  /*164c0*/  LDL.LU R20, [R1+0x3e34] ;  /* 0x003e340001147983 */ /* 0x001f220000300800 */
[----:B------:R-:W-:Y:S01]  /*164d0*/  ISETP.GE.AND P2, PT, R10, RZ, PT ;  /* 0x000000ff0a00720c */ /* 0x000fe20003f46270 */
[----:B------:R-:W-:Y:S01]  /*164e0*/  IMAD.MOV.U32 R10, RZ, RZ, R16 ;  /* 0x000000ffff0a7224 */ /* 0x000fe200078e0010 */
[----:B------:R-:W-:Y:S01]  /*164f0*/  ISETP.GE.AND P3, PT, R11, RZ, PT ;  /* 0x000000ff0b00720c */ /* 0x000fe20003f66270 */
[----:B------:R-:W-:Y:S01]  /*16500*/  IMAD.MOV.U32 R16, RZ, RZ, R18 ;  /* 0x000000ffff107224 */ /* 0x000fe200078e0012 */
[----:B------:R-:W-:-:S02]  /*16510*/  ISETP.GE.AND P0, PT, R17, RZ, PT ;  /* 0x000000ff1100720c */ /* 0x000fc40003f06270 */
[----:B------:R-:W4:Y:S01]  /*16520*/  LDL.LU R17, [R1+0xa18] ;  /* 0x000a180001117983 */ /* 0x000f220000300800 */
[----:B------:R-:W-:-:S03]  /*16530*/  IABS R11, R18 ;  /* 0x00000012000b7213 */ /* 0x000fc60000000000 */
[----:B------:R-:W4:Y:S01]  /*16540*/  LDL.LU R18, [R1+0xa08] ;  /* 0x000a080001127983 */ /* 0x000f220000300800 */
[----:B------:R-:W-:Y:S01]  /*16550*/  ISETP.GT.U32.AND P1, PT, R0, R7, PT ;  /* 0x000000070000720c */ /* 0x000fe20003f24070 */
[----:B------:R-:W-:-:S12]  /*16560*/  @!P4 IMAD.MOV R13, RZ, RZ, -R13 ;  /* 0x000000ffff0dc224 */ /* 0x000fd800078e0a0d */
[----:B------:R-:W-:Y:S01]  /*16570*/  @!P1 IMAD.IADD R7, R7, 0x1, -R0 ;  /* 0x0000000107079824 */ /* 0x000fe200078e0a00 */
[----:B------:R-:W-:Y:S01]  /*16580*/  ISETP.GT.U32.AND P1, PT, R0, R8, PT ;  /* 0x000000080000720c */ /* 0x000fe20003f24070 */
[----:B------:R-:W-:-:S05]  /*16590*/  @!P5 IMAD.MOV R10, RZ, RZ, -R10 ;  /* 0x000000ffff0ad224 */ /* 0x000fca00078e0a0a */
[----:B------:R3:W-:Y:S07]  /*165a0*/  STL [R1+0x320], R10 ;  /* 0x0003200a01007387 */ /* 0x0007ee0000100800 */
[----:B------:R-:W-:Y:S01]  /*165b0*/  @!P1 IMAD.IADD R8, R8, 0x1, -R0 ;  /* 0x0000000108089824 */ /* 0x000fe200078e0a00 */
[----:B---3--:R-:W-:-:S03]  /*165c0*/  IABS R10, R12 ;  /* 0x0000000c000a7213 */ /* 0x008fc60000000000 */
[----:B------:R-:W-:Y:S01]  /*165d0*/  @!P3 IMAD.MOV R8, RZ, RZ, -R8 ;  /* 0x000000ffff08b224 */ /* 0x000fe200078e0a08 */
[----:B------:R-:W-:Y:S01]  /*165e0*/  STL [R1+0x180], R13 ;  /* 0x0001800d01007387 */ /* 0x000fe20000100800 */
[----:B--2---:R-:W-:Y:S01]  /*165f0*/  ISETP.GE.AND P6, PT, R2, RZ, PT ;  /* 0x000000ff0200720c */ /* 0x004fe20003fc6270 */
[----:B----4-:R-:W-:-:S04]  /*16600*/  IMAD.HI.U32 R2, R20, R9, RZ ;  /* 0x0000000914027227 */ /* 0x010fc800078e00ff */
[----:B------:R-:W-:-:S04]  /*16610*/  IMAD.MOV R2, RZ, RZ, -R2 ;  /* 0x000000ffff027224 */ /* 0x000fc800078e0a02 */
[----:B------:R-:W-:-:S05]  /*16620*/  IMAD R9, R0, R2, R9 ;  /* 0x0000000200097224 */ /* 0x000fca00078e0209 */
[----:B------:R-:W-:Y:S01]  /*16630*/  ISETP.GT.U32.AND P4, PT, R0, R9, PT ;  /* 0x000000090000720c */ /* 0x000fe20003f84070 */
[----:B------:R-:W-:Y:S01]  /*16640*/  @!P6 IMAD.MOV R6, RZ, RZ, -R6 ;  /* 0x000000ffff06e224 */ /* 0x000fe200078e0a06 */
[----:B------:R-:W-:-:S04]  /*16650*/  ISETP.GE.AND P6, PT, R16, RZ, PT ;  /* 0x000000ff1000720c */ /* 0x000fc80003fc6270 */
[----:B------:R0:W-:Y:S04]  /*16660*/  STL [R1+0x2c4], R6 ;  /* 0x0002c40601007387 */ /* 0x0001e80000100800 */
[----:B------:R-:W2:Y:S03]  /*16670*/  LDL.LU R16, [R1+0xa40] ;  /* 0x000a400001107983 */ /* 0x000ea60000300800 */
[----:B------:R-:W-:Y:S01]  /*16680*/  @!P4 IMAD.IADD R9, R9, 0x1, -R0 ;  /* 0x000000010909c824 */ /* 0x000fe200078e0a00 */
[----:B------:R-:W-:Y:S01]  /*16690*/  ISETP.GE.AND P4, PT, R18, RZ, PT ;  /* 0x000000ff1200720c */ /* 0x000fe20003f86270 */
[----:B------:R1:W-:Y:S01]  /*166a0*/  STL [R1+0x31c], R8 ;  /* 0x00031c0801007387 */ /* 0x0003e20000100800 */
[----:B0-----:R-:W-:Y:S01]  /*166b0*/  IMAD.MOV.U32 R6, RZ, RZ, R10 ;  /* 0x000000ffff067224 */ /* 0x001fe200078e000a */
[----:B------:R-:W-:-:S02]  /*166c0*/  IABS R10, R18 ;  /* 0x00000012000a7213 */ /* 0x000fc40000000000 */
[----:B------:R-:W3:Y:S01]  /*166d0*/  LDL.LU R18, [R1+0xa44] ;  /* 0x000a440001127983 */ /* 0x000ee20000300800 */
[----:B------:R-:W-:Y:S01]  /*166e0*/  ISETP.GT.U32.AND P5, PT, R0, R7, PT ;  /* 0x000000070000720c */ /* 0x000fe20003fa4070 */
[----:B------:R-:W-:-:S04]  /*166f0*/  IMAD.HI.U32 R2, R20, R11, RZ ;  /* 0x0000000b14027227 */ /* 0x000fc800078e00ff */
[----:B------:R-:W-:-:S04]  /*16700*/  IMAD.MOV R2, RZ, RZ, -R2 ;  /* 0x000000ffff027224 */ /* 0x000fc800078e0a02 */
[----:B------:R-:W-:-:S04]  /*16710*/  IMAD R11, R0, R2, R11 ;  /* 0x00000002000b7224 */ /* 0x000fc800078e020b */
[--C-:B------:R-:W-:Y:S01]  /*16720*/  @!P5 IMAD.IADD R7, R7, 0x1, -R0.reuse ;  /* 0x000000010707d824 */ /* 0x100fe200078e0a00 */
[C---:B------:R-:W-:Y:S02]  /*16730*/  ISETP.GT.U32.AND P5, PT, R0.reuse, R11, PT ;  /* 0x0000000b0000720c */ /* 0x040fe40003fa4070 */
[----:B------:R-:W-:Y:S01]  /*16740*/  ISETP.GT.U32.AND P3, PT, R0, R9, PT ;  /* 0x000000090000720c */ /* 0x000fe20003f64070 */
[----:B-1----:R-:W-:Y:S01]  /*16750*/  IMAD.MOV.U32 R8, RZ, RZ, R7 ;  /* 0x000000ffff087224 */ /* 0x002fe200078e0007 */
[----:B---3--:R0:W-:Y:S04]  /*16760*/  STL [R1+0x3e2c], R18 ;  /* 0x003e2c1201007387 */ /* 0x0081e80000100800 */
[----:B0-----:R-:W3:Y:S05]  /*16770*/  LDL.LU R18, [R1+0xa34] ;  /* 0x000a340001127983 */ /* 0x001eea0000300800 */
[----:B------:R-:W-:-:S02]  /*16780*/  @!P5 IMAD.IADD R11, R11, 0x1, -R0 ;  /* 0x000000010b0bd824 */ /* 0x000fc400078e0a00 */
[----:B------:R-:W-:-:S03]  /*16790*/  @!P0 IMAD.MOV R8, RZ, RZ, -R8 ;  /* 0x000000ffff088224 */ /* 0x000fc600078e0a08 */
[----:B------:R-:W-:Y:S01]  /*167a0*/  ISETP.GT.U32.AND P5, PT, R0, R11, PT ;  /* 0x0000000b0000720c */ /* 0x000fe20003fa4070 */
[----:B------:R-:W-:Y:S01]  /*167b0*/  @!P3 IMAD.IADD R9, R9, 0x1, -R0 ;  /* 0x000000010909b824 */ /* 0x000fe200078e0a00 */
[----:B------:R-:W-:Y:S01]  /*167c0*/  STL [R1+0x318], R8 ;  /* 0x0003180801007387 */ /* 0x000fe20000100800 */
[----:B------:R-:W-:-:S03]  /*167d0*/  IMAD.HI.U32 R13, R20, R10, RZ ;  /* 0x0000000a140d7227 */ /* 0x000fc600078e00ff */
[----:B------:R0:W-:Y:S01]  /*167e0*/  STL [R1+0x3e30], R19 ;  /* 0x003e301301007387 */ /* 0x0001e20000100800 */
[----:B------:R-:W-:Y:S01]  /*167f0*/  IMAD.HI.U32 R2, R20, R6, RZ ;  /* 0x0000000614027227 */ /* 0x000fe200078e00ff */
[----:B------:R-:W-:-:S03]  /*16800*/  ISETP.GE.AND P1, PT, R12, RZ, PT ;  /* 0x000000ff0c00720c */ /* 0x000fc60003f26270 */
[----:B------:R-:W-:Y:S02]  /*16810*/  IMAD.MOV R13, RZ, RZ, -R13 ;  /* 0x000000ffff0d7224 */ /* 0x000fe400078e0a0d */
[----:B0-----:R-:W-:Y:S01]  /*16820*/  IMAD.MOV.U32 R19, RZ, RZ, R9 ;  /* 0x000000ffff137224 */ /* 0x001fe200078e0009 */
[----:B------:R-:W-:Y:S01]  /*16830*/  IABS R12, R17 ;  /* 0x00000011000c7213 */ /* 0x000fe20000000000 */
[----:B------:R-:W-:Y:S02]  /*16840*/  IMAD.MOV R2, RZ, RZ, -R2 ;  /* 0x000000ffff027224 */ /* 0x000fe400078e0a02 */
[----:B------:R-:W-:Y:S01]  /*16850*/  @!P2 IMAD.MOV R19, RZ, RZ, -R19 ;  /* 0x000000ffff13a224 */ /* 0x000fe200078e0a13 */
[----:B------:R-:W-:Y:S01]  /*16860*/  ISETP.GE.AND P3, PT, R17, RZ, PT ;  /* 0x000000ff1100720c */ /* 0x000fe20003f66270 */
[----:B------:R-:W-:Y:S01]  /*16870*/  @!P5 IMAD.IADD R11, R11, 0x1, -R0 ;  /* 0x000000010b0bd824 */ /* 0x000fe200078e0a00 */
[----:B------:R-:W4:Y:S01]  /*16880*/  LDL.LU R17, [R1+0xa48] ;  /* 0x000a480001117983 */ /* 0x000f220000300800 */
[----:B------:R-:W-:-:S02]  /*16890*/  IMAD R10, R0, R13, R10 ;  /* 0x0000000d000a7224 */ /* 0x000fc400078e020a */
[----:B------:R-:W-:Y:S01]  /*168a0*/  IMAD R6, R0, R2, R6 ;  /* 0x0000000200067224 */ /* 0x000fe200078e0206 */
[----:B------:R-:W2:Y:S01]  /*168b0*/  LDL.LU R13, [R1+0xa50] ;  /* 0x000a5000010d7983 */ /* 0x000ea20000300800 */
[----:B------:R-:W-:-:S03]  /*168c0*/  @!P6 IMAD.MOV R11, RZ, RZ, -R11 ;  /* 0x000000ffff0be224 */ /* 0x000fc600078e0a0b */
[----:B------:R0:W-:Y:S04]  /*168d0*/  STL [R1+0x2e8], R19 ;  /* 0x0002e81301007387 */ /* 0x0001e80000100800 */
[----:B0-----:R-:W4:Y:S01]  /*168e0*/  LDL.LU R19, [R1+0x3e30] ;  /* 0x003e300001137983 */ /* 0x001f220000300800 */
[----:B---3--:R-:W-:Y:S02]  /*168f0*/  IABS R2, R18 ;  /* 0x0000001200027213 */ /* 0x008fe40000000000 */
[----:B------:R-:W-:Y:S02]  /*16900*/  ISETP.GE.AND P6, PT, R18, RZ, PT ;  /* 0x000000ff1200720c */ /* 0x000fe40003fc6270 */
[----:B------:R-:W3:Y:S01]  /*16910*/  LDL.LU R18, [R1+0x3e2c] ;  /* 0x003e2c0001127983 */ /* 0x000ee20000300800 */
[----:B------:R-:W-:-:S02]  /*16920*/  ISETP.GT.U32.AND P0, PT, R0, R6, PT ;  /* 0x000000060000720c */ /* 0x000fc40003f04070 */
[----:B------:R-:W-:Y:S01]  /*16930*/  ISETP.GT.U32.AND P5, PT, R0, R10, PT ;  /* 0x0000000a0000720c */ /* 0x000fe20003fa4070 */
[----:B------:R-:W-:-:S10]  /*16940*/  IMAD.HI.U32 R7, R20, R12, RZ ;  /* 0x0000000c14077227 */ /* 0x000fd400078e00ff */
[----:B------:R-:W-:Y:S02]  /*16950*/  @!P0 IMAD.IADD R6, R6, 0x1, -R0 ;  /* 0x0000000106068824 */ /* 0x000fe400078e0a00 */
[----:B------:R-:W-:-:S03]  /*16960*/  IMAD.MOV R7, RZ, RZ, -R7 ;  /* 0x000000ffff077224 */ /* 0x000fc600078e0a07 */
[----:B------:R-:W-:Y:S01]  /*16970*/  ISETP.GT.U32.AND P0, PT, R0, R6, PT ;  /* 0x000000060000720c */ /* 0x000fe20003f04070 */
[----:B------:R-:W-:Y:S02]  /*16980*/  @!P5 IMAD.IADD R10, R10, 0x1, -R0 ;  /* 0x000000010a0ad824 */ /* 0x000fe400078e0a00 */
[----:B------:R-:W-:Y:S02]  /*16990*/  IMAD R12, R0, R7, R12 ;  /* 0x00000007000c7224 */ /* 0x000fe400078e020c */
[----:B------:R-:W-:Y:S01]  /*169a0*/  IMAD.HI.U32 R7, R20, R2, RZ ;  /* 0x0000000214077227 */ /* 0x000fe200078e00ff */
[----:B------:R-:W-:-:S03]  /*169b0*/  ISETP.GT.U32.AND P5, PT, R0, R10, PT ;  /* 0x0000000a0000720c */ /* 0x000fc60003fa4070 */
[----:B------:R-:W-:Y:S01]  /*169c0*/  IMAD.MOV R7, RZ, RZ, -R7 ;  /* 0x000000ffff077224 */ /* 0x000fe200078e0a07 */
[----:B------:R-:W-:Y:S03]  /*169d0*/  STL [R1+0x2f8], R11 ;  /* 0x0002f80b01007387 */ /* 0x000fe60000100800 */
[----:B------:R-:W-:Y:S02]  /*169e0*/  @!P0 IMAD.IADD R6, R6, 0x1, -R0 ;  /* 0x0000000106068824 */ /* 0x000fe400078e0a00 */
[----:B------:R-:W-:-:S04]  /*169f0*/  IMAD R2, R0, R7, R2 ;  /* 0x0000000700027224 */ /* 0x000fc800078e0202 */
[----:B------:R-:W-:Y:S01]  /*16a00*/  @!P5 IMAD.IADD R10, R10, 0x1, -R0 ;  /* 0x000000010a0ad824 */ /* 0x000fe200078e0a00 */
[----:B--2---:R-:W-:Y:S02]  /*16a10*/  IABS R8, R16 ;  /* 0x0000001000087213 */ /* 0x004fe40000000000 */
[----:B------:R-:W-:Y:S02]  /*16a20*/  ISETP.GE.AND P5, PT, R16, RZ, PT ;  /* 0x000000ff1000720c */ /* 0x000fe40003fa6270 */
[----:B---3--:R-:W-:Y:S01]  /*16a30*/  IABS R7, R18 ;  /* 0x0000001200077213 */ /* 0x008fe20000000000 */
[----:B------:R0:W-:Y:S02]  /*16a40*/  STL [R1+0x3e28], R18 ;  /* 0x003e281201007387 */ /* 0x0001e40000100800 */
[----:B0-----:R-:W-:-:S04]  /*16a50*/  IMAD.MOV.U32 R18, RZ, RZ, R6 ;  /* 0x000000ffff127224 */ /* 0x001fc800078e0006 */
[----:B------:R-:W-:-:S05]  /*16a60*/  @!P1 IMAD.MOV R18, RZ, RZ, -R18 ;  /* 0x000000ffff129224 */ /* 0x000fca00078e0a12 */
[----:B------:R0:W-:Y:S04]  /*16a70*/  STL [R1+0x310], R18 ;  /* 0x0003101201007387 */ /* 0x0001e80000100800 */
[----:B------:R-:W2:Y:S01]  /*16a80*/  LDL.LU R16, [R1+0xa58] ;  /* 0x000a580001107983 */ /* 0x000ea20000300800 */
[----:B0-----:R-:W-:-:S04]  /*16a90*/  IMAD.MOV.U32 R18, RZ, RZ, R10 ;  /* 0x000000ffff127224 */ /* 0x001fc800078e000a */
[----:B------:R-:W-:-:S05]  /*16aa0*/  @!P4 IMAD.MOV R18, RZ, RZ, -R18 ;  /* 0x000000ffff12c224 */ /* 0x000fca00078e0a12 */
[----:B------:R0:W-:Y:S04]  /*16ab0*/  STL [R1+0x30c], R18 ;  /* 0x00030c1201007387 */ /* 0x0001e80000100800 */
[----:B0-----:R-:W3:Y:S01]  /*16ac0*/  LDL.LU R18, [R1+0x3e28] ;  /* 0x003e280001127983 */ /* 0x001ee20000300800 */
[----:B------:R-:W-:-:S13]  /*16ad0*/  ISETP.GT.U32.AND P2, PT, R0, R12, PT ;  /* 0x0000000c0000720c */ /* 0x000fda0003f44070 */
[----:B------:R-:W-:-:S05]  /*16ae0*/  @!P2 IMAD.IADD R12, R12, 0x1, -R0 ;  /* 0x000000010c0ca824 */ /* 0x000fca00078e0a00 */
[----:B------:R-:W-:Y:S01]  /*16af0*/  ISETP.GT.U32.AND P2, PT, R0, R12, PT ;  /* 0x0000000c0000720c */ /* 0x000fe20003f44070 */
[----:B------:R-:W-:-:S04]  /*16b00*/  IMAD.HI.U32 R9, R20, R8, RZ ;  /* 0x0000000814097227 */ /* 0x000fc800078e00ff */
[----:B------:R-:W-:-:S04]  /*16b10*/  IMAD.MOV R9, RZ, RZ, -R9 ;  /* 0x000000ffff097224 */ /* 0x000fc800078e0a09 */
[----:B------:R-:W-:-:S04]  /*16b20*/  IMAD R8, R0, R9, R8 ;  /* 0x0000000900087224 */ /* 0x000fc800078e0208 */
[----:B------:R-:W-:Y:S02]  /*16b30*/  @!P2 IMAD.IADD R12, R12, 0x1, -R0 ;  /* 0x000000010c0ca824 */ /* 0x000fe400078e0a00 */
[----:B------:R-:W-:Y:S01]  /*16b40*/  IMAD.MOV.U32 R9, RZ, RZ, R7 ;  /* 0x000000ffff097224 */ /* 0x000fe200078e0007 */
[----:B----4-:R-:W-:Y:S01]  /*16b50*/  IABS R7, R17 ;  /* 0x0000001100077213 */ /* 0x010fe20000000000 */
[----:B------:R-:W-:Y:S01]  /*16b60*/  @!P3 IMAD.MOV R12, RZ, RZ, -R12 ;  /* 0x000000ffff0cb224 */ /* 0x000fe200078e0a0c */
[----:B------:R-:W-:Y:S01]  /*16b70*/  ISETP.GE.AND P3, PT, R17, RZ, PT ;  /* 0x000000ff1100720c */ /* 0x000fe20003f66270 */
[----:B------:R-:W-:Y:S01]  /*16b80*/  IMAD.HI.U32 R11, R20, R9, RZ ;  /* 0x00000009140b7227 */ /* 0x000fe200078e00ff */
[----:B------:R-:W-:-:S03]  /*16b90*/  ISETP.GT.U32.AND P0, PT, R0, R2, PT ;  /* 0x000000020000720c */ /* 0x000fc60003f04070 */
[----:B------:R-:W-:Y:S01]  /*16ba0*/  IMAD.MOV R11, RZ, RZ, -R11 ;  /* 0x000000ffff0b7224 */ /* 0x000fe200078e0a0b */
[----:B---3--:R-:W-:Y:S02]  /*16bb0*/  ISETP.GE.AND P4, PT, R18, RZ, PT ;  /* 0x000000ff1200720c */ /* 0x008fe40003f86270 */
[----:B------:R-:W3:Y:S04]  /*16bc0*/  LDL.LU R18, [R1+0xa8c] ;  /* 0x000a8c0001127983 */ /* 0x000ee80000300800 */
[----:B------:R-:W4:Y:S01]  /*16bd0*/  LDL.LU R17, [R1+0xa68] ;  /* 0x000a680001117983 */ /* 0x000f220000300800 */
[C---:B------:R-:W-:Y:S01]  /*16be0*/  ISETP.GT.U32.AND P1, PT, R0.reuse, R8, PT ;  /* 0x000000080000720c */ /* 0x040fe20003f24070 */
[----:B------:R-:W-:-:S05]  /*16bf0*/  IMAD R9, R0, R11, R9 ;  /* 0x0000000b00097224 */ /* 0x000fca00078e0209 */
[----:B------:R-:W-:Y:S01]  /*16c00*/  ISETP.GT.U32.AND P2, PT, R0, R9, PT ;  /* 0x000000090000720c */ /* 0x000fe20003f44070 */
[----:B------:R-:W-:-:S06]  /*16c10*/  @!P0 IMAD.IADD R2, R2, 0x1, -R0 ;  /* 0x0000000102028824 */ /* 0x000fcc00078e0a00 */
[----:B------:R-:W-:Y:S02]  /*16c20*/  @!P1 IADD3 R8, PT, PT, R8, -R0, RZ ;  /* 0x8000000008089210 */ /* 0x000fe40007ffe0ff */
[C---:B------:R-:W-:Y:S02]  /*16c30*/  ISETP.GT.U32.AND P0, PT, R0.reuse, R2, PT ;  /* 0x000000020000720c */ /* 0x040fe40003f04070 */
[----:B------:R-:W-:Y:S02]  /*16c40*/  ISETP.GT.U32.AND P1, PT, R0, R8, PT ;  /* 0x000000080000720c */ /* 0x000fe40003f24070 */
[----:B------:R-:W-:Y:S02]  /*16c50*/  @!P2 IMAD.IADD R9, R9, 0x1, -R0 ;  /* 0x000000010909a824 */ /* 0x000fe400078e0a00 */
[----:B------:R-:W-:Y:S01]  /*16c60*/  IMAD.HI.U32 R11, R20, R7, RZ ;  /* 0x00000007140b7227 */ /* 0x000fe200078e00ff */
[----:B------:R-:W-:Y:S02]  /*16c70*/  IABS R6, R13 ;  /* 0x0000000d00067213 */ /* 0x000fe40000000000 */
[----:B------:R-:W-:Y:S01]  /*16c80*/  ISETP.GT.U32.AND P2, PT, R0, R9, PT ;  /* 0x000000090000720c */ /* 0x000fe20003f44070 */
[----:B------:R-:W-:-:S03]  /*16c90*/  IMAD.MOV R11, RZ, RZ, -R11 ;  /* 0x000000ffff0b7224 */ /* 0x000fc600078e0a0b */
[--C-:B------:R-:W-:Y:S02]  /*16ca0*/  @!P0 IMAD.IADD R2, R2, 0x1, -R0.reuse ;  /* 0x0000000102028824 */ /* 0x100fe400078e0a00 */
[----:B------:R-:W-:Y:S01]  /*16cb0*/  @!P1 IMAD.IADD R8, R8, 0x1, -R0 ;  /* 0x0000000108089824 */ /* 0x000fe200078e0a00 */
[----:B------:R0:W-:Y:S01]  /*16cc0*/  STL [R1+0x2fc], R12 ;  /* 0x0002fc0c01007387 */ /* 0x0001e20000100800 */
[----:B------:R-:W-:-:S04]  /*16cd0*/  IMAD.HI.U32 R10, R20, R6, RZ ;  /* 0x00000006140a7227 */ /* 0x000fc800078e00ff */
[----:B------:R-:W-:Y:S02]  /*16ce0*/  IMAD R7, R0, R11, R7 ;  /* 0x0000000b00077224 */ /* 0x000fe400078e0207 */
[----:B------:R-:W-:Y:S01]  /*16cf0*/  IMAD.MOV.U32 R11, RZ, RZ, R2 ;  /* 0x000000ffff0b7224 */ /* 0x000fe200078e0002 */
[----:B------:R-:W-:Y:S01]  /*16d00*/  ISETP.GE.AND P0, PT, R13, RZ, PT ;  /* 0x000000ff0d00720c */ /* 0x000fe20003f06270 */
[----:B0-----:R-:W-:Y:S01]  /*16d10*/  IMAD.MOV.U32 R12, RZ, RZ, R8 ;  /* 0x000000ffff0c7224 */ /* 0x001fe200078e0008 */
[----:B------:R-:W3:Y:S01]  /*16d20*/  LDL R13, [R1+0xa84] ;  /* 0x000a8400010d7983 */ /* 0x000ee20000100800 */
[----:B------:R-:W-:Y:S02]  /*16d30*/  IMAD.MOV R10, RZ, RZ, -R10 ;  /* 0x000000ffff0a7224 */ /* 0x000fe400078e0a0a */
[----:B------:R-:W-:Y:S02]  /*16d40*/  @!P6 IMAD.MOV R11, RZ, RZ, -R11 ;  /* 0x000000ffff0be224 */ /* 0x000fe400078e0a0b */
[----:B------:R-:W-:-:S02]  /*16d50*/  @!P5 IMAD.MOV R12, RZ, RZ, -R12 ;  /* 0x000000ffff0cd224 */ /* 0x000fc400078e0a0c */
[----:B------:R-:W-:Y:S01]  /*16d60*/  @!P2 IMAD.IADD R9, R9, 0x1, -R0 ;  /* 0x000000010909a824 */ /* 0x000fe200078e0a00 */
[----:B--2---:R-:W-:Y:S01]  /*16d70*/  ISETP.GE.AND P6, PT, R16, RZ, PT ;  /* 0x000000ff1000720c */ /* 0x004fe20003fc6270 */
[----:B------:R-:W-:Y:S01]  /*16d80*/  IMAD R6, R0, R10, R6 ;  /* 0x0000000a00067224 */ /* 0x000fe200078e0206 */
[----:B------:R-:W-:Y:S01]  /*16d90*/  IABS R10, R16 ;  /* 0x00000010000a7213 */ /* 0x000fe20000000000 */
[----:B------:R0:W-:Y:S04]  /*16da0*/  STL [R1+0x304], R11 ;  /* 0x0003040b01007387 */ /* 0x0001e80000100800 */
[----:B------:R3:W-:Y:S04]  /*16db0*/  STL [R1+0x308], R12 ;  /* 0x0003080c01007387 */ /* 0x0007e80000100800 */
[----:B0-----:R-:W2:Y:S01]  /*16dc0*/  LDL R11, [R1+0xa9c] ;  /* 0x000a9c00010b7983 */ /* 0x001ea20000100800 */
[----:B----4-:R-:W-:-:S02]  /*16dd0*/  IABS R16, R17 ;  /* 0x0000001100107213 */ /* 0x010fc40000000000 */
[----:B------:R-:W-:Y:S01]  /*16de0*/  ISETP.GE.AND P2, PT, R17, RZ, PT ;  /* 0x000000ff1100720c */ /* 0x000fe20003f46270 */
[----:B------:R-:W-:Y:S02]  /*16df0*/  IMAD.MOV.U32 R17, RZ, RZ, R9 ;  /* 0x000000ffff117224 */ /* 0x000fe400078e0009 */
[----:B------:R-:W4:Y:S01]  /*16e00*/  LDL R9, [R1+0xa94] ;  /* 0x000a940001097983 */ /* 0x000f220000100800 */
[C---:B------:R-:W-:Y:S02]  /*16e10*/  ISETP.GT.U32.AND P1, PT, R0.reuse, R7, PT ;  /* 0x000000070000720c */ /* 0x040fe40003f24070 */
[----:B------:R-:W-:Y:S01]  /*16e20*/  ISETP.GT.U32.AND P5, PT, R0, R6, PT ;  /* 0x000000060000720c */ /* 0x000fe20003fa4070 */
[----:B------:R-:W-:Y:S02]  /*16e30*/  IMAD.MOV.U32 R2, RZ, RZ, R10 ;  /* 0x000000ffff027224 */ /* 0x000fe400078e000a */
[----:B------:R-:W-:-:S08]  /*16e40*/  IMAD.HI.U32 R10, R20, R16, RZ ;  /* 0x00000010140a7227 */ /* 0x000fd000078e00ff */
[--C-:B------:R-:W-:Y:S02]  /*16e50*/  @!P1 IMAD.IADD R7, R7, 0x1, -R0.reuse ;  /* 0x0000000107079824 */ /* 0x100fe400078e0a00 */
[----:B------:R-:W-:-:S03]  /*16e60*/  @!P5 IMAD.IADD R6, R6, 0x1, -R0 ;  /* 0x000000010606d824 */ /* 0x000fc600078e0a00 */
[----:B------:R-:W-:Y:S01]  /*16e70*/  ISETP.GT.U32.AND P1, PT, R0, R7, PT ;  /* 0x000000070000720c */ /* 0x000fe20003f24070 */
[----:B------:R-:W-:Y:S01]  /*16e80*/  IMAD.HI.U32 R8, R20, R2, RZ ;  /* 0x0000000214087227 */ /* 0x000fe200078e00ff */
[----:B------:R-:W-:-:S03]  /*16e90*/  ISETP.GT.U32.AND P5, PT, R0, R6, PT ;  /* 0x000000060000720c */ /* 0x000fc60003fa4070 */
[----:B------:R-:W-:Y:S02]  /*16ea0*/  IMAD.MOV R10, RZ, RZ, -R10 ;  /* 0x000000ffff0a7224 */ /* 0x000fe400078e0a0a */
[----:B------:R-:W-:Y:S02]  /*16eb0*/  IMAD.MOV R8, RZ, RZ, -R8 ;  /* 0x000000ffff087224 */ /* 0x000fe400078e0a08 */
[C---:B------:R-:W-:Y:S01]  /*16ec0*/  IMAD R16, R0.reuse, R10, R16 ;  /* 0x0000000a00107224 */ /* 0x040fe200078e0210 */
[----:B---3--:R-:W-:Y:S01]  /*16ed0*/  IABS R12, R18 ;  /* 0x00000012000c7213 */ /* 0x008fe20000000000 */
[C---:B------:R-:W-:Y:S02]  /*16ee0*/  IMAD R2, R0.reuse, R8, R2 ;  /* 0x0000000800027224 */ /* 0x040fe400078e0202 */
[----:B------:R-:W-:Y:S01]  /*16ef0*/  @!P1 IMAD.IADD R7, R7, 0x1, -R0 ;  /* 0x0000000107079824 */ /* 0x000fe200078e0a00 */
[----:B------:R-:W-:Y:S02]  /*16f00*/  ISETP.GT.U32.AND P1, PT, R0, R16, PT ;  /* 0x000000100000720c */ /* 0x000fe40003f24070 */
[----:B------:R-:W-:Y:S01]  /*16f10*/  IABS R13, R13 ;  /* 0x0000000d000d7213 */ /* 0x000fe20000000000 */
[----:B------:R-:W-:-:S04]  /*16f20*/  @!P4 IMAD.MOV R17, RZ, RZ, -R17 ;  /* 0x000000ffff11c224 */ /* 0x000fc800078e0a11 */
[----:B------:R-:W-:-:S04]  /*16f30*/  IMAD.HI.U32 R8, R20, R13, RZ ;  /* 0x0000000d14087227 */ /* 0x000fc800078e00ff */
[----:B------:R-:W-:Y:S02]  /*16f40*/  IMAD.MOV R8, RZ, RZ, -R8 ;  /* 0x000000ffff087224 */ /* 0x000fe400078e0a08 */
[----:B------:R-:W-:Y:S02]  /*16f50*/  @!P5 IMAD.IADD R6, R6, 0x1, -R0 ;  /* 0x000000010606d824 */ /* 0x000fe400078e0a00 */
[----:B------:R-:W-:Y:S01]  /*16f60*/  @!P3 IMAD.MOV R7, RZ, RZ, -R7 ;  /* 0x000000ffff07b224 */ /* 0x000fe200078e0a07 */
[----:B------:R0:W-:Y:S01]  /*16f70*/  STL [R1+0x300], R17 ;  /* 0x0003001101007387 */ /* 0x0001e20000100800 */
[----:B------:R-:W-:Y:S02]  /*16f80*/  @!P0 IMAD.MOV R6, RZ, RZ, -R6 ;  /* 0x000000ffff068224 */ /* 0x000fe400078e0a06 */
[----:B------:R-:W-:Y:S02]  /*16f90*/  IMAD R13, R0, R8, R13 ;  /* 0x00000008000d7224 */ /* 0x000fe400078e020d */
[----:B------:R-:W-:Y:S01]  /*16fa0*/  @!P1 IMAD.IADD R16, R16, 0x1, -R0 ;  /* 0x0000000110109824 */ /* 0x000fe200078e0a00 */
[----:B0-----:R-:W3:Y:S04]  /*16fb0*/  LDL.LU R17, [R1+0xaa4] ;  /* 0x000aa40001117983 */ /* 0x001ee80000300800 */
[----:B------:R-:W3:Y:S01]  /*16fc0*/  LDL.LU R8, [R1+0xa84] ;  /* 0x000a840001087983 */ /* 0x000ee20000300800 */
[----:B------:R-:W-:-:S03]  /*16fd0*/  ISETP.GE.AND P1, PT, R18, RZ, PT ;  /* 0x000000ff1200720c */ /* 0x000fc60003f26270 */
[----:B------:R0:W-:Y:S04]  /*16fe0*/  STL [R1+0x2f4], R7 ;  /* 0x0002f40701007387 */ /* 0x0001e80000100800 */
[----:B------:R-:W-:Y:S04]  /*16ff0*/  STL [R1+0x3e24], R20 ;  /* 0x003e241401007387 */ /* 0x000fe80000100800 */
[----:B------:R-:W-:Y:S01]  /*17000*/  STL [R1+0x2f0], R6 ;  /* 0x0002f00601007387 */ /* 0x000fe20000100800 */
[----:B----4-:R-:W-:Y:S02]  /*17010*/  IABS R10, R9 ;  /* 0x00000009000a7213 */ /* 0x010fe40000000000 */
[----:B--2---:R-:W-:Y:S01]  /*17020*/  IABS R9, R11 ;  /* 0x0000000b00097213 */ /* 0x004fe20000000000 */
[----:B------:R-:W-:-:S04]  /*17030*/  IMAD.HI.U32 R11, R20, R12, RZ ;  /* 0x0000000c140b7227 */ /* 0x000fc800078e00ff */
[----:B------:R-:W-:-:S04]  /*17040*/  IMAD.MOV R11, RZ, RZ, -R11 ;  /* 0x000000ffff0b7224 */ /* 0x000fc800078e0a0b */
[----:B------:R-:W-:Y:S02]  /*17050*/  IMAD R12, R0, R11, R12 ;  /* 0x0000000b000c7224 */ /* 0x000fe400078e020c */
[----:B------:R-:W2:Y:S04]  /*17060*/  LDL.LU R11, [R1+0xa94] ;  /* 0x000a9400010b7983 */ /* 0x000ea80000300800 */
[----:B------:R-:W4:Y:S01]  /*17070*/  LDL.LU R18, [R1+0xab0] ;  /* 0x000ab00001127983 */ /* 0x000f220000300800 */
[----:B0-----:R-:W-:-:S04]  /*17080*/  IMAD.HI.U32 R7, R20, R10, RZ ;  /* 0x0000000a14077227 */ /* 0x001fc800078e00ff */
[----:B------:R-:W-:-:S04]  /*17090*/  IMAD.MOV R7, RZ, RZ, -R7 ;  /* 0x000000ffff077224 */ /* 0x000fc800078e0a07 */
[C---:B------:R-:W-:Y:S01]  /*170a0*/  IMAD R10, R0.reuse, R7, R10 ;  /* 0x00000007000a7224 */ /* 0x040fe200078e020a */
[C---:B------:R-:W-:Y:S02]  /*170b0*/  ISETP.GT.U32.AND P4, PT, R0.reuse, R2, PT ;  /* 0x000000020000720c */ /* 0x040fe40003f84070 */
[----:B------:R-:W-:-:S11]  /*170c0*/  ISETP.GT.U32.AND P5, PT, R0, R13, PT ;  /* 0x0000000d0000720c */ /* 0x000fd60003fa4070 */
[--C-:B------:R-:W-:Y:S01]  /*170d0*/  @!P4 IMAD.IADD R2, R2, 0x1, -R0.reuse ;  /* 0x000000010202c824 */ /* 0x100fe200078e0a00 */
[----:B----4-:R0:W-:Y:S04]  /*170e0*/  STL [R1+0x3e20], R18 ;  /* 0x003e201201007387 */ /* 0x0101e80000100800 */
[----:B0-----:R-:W4:Y:S04]  /*170f0*/  LDL R18, [R1+0xaac] ;  /* 0x000aac0001127983 */ /* 0x001f280000100800 */
[----:B------:R-:W2:Y:S01]  /*17100*/  LDL.LU R7, [R1+0xa9c] ;  /* 0x000a9c0001077983 */ /* 0x000ea20000300800 */
[C---:B------:R-:W-:Y:S01]  /*17110*/  ISETP.GT.U32.AND P3, PT, R0.reuse, R2, PT ;  /* 0x000000020000720c */ /* 0x040fe20003f64070 */
[----:B------:R-:W-:Y:S01]  /*17120*/  @!P5 IMAD.IADD R13, R13, 0x1, -R0 ;  /* 0x000000010d0dd824 */ /* 0x000fe200078e0a00 */
[----:B------:R-:W-:-:S02]  /*17130*/  ISETP.GT.U32.AND P5, PT, R0, R16, PT ;  /* 0x000000100000720c */ /* 0x000fc40003fa4070 */
[----:B---3--:R-:W-:Y:S01]  /*17140*/  ISETP.GE.AND P4, PT, R8, RZ, PT ;  /* 0x000000ff0800720c */ /* 0x008fe20003f86270 */
[----:B------:R-:W-:Y:S01]  /*17150*/  IMAD.HI.U32 R8, R20, R9, RZ ;  /* 0x0000000914087227 */ /* 0x000fe200078e00ff */
[----:B------:R-:W-:-:S07]  /*17160*/  ISETP.GT.U32.AND P0, PT, R0, R13, PT ;  /* 0x0000000d0000720c */ /* 0x000fce0003f04070 */
[----:B------:R-:W-:Y:S01]  /*17170*/  @!P3 IMAD.IADD R2, R2, 0x1, -R0 ;  /* 0x000000010202b824 */ /* 0x000fe200078e0a00 */
[----:B------:R-:W-:-:S03]  /*17180*/  ISETP.GT.U32.AND P3, PT, R0, R12, PT ;  /* 0x0000000c0000720c */ /* 0x000fc60003f64070 */
[----:B------:R-:W-:Y:S02]  /*17190*/  IMAD.MOV.U32 R20, RZ, RZ, R2 ;  /* 0x000000ffff147224 */ /* 0x000fe400078e0002 */
[----:B------:R-:W3:Y:S01]  /*171a0*/  LDL R2, [R1+0xaa8] ;  /* 0x000aa80001027983 */ /* 0x000ee20000100800 */
[----:B------:R-:W-:Y:S02]  /*171b0*/  @!P5 IMAD.IADD R16, R16, 0x1, -R0 ;  /* 0x000000011010d824 */ /* 0x000fe400078e0a00 */
[----:B------:R-:W-:-:S05]  /*171c0*/  @!P6 IMAD.MOV R20, RZ, RZ, -R20 ;  /* 0x000000ffff14e224 */ /* 0x000fca00078e0a14 */
[--C-:B------:R-:W-:Y:S01]  /*171d0*/  @!P3 IMAD.IADD R12, R12, 0x1, -R0.reuse ;  /* 0x000000010c0cb824 */ /* 0x100fe200078e0a00 */
[----:B------:R0:W-:Y:S01]  /*171e0*/  STL [R1+0x2ec], R20 ;  /* 0x0002ec1401007387 */ /* 0x0001e20000100800 */
[----:B------:R-:W-:-:S03]  /*171f0*/  @!P0 IMAD.IADD R13, R13, 0x1, -R0 ;  /* 0x000000010d0d8824 */ /* 0x000fc600078e0a00 */
[----:B0-----:R-:W3:Y:S01]  /*17200*/  LDL.LU R20, [R1+0x3e24] ;  /* 0x003e240001147983 */ /* 0x001ee20000300800 */
[----:B--2---:R-:W-:Y:S02]  /*17210*/  ISETP.GE.AND P3, PT, R7, RZ, PT ;  /* 0x000000ff0700720c */ /* 0x004fe40003f66270 */
[----:B----4-:R-:W-:Y:S01]  /*17220*/  IABS R7, R18 ;  /* 0x0000001200077213 */ /* 0x010fe20000000000 */
[----:B------:R-:W-:-:S04]  /*17230*/  IMAD.MOV.U32 R18, RZ, RZ, R16 ;  /* 0x000000ffff127224 */ /* 0x000fc800078e0010 */
[----:B------:R-:W-:Y:S02]  /*17240*/  @!P2 IMAD.MOV R18, RZ, RZ, -R18 ;  /* 0x000000ffff12a224 */ /* 0x000fe400078e0a12 */
[----:B------:R-:W-:Y:S02]  /*17250*/  IMAD.MOV.U32 R16, RZ, RZ, R13 ;  /* 0x000000ffff107224 */ /* 0x000fe400078e000d */
[----:B------:R-:W2:Y:S04]  /*17260*/  LDL R13, [R1+0xab4] ;  /* 0x000ab400010d7983 */ /* 0x000ea80000100800 */
[----:B------:R0:W-:Y:S04]  /*17270*/  STL [R1+0x2dc], R18 ;  /* 0x0002dc1201007387 */ /* 0x0001e80000100800 */
[----:B0-----:R-:W4:Y:S01]  /*17280*/  LDL.LU R18, [R1+0x3e20] ;  /* 0x003e200001127983 */ /* 0x001f220000300800 */
[----:B------:R-:W-:Y:S01]  /*17290*/  IMAD.MOV R8, RZ, RZ, -R8 ;  /* 0x000000ffff087224 */ /* 0x000fe200078e0a08 */
[----:B------:R-:W-:-:S03]  /*172a0*/  IABS R6, R17 ;  /* 0x0000001100067213 */ /* 0x000fc60000000000 */
[----:B------:R-:W-:Y:S01]  /*172b0*/  IMAD R9, R0, R8, R9 ;  /* 0x0000000800097224 */ /* 0x000fe200078e0209 */
[----:B---3--:R-:W-:Y:S01]  /*172c0*/  IABS R8, R2 ;  /* 0x0000000200087213 */ /* 0x008fe20000000000 */
[----:B------:R-:W-:-:S03]  /*172d0*/  IMAD.MOV.U32 R2, RZ, RZ, R6 ;  /* 0x000000ffff027224 */ /* 0x000fc600078e0006 */
[----:B------:R-:W-:Y:S02]  /*172e0*/  ISETP.GT.U32.AND P5, PT, R0, R9, PT ;  /* 0x000000090000720c */ /* 0x000fe40003fa4070 */
[----:B------:R-:W-:Y:S01]  /*172f0*/  ISETP.GE.AND P0, PT, R11, RZ, PT ;  /* 0x000000ff0b00720c */ /* 0x000fe20003f06270 */
[----:B------:R-:W-:Y:S02]  /*17300*/  @!P4 IMAD.MOV R16, RZ, RZ, -R16 ;  /* 0x000000ffff10c224 */ /* 0x000fe400078e0a10 */
[----:B------:R-:W-:-:S04]  /*17310*/  IMAD.HI.U32 R11, R20, R2, RZ ;  /* 0x00000002140b7227 */ /* 0x000fc800078e00ff */
[----:B------:R-:W-:Y:S01]  /*17320*/  IMAD.MOV R11, RZ, RZ, -R11 ;  /* 0x000000ffff0b7224 */ /* 0x000fe200078e0a0b */
[----:B------:R0:W-:Y:S03]  /*17330*/  STL [R1+0x2e4], R16 ;  /* 0x0002e41001007387 */ /* 0x0001e60000100800 */
[----:B------:R-:W-:Y:S01]  /*17340*/  @!P5 IMAD.IADD R9, R9, 0x1, -R0 ;  /* 0x000000010909d824 */ /* 0x000fe200078e0a00 */
[----:B------:R-:W-:Y:S01]  /*17350*/  ISETP.GE.AND P5, PT, R17, RZ, PT ;  /* 0x000000ff1100720c */ /* 0x000fe20003fa6270 */
[----:B------:R-:W-:Y:S01]  /*17360*/  IMAD R2, R0, R11, R2 ;  /* 0x0000000b00027224 */ /* 0x000fe200078e0202 */
[----:B0-----:R-:W3:Y:S04]  /*17370*/  LDL.LU R16, [R1+0xaa8] ;  /* 0x000aa80001107983 */ /* 0x001ee80000300800 */
[----:B------:R-:W2:Y:S01]  /*17380*/  LDL R17, [R1+0xab8] ;  /* 0x000ab80001117983 */ /* 0x000ea20000100800 */
[----:B----4-:R-:W-:-:S03]  /*17390*/  IABS R11, R18 ;  /* 0x00000012000b7213 */ /* 0x010fc60000000000 */
[----:B------:R0:W-:Y:S04]  /*173a0*/  STL [R1+0x3e18], R18 ;  /* 0x003e181201007387 */ /* 0x0001e80000100800 */
[----:B0-----:R-:W4:Y:S01]  /*173b0*/  LDL.LU R18, [R1+0xaac] ;  /* 0x000aac0001127983 */ /* 0x001f220000300800 */
[----:B------:R-:W-:-:S13]  /*173c0*/  ISETP.GT.U32.AND P6, PT, R0, R10, PT ;  /* 0x0000000a0000720c */ /* 0x000fda0003fc4070 */
[----:B------:R-:W-:Y:S01]  /*173d0*/  @!P6 IMAD.IADD R10, R10, 0x1, -R0 ;  /* 0x000000010a0ae824 */ /* 0x000fe200078e0a00 */
[----:B------:R-:W-:-:S13]  /*173e0*/  ISETP.GT.U32.AND P6, PT, R0, R12, PT ;  /* 0x0000000c0000720c */ /* 0x000fda0003fc4070 */
[----:B------:R-:W-:Y:S01]  /*173f0*/  @!P6 IMAD.IADD R12, R12, 0x1, -R0 ;  /* 0x000000010c0ce824 */ /* 0x000fe200078e0a00 */
[----:B----4-:R0:W-:Y:S03]  /*17400*/  STL [R1+0x3e1c], R18 ;  /* 0x003e1c1201007387 */ /* 0x0101e60000100800 */
[----:B0-----:R-:W-:Y:S02]  /*17410*/  IMAD.MOV.U32 R18, RZ, RZ, R12 ;  /* 0x000000ffff127224 */ /* 0x001fe400078e000c */
[----:B------:R-:W4:Y:S02]  /*17420*/  LDL R12, [R1+0xabc] ;  /* 0x000abc00010c7983 */ /* 0x000f240000100800 */
[----:B------:R-:W-:-:S05]  /*17430*/  @!P1 IMAD.MOV R18, RZ, RZ, -R18 ;  /* 0x000000ffff129224 */ /* 0x000fca00078e0a12 */
[----:B------:R0:W-:Y:S04]  /*17440*/  STL [R1+0x2e0], R18 ;  /* 0x0002e01201007387 */ /* 0x0001e80000100800 */
[----:B0-----:R-:W3:Y:S01]  /*17450*/  LDL.LU R18, [R1+0x3e1c] ;  /* 0x003e1c0001127983 */ /* 0x001ee20000300800 */
[----:B------:R-:W-:Y:S01]  /*17460*/  ISETP.GT.U32.AND P2, PT, R0, R10, PT ;  /* 0x0000000a0000720c */ /* 0x000fe20003f44070 */
[----:B------:R-:W-:-:S04]  /*17470*/  IMAD.HI.U32 R6, R20, R8, RZ ;  /* 0x0000000814067227 */ /* 0x000fc800078e00ff */
[----:B------:R-:W-:Y:S01]  /*17480*/  IMAD.MOV R6, RZ, RZ, -R6 ;  /* 0x000000ffff067224 */ /* 0x000fe200078e0a06 */
[C---:B------:R-:W-:Y:S02]  /*17490*/  ISETP.GT.U32.AND P4, PT, R0.reuse, R9, PT ;  /* 0x000000090000720c */ /* 0x040fe40003f84070 */
[C---:B------:R-:W-:Y:S01]  /*174a0*/  ISETP.GT.U32.AND P6, PT, R0.reuse, R2, PT ;  /* 0x000000020000720c */ /* 0x040fe20003fc4070 */
[----:B------:R-:W-:Y:S02]  /*174b0*/  IMAD R8, R0, R6, R8 ;  /* 0x0000000600087224 */ /* 0x000fe400078e0208 */
[----:B------:R-:W-:-:S04]  /*174c0*/  IMAD.HI.U32 R6, R20, R7, RZ ;  /* 0x0000000714067227 */ /* 0x000fc800078e00ff */
[----:B------:R-:W-:Y:S01]  /*174d0*/  @!P2 IMAD.IADD R10, R10, 0x1, -R0 ;  /* 0x000000010a0aa824 */ /* 0x000fe200078e0a00 */
[C---:B------:R-:W-:Y:S01]  /*174e0*/  ISETP.GT.U32.AND P2, PT, R0.reuse, R8, PT ;  /* 0x000000080000720c */ /* 0x040fe20003f44070 */
[----:B------:R-:W-:Y:S01]  /*174f0*/  IMAD.MOV R6, RZ, RZ, -R6 ;  /* 0x000000ffff067224 */ /* 0x000fe200078e0a06 */
[----:B--2---:R-:W-:Y:S01]  /*17500*/  IABS R13, R13 ;  /* 0x0000000d000d7213 */ /* 0x004fe20000000000 */
[--C-:B------:R-:W-:Y:S02]  /*17510*/  @!P4 IMAD.IADD R9, R9, 0x1, -R0.reuse ;  /* 0x000000010909c824 */ /* 0x100fe400078e0a00 */
[----:B------:R-:W-:Y:S01]  /*17520*/  IMAD R7, R0, R6, R7 ;  /* 0x0000000600077224 */ /* 0x000fe200078e0207 */
[----:B------:R-:W-:Y:S01]  /*17530*/  IABS R6, R17 ;  /* 0x0000001100067213 */ /* 0x000fe20000000000 */
[----:B------:R-:W-:Y:S01]  /*17540*/  IMAD.HI.U32 R17, R20, R11, RZ ;  /* 0x0000000b14117227 */ /* 0x000fe200078e00ff */
[----:B---3--:R-:W-:Y:S02]  /*17550*/  ISETP.GE.AND P1, PT, R18, RZ, PT ;  /* 0x000000ff1200720c */ /* 0x008fe40003f26270 */
[----:B------:R-:W2:Y:S01]  /*17560*/  LDL.LU R18, [R1+0x3e18] ;  /* 0x003e180001127983 */ /* 0x000ea20000300800 */
[----:B------:R-:W-:Y:S01]  /*17570*/  ISETP.GE.AND P4, PT, R16, RZ, PT ;  /* 0x000000ff1000720c */ /* 0x000fe20003f86270 */
[----:B------:R-:W-:-:S02]  /*17580*/  @!P6 IMAD.IADD R2, R2, 0x1, -R0 ;  /* 0x000000010202e824 */ /* 0x000fc400078e0a00 */
[----:B------:R-:W-:-:S04]  /*17590*/  IMAD.HI.U32 R16, R20, R13, RZ ;  /* 0x0000000d14107227 */ /* 0x000fc800078e00ff */
[----:B------:R-:W-:Y:S02]  /*175a0*/  IMAD.MOV R17, RZ, RZ, -R17 ;  /* 0x000000ffff117224 */ /* 0x000fe400078e0a11 */
[----:B------:R-:W-:Y:S01]  /*175b0*/  @!P2 IMAD.IADD R8, R8, 0x1, -R0 ;  /* 0x000000010808a824 */ /* 0x000fe200078e0a00 */
[C---:B------:R-:W-:Y:S01]  /*175c0*/  ISETP.GT.U32.AND P2, PT, R0.reuse, R2, PT ;  /* 0x000000020000720c */ /* 0x040fe20003f44070 */
[----:B------:R-:W-:Y:S02]  /*175d0*/  IMAD.MOV R16, RZ, RZ, -R16 ;  /* 0x000000ffff107224 */ /* 0x000fe400078e0a10 */
[C---:B------:R-:W-:Y:S02]  /*175e0*/  IMAD R11, R0.reuse, R17, R11 ;  /* 0x00000011000b7224 */ /* 0x040fe400078e020b */
[----:B------:R-:W-:Y:S02]  /*175f0*/  IMAD.MOV.U32 R17, RZ, RZ, R6 ;  /* 0x000000ffff117224 */ /* 0x000fe400078e0006 */
[----:B------:R-:W-:-:S02]  /*17600*/  IMAD R6, R0, R16, R13 ;  /* 0x0000001000067224 */ /* 0x000fc400078e020d */
[----:B------:R-:W-:Y:S02]  /*17610*/  IMAD.MOV.U32 R13, RZ, RZ, R10 ;  /* 0x000000ffff0d7224 */ /* 0x000fe400078e000a */
[----:B------:R-:W-:Y:S01]  /*17620*/  IMAD.HI.U32 R10, R20, R17, RZ ;  /* 0x00000011140a7227 */ /* 0x000fe200078e00ff */
[----:B------:R0:W-:Y:S03]  /*17630*/  STL [R1+0x3e14], R6 ;  /* 0x003e140601007387 */ /* 0x0001e60000100800 */
[----:B------:R-:W-:Y:S01]  /*17640*/  @!P0 IMAD.MOV R13, RZ, RZ, -R13 ;  /* 0x000000ffff0d8224 */ /* 0x000fe200078e0a0d */
[----:B------:R1:W-:Y:S01]  /*17650*/  STL [R1+0x3e10], R22 ;  /* 0x003e101601007387 */ /* 0x0003e20000100800 */
[----:B------:R-:W-:Y:S02]  /*17660*/  @!P2 IMAD.IADD R2, R2, 0x1, -R0 ;  /* 0x000000010202a824 */ /* 0x000fe400078e0a00 */
[----:B------:R-:W-:Y:S01]  /*17670*/  IMAD.MOV R10, RZ, RZ, -R10 ;  /* 0x000000ffff0a7224 */ /* 0x000fe200078e0a0a */
[----:B------:R3:W-:Y:S01]  /*17680*/  STL [R1+0x2d8], R13 ;  /* 0x0002d80d01007387 */ /* 0x0007e20000100800 */
[----:B------:R-:W-:-:S02]  /*17690*/  @!P3 IMAD.MOV R9, RZ, RZ, -R9 ;  /* 0x000000ffff09b224 */ /* 0x000fc400078e0a09 */
[----:B0-----:R-:W-:Y:S01]  /*176a0*/  IMAD.MOV.U32 R6, RZ, RZ, R2 ;  /* 0x000000ffff067224 */ /* 0x001fe200078e0002 */
[----:B-1----:R-:W4:Y:S01]  /*176b0*/  LDL.LU R22, [R1+0xab4] ;  /* 0x000ab40001167983 */ /* 0x002f220000300800 */
[----:B------:R-:W-:-:S03]  /*176c0*/  IMAD R2, R0, R10, R17 ;  /* 0x0000000a00027224 */ /* 0x000fc600078e0211 */
[----:B------:R-:W4:Y:S04]  /*176d0*/  LDL.LU R16, [R1+0xab8] ;  /* 0x000ab80001107983 */ /* 0x000f280000300800 */
[----:B---3--:R-:W3:Y:S04]  /*176e0*/  LDL R13, [R1+0xac8] ;  /* 0x000ac800010d7983 */ /* 0x008ee80000100800 */
[----:B------:R0:W-:Y:S04]  /*176f0*/  STL [R1+0x2d4], R9 ;  /* 0x0002d40901007387 */ /* 0x0001e80000100800 */
[----:B------:R-:W3:Y:S01]  /*17700*/  LDL R10, [R1+0xac0] ;  /* 0x000ac000010a7983 */ /* 0x000ee20000100800 */
[----:B--2---:R-:W-:-:S02]  /*17710*/  ISETP.GE.AND P3, PT, R18, RZ, PT ;  /* 0x000000ff1200720c */ /* 0x004fc40003f66270 */
[C---:B------:R-:W-:Y:S01]  /*17720*/  ISETP.GT.U32.AND P6, PT, R0.reuse, R7, PT ;  /* 0x000000070000720c */ /* 0x040fe20003fc4070 */
[----:B------:R-:W2:Y:S01]  /*17730*/  LDL R18, [R1+0xacc] ;  /* 0x000acc0001127983 */ /* 0x000ea20000100800 */
[C---:B------:R-:W-:Y:S02]  /*17740*/  ISETP.GT.U32.AND P2, PT, R0.reuse, R11, PT ;  /* 0x0000000b0000720c */ /* 0x040fe40003f44070 */
[----:B----4-:R-:W-:Y:S01]  /*17750*/  IABS R12, R12 ;  /* 0x0000000c000c7213 */ /* 0x010fe20000000000 */
[----:B------:R-:W-:Y:S01]  /*17760*/  @!P5 IMAD.MOV R6, RZ, RZ, -R6 ;  /* 0x000000ffff06d224 */ /* 0x000fe200078e0a06 */
[----:B------:R-:W4:Y:S07]  /*17770*/  LDL R17, [R1+0xac4] ;  /* 0x000ac40001117983 */ /* 0x000f2e0000100800 */
[----:B------:R-:W-:Y:S01]  /*17780*/  @!P6 IMAD.IADD R7, R7, 0x1, -R0 ;  /* 0x000000010707e824 */ /* 0x000fe200078e0a00 */
[----:B------:R-:W-:Y:S01]  /*17790*/  ISETP.GT.U32.AND P6, PT, R0, R8, PT ;  /* 0x000000080000720c */ /* 0x000fe20003fc4070 */
[----:B0-----:R-:W-:Y:S01]  /*177a0*/  IMAD.HI.U32 R9, R20, R12, RZ ;  /* 0x0000000c14097227 */ /* 0x001fe200078e00ff */
[----:B------:R0:W-:Y:S03]  /*177b0*/  STL [R1+0x2d0], R6 ;  /* 0x0002d00601007387 */ /* 0x0001e60000100800 */
[----:B------:R-:W-:-:S02]  /*177c0*/  IMAD.MOV R9, RZ, RZ, -R9 ;  /* 0x000000ffff097224 */ /* 0x000fc400078e0a09 */
[--C-:B------:R-:W-:Y:S01]  /*177d0*/  @!P2 IMAD.IADD R11, R11, 0x1, -R0.reuse ;  /* 0x000000010b0ba824 */ /* 0x100fe200078e0a00 */
[----:B0-----:R-:W4:Y:S05]  /*177e0*/  LDL.LU R6, [R1+0x3e14] ;  /* 0x003e140001067983 */ /* 0x001f2a0000300800 */
[----:B------:R-:W-:-:S04]  /*177f0*/  @!P6 IMAD.IADD R8, R8, 0x1, -R0 ;  /* 0x000000010808e824 */ /* 0x000fc800078e0a00 */
[----:B------:R-:W-:Y:S01]  /*17800*/  @!P4 IMAD.MOV R8, RZ, RZ, -R8 ;  /* 0x000000ffff08c224 */ /* 0x000fe200078e0a08 */
[----:B------:R-:W-:Y:S02]  /*17810*/  ISETP.GE.AND P6, PT, R22, RZ, PT ;  /* 0x000000ff1600720c */ /* 0x000fe40003fc6270 */
[----:B------:R-:W4:Y:S01]  /*17820*/  LDL.LU R22, [R1+0x3e10] ;  /* 0x003e100001167983 */ /* 0x000f220000300800 */
[----:B------:R-:W-:Y:S01]  /*17830*/  ISETP.GE.AND P2, PT, R16, RZ, PT ;  /* 0x000000ff1000720c */ /* 0x000fe20003f46270 */
[----:B------:R-:W-:Y:S02]  /*17840*/  IMAD R16, R0, R9, R12 ;  /* 0x0000000900107224 */ /* 0x000fe400078e020c */
[----:B------:R-:W-:Y:S01]  /*17850*/  STL [R1+0x2cc], R8 ;  /* 0x0002cc0801007387 */ /* 0x000fe20000100800 */
[----:B---3--:R-:W-:Y:S02]  /*17860*/  IABS R12, R10 ;  /* 0x0000000a000c7213 */ /* 0x008fe40000000000 */
[----:B--2---:R-:W-:-:S02]  /*17870*/  IABS R10, R18 ;  /* 0x00000012000a7213 */ /* 0x004fc40000000000 */
[----:B------:R-:W2:Y:S01]  /*17880*/  LDL.LU R18, [R1+0xad0] ;  /* 0x000ad00001127983 */ /* 0x000ea20000300800 */
[----:B------:R-:W-:-:S13]  /*17890*/  ISETP.GT.U32.AND P0, PT, R0, R7, PT ;  /* 0x000000070000720c */ /* 0x000fda0003f04070 */
[----:B------:R-:W-:Y:S01]  /*178a0*/  @!P0 IMAD.IADD R7, R7, 0x1, -R0 ;  /* 0x0000000107078824 */ /* 0x000fe200078e0a00 */
[----:B----4-:R-:W-:Y:S01]  /*178b0*/  ISETP.GT.U32.AND P5, PT, R0, R6, PT ;  /* 0x000000060000720c */ /* 0x010fe20003fa4070 */
[----:B--2---:R0:W-:Y:S02]  /*178c0*/  STL [R1+0x3e0c], R18 ;  /* 0x003e0c1201007387 */ /* 0x0041e40000100800 */
[----:B0-----:R-:W-:Y:S02]  /*178d0*/  IMAD.MOV.U32 R18, RZ, RZ, R7 ;  /* 0x000000ffff127224 */ /* 0x001fe400078e0007 */
[----:B------:R-:W2:Y:S02]  /*178e0*/  LDL.LU R7, [R1+0xabc] ;  /* 0x000abc0001077983 */ /* 0x000ea40000300800 */
[----:B------:R-:W-:-:S05]  /*178f0*/  @!P1 IMAD.MOV R18, RZ, RZ, -R18 ;  /* 0x000000ffff129224 */ /* 0x000fca00078e0a12 */
[----:B------:R0:W-:Y:S04]  /*17900*/  STL [R1+0x2c8], R18 ;  /* 0x0002c81201007387 */ /* 0x0001e80000100800 */
[----:B0-----:R-:W3:Y:S01]  /*17910*/  LDL.LU R18, [R1+0xac4] ;  /* 0x000ac40001127983 */ /* 0x001ee20000300800 */
[----:B------:R-:W-:Y:S01]  /*17920*/  IABS R9, R17 ;  /* 0x0000001100097213 */ /* 0x000fe20000000000 */
[----:B------:R-:W-:Y:S01]  /*17930*/  @!P5 IMAD.IADD R6, R6, 0x1, -R0 ;  /* 0x000000010606d824 */ /* 0x000fe200078e0a00 */
[----:B------:R-:W-:Y:S01]  /*17940*/  ISETP.GT.U32.AND P5, PT, R0, R11, PT ;  /* 0x0000000b0000720c */ /* 0x000fe20003fa4070 */
[----:B------:R-:W-:Y:S01]  /*17950*/  IMAD.HI.U32 R17, R20, R12, RZ ;  /* 0x0000000c14117227 */ /* 0x000fe200078e00ff */
[----:B------:R-:W-:-:S03]  /*17960*/  IABS R13, R13 ;  /* 0x0000000d000d7213 */ /* 0x000fc60000000000 */
[----:B------:R-:W-:Y:S01]  /*17970*/  IMAD.MOV R17, RZ, RZ, -R17 ;  /* 0x000000ffff117224 */ /* 0x000fe200078e0a11 */
[----:B------:R-:W-:-:S03]  /*17980*/  ISETP.GT.U32.AND P1, PT, R0, R16, PT ;  /* 0x000000100000720c */ /* 0x000fc60003f24070 */
[----:B------:R-:W-:Y:S02]  /*17990*/  IMAD R12, R0, R17, R12 ;  /* 0x00000011000c7224 */ /* 0x000fe400078e020c */
[----:B------:R-:W-:-:S04]  /*179a0*/  IMAD.HI.U32 R17, R20, R9, RZ ;  /* 0x0000000914117227 */ /* 0x000fc800078e00ff */
[----:B------:R-:W-:Y:S02]  /*179b0*/  IMAD.MOV.U32 R8, RZ, RZ, R13 ;  /* 0x000000ffff087224 */ /* 0x000fe400078e000d */
[----:B------:R-:W-:Y:S02]  /*179c0*/  IMAD.MOV R17, RZ, RZ, -R17 ;  /* 0x000000ffff117224 */ /* 0x000fe400078e0a11 */
[----:B------:R-:W-:Y:S02]  /*179d0*/  @!P5 IMAD.IADD R11, R11, 0x1, -R0 ;  /* 0x000000010b0bd824 */ /* 0x000fe400078e0a00 */
[----:B------:R-:W-:-:S04]  /*179e0*/  IMAD.HI.U32 R13, R20, R8, RZ ;  /* 0x00000008140d7227 */ /* 0x000fc800078e00ff */
[----:B------:R-:W-:Y:S02]  /*179f0*/  IMAD R9, R0, R17, R9 ;  /* 0x0000001100097224 */ /* 0x000fe400078e0209 */
[----:B------:R-:W-:Y:S02]  /*17a00*/  IMAD.MOV.U32 R17, RZ, RZ, R11 ;  /* 0x000000ffff117224 */ /* 0x000fe400078e000b */
[----:B------:R-:W-:Y:S01]  /*17a10*/  IMAD.MOV R13, RZ, RZ, -R13 ;  /* 0x000000ffff0d7224 */ /* 0x000fe200078e0a0d */
[----:B------:R-:W-:Y:S01]  /*17a20*/  @!P1 IADD3 R16, PT, PT, R16, -R0, RZ ;  /* 0x8000000010109210 */ /* 0x000fe20007ffe0ff */
[----:B------:R-:W-:Y:S02]  /*17a30*/  @!P3 IMAD.MOV R17, RZ, RZ, -R17 ;  /* 0x000000ffff11b224 */ /* 0x000fe400078e0a11 */
[----:B------:R-:W-:Y:S01]  /*17a40*/  IMAD R8, R0, R13, R8 ;  /* 0x0000000d00087224 */ /* 0x000fe200078e0208 */
[----:B--2---:R-:W-:Y:S01]  /*17a50*/  ISETP.GE.AND P5, PT, R7, RZ, PT ;  /* 0x000000ff0700720c */ /* 0x004fe20003fa6270 */
[----:B------:R-:W-:-:S02]  /*17a60*/  IMAD.MOV.U32 R7, RZ, RZ, R10 ;  /* 0x000000ffff077224 */ /* 0x000fc400078e000a */
[----:B------:R-:W2:Y:S01]  /*17a70*/  LDL.LU R10, [R1+0xac0] ;  /* 0x000ac000010a7983 */ /* 0x000ea20000300800 */
[----:B---3--:R-:W-:-:S03]  /*17a80*/  ISETP.GE.AND P1, PT, R18, RZ, PT ;  /* 0x000000ff1200720c */ /* 0x008fc60003f26270 */
[----:B------:R-:W3:Y:S04]  /*17a90*/  LDL.LU R18, [R1+0x3e0c] ;  /* 0x003e0c0001127983 */ /* 0x000ee80000300800 */
[----:B------:R-:W4:Y:S04]  /*17aa0*/  LDL R13, [R1+0xad8] ;  /* 0x000ad800010d7983 */ /* 0x000f280000100800 */
[----:B------:R-:W2:Y:S04]  /*17ab0*/  LDL R11, [R1+0xad4] ;  /* 0x000ad400010b7983 */ /* 0x000ea80000100800 */
[----:B------:R0:W-:Y:S04]  /*17ac0*/  STL [R1+0x2b4], R17 ;  /* 0x0002b41101007387 */ /* 0x0001e80000100800 */
[----:B0-----:R-:W2:Y:S01]  /*17ad0*/  LDL.LU R17, [R1+0xac8] ;  /* 0x000ac80001117983 */ /* 0x001ea20000300800 */
[----:B------:R-:W-:-:S02]  /*17ae0*/  ISETP.GT.U32.AND P4, PT, R0, R6, PT ;  /* 0x000000060000720c */ /* 0x000fc40003f84070 */
[----:B------:R-:W-:-:S11]  /*17af0*/  ISETP.GT.U32.AND P0, PT, R0, R2, PT ;  /* 0x000000020000720c */ /* 0x000fd60003f04070 */
[--C-:B------:R-:W-:Y:S01]  /*17b00*/  @!P4 IMAD.IADD R6, R6, 0x1, -R0.reuse ;  /* 0x000000010606c824 */ /* 0x100fe200078e0a00 */
[----:B------:R-:W-:Y:S01]  /*17b10*/  ISETP.GT.U32.AND P4, PT, R0, R12, PT ;  /* 0x0000000c0000720c */ /* 0x000fe20003f84070 */
[----:B------:R-:W-:-:S05]  /*17b20*/  @!P0 IMAD.IADD R2, R2, 0x1, -R0 ;  /* 0x0000000102028824 */ /* 0x000fca00078e0a00 */
[----:B------:R-:W-:Y:S01]  /*17b30*/  ISETP.GT.U32.AND P0, PT, R0, R2, PT ;  /* 0x000000020000720c */ /* 0x000fe20003f04070 */
[----:B------:R-:W-:-:S06]  /*17b40*/  @!P6 IMAD.MOV R6, RZ, RZ, -R6 ;  /* 0x000000ffff06e224 */ /* 0x000fcc00078e0a06 */
[----:B------:R-:W-:-:S05]  /*17b50*/  @!P4 IMAD.IADD R12, R12, 0x1, -R0 ;  /* 0x000000010c0cc824 */ /* 0x000fca00078e0a00 */
[----:B------:R-:W-:Y:S01]  /*17b60*/  ISETP.GT.U32.AND P6, PT, R0, R12, PT ;  /* 0x0000000c0000720c */ /* 0x000fe20003fc4070 */
[----:B------:R-:W-:Y:S01]  /*17b70*/  @!P0 IMAD.IADD R2, R2, 0x1, -R0 ;  /* 0x0000000102028824 */ /* 0x000fe200078e0a00 */
[----:B------:R0:W-:Y:S03]  /*17b80*/  STL [R1+0x2bc], R6 ;  /* 0x0002bc0601007387 */ /* 0x0001e60000100800 */
[----:B0-----:R-:W-:-:S08]  /*17b90*/  IMAD.MOV.U32 R6, RZ, RZ, R2 ;  /* 0x000000ffff067224 */ /* 0x001fd000078e0002 */
[----:B------:R-:W-:Y:S02]  /*17ba0*/  @!P6 IMAD.IADD R12, R12, 0x1, -R0 ;  /* 0x000000010c0ce824 */ /* 0x000fe400078e0a00 */
[----:B------:R-:W-:Y:S01]  /*17bb0*/  @!P2 IMAD.MOV R6, RZ, RZ, -R6 ;  /* 0x000000ffff06a224 */ /* 0x000fe200078e0a06 */
[----:B---3--:R-:W-:Y:S04]  /*17bc0*/  STL [R1+0x3e08], R18 ;  /* 0x003e081201007387 */ /* 0x008fe80000100800 */
[----:B------:R-:W-:Y:S04]  /*17bd0*/  STL [R1+0x2c0], R6 ;  /* 0x0002c00601007387 */ /* 0x000fe80000100800 */
[----:B------:R0:W-:Y:S04]  /*17be0*/  STL [R1+0x3e04], R12 ;  /* 0x003e040c01007387 */ /* 0x0001e80000100800 */
[----:B0-----:R-:W3:Y:S01]  /*17bf0*/  LDL R12, [R1+0xadc] ;  /* 0x000adc00010c7983 */ /* 0x001ee20000100800 */
[----:B--2---:R-:W-:-:S03]  /*17c00*/  ISETP.GE.AND P6, PT, R17, RZ, PT ;  /* 0x000000ff1100720c */ /* 0x004fc60003fc6270 */
[----:B------:R-:W2:Y:S01]  /*17c10*/  LDL R17, [R1+0xae0] ;  /* 0x000ae00001117983 */ /* 0x000ea20000100800 */
[----:B------:R-:W-:Y:S02]  /*17c20*/  ISETP.GT.U32.AND P3, PT, R0, R16, PT ;  /* 0x000000100000720c */ /* 0x000fe40003f64070 */
[----:B------:R-:W-:Y:S01]  /*17c30*/  ISETP.GE.AND P0, PT, R10, RZ, PT ;  /* 0x000000ff0a00720c */ /* 0x000fe20003f06270 */
[----:B------:R-:W-:-:S04]  /*17c40*/  IMAD.HI.U32 R10, R20, R7, RZ ;  /* 0x00000007140a7227 */ /* 0x000fc800078e00ff */
[----:B------:R-:W-:-:S06]  /*17c50*/  IMAD.MOV R10, RZ, RZ, -R10 ;  /* 0x000000ffff0a7224 */ /* 0x000fcc00078e0a0a */
[----:B------:R-:W-:Y:S02]  /*17c60*/  @!P3 IMAD.IADD R16, R16, 0x1, -R0 ;  /* 0x000000011010b824 */ /* 0x000fe400078e0a00 */
[----:B------:R-:W-:Y:S01]  /*17c70*/  IMAD R7, R0, R10, R7 ;  /* 0x0000000a00077224 */ /* 0x000fe200078e0207 */
[----:B------:R-:W-:Y:S01]  /*17c80*/  IABS R10, R18 ;  /* 0x00000012000a7213 */ /* 0x000fe20000000000 */
[----:B------:R-:W-:Y:S02]  /*17c90*/  IMAD.MOV.U32 R18, RZ, RZ, R16 ;  /* 0x000000ffff127224 */ /* 0x000fe400078e0010 */
[----:B------:R-:W2:Y:S01]  /*17ca0*/  LDL.LU R16, [R1+0xacc] ;  /* 0x000acc0001107983 */ /* 0x000ea20000300800 */
[----:B------:R-:W-:Y:S02]  /*17cb0*/  IABS R2, R11 ;  /* 0x0000000b00027213 */ /* 0x000fe40000000000 */
[----:B----4-:R-:W-:Y:S01]  /*17cc0*/  IABS R11, R13 ;  /* 0x0000000d000b7213 */ /* 0x010fe20000000000 */
[----:B------:R-:W-:-:S04]  /*17cd0*/  IMAD.HI.U32 R13, R20, R10, RZ ;  /* 0x0000000a140d7227 */ /* 0x000fc800078e00ff */
[----:B------:R-:W-:-:S04]  /*17ce0*/  IMAD.HI.U32 R6, R20, R2, RZ ;  /* 0x0000000214067227 */ /* 0x000fc800078e00ff */
[----:B------:R-:W-:Y:S02]  /*17cf0*/  @!P5 IMAD.MOV R18, RZ, RZ, -R18 ;  /* 0x000000ffff12d224 */ /* 0x000fe400078e0a12 */
[----:B------:R-:W-:Y:S02]  /*17d00*/  IMAD.MOV R13, RZ, RZ, -R13 ;  /* 0x000000ffff0d7224 */ /* 0x000fe400078e0a0d */
[----:B------:R-:W-:Y:S01]  /*17d10*/  IMAD.MOV R6, RZ, RZ, -R6 ;  /* 0x000000ffff067224 */ /* 0x000fe200078e0a06 */
[----:B------:R0:W-:Y:S01]  /*17d20*/  STL [R1+0x2b8], R18 ;  /* 0x0002b81201007387 */ /* 0x0001e20000100800 */
[C---:B------:R-:W-:Y:S02]  /*17d30*/  IMAD R10, R0.reuse, R13, R10 ;  /* 0x0000000d000a7224 */ /* 0x040fe400078e020a */
[----:B------:R-:W-:Y:S01]  /*17d40*/  IMAD R2, R0, R6, R2 ;  /* 0x0000000600027224 */ /* 0x000fe200078e0202 */
[----:B0-----:R-:W4:Y:S01]  /*17d50*/  LDL.LU R18, [R1+0x3e08] ;  /* 0x003e080001127983 */ /* 0x001f220000300800 */
[----:B---3--:R-:W-:-:S02]  /*17d60*/  IABS R6, R12 ;  /* 0x0000000c00067213 */ /* 0x008fc40000000000 */
[----:B--2---:R-:W-:Y:S02]  /*17d70*/  IABS R13, R17 ;  /* 0x00000011000d7213 */ /* 0x004fe40000000000 */
[----:B------:R-:W2:Y:S04]  /*17d80*/  LDL R17, [R1+0xae4] ;  /* 0x000ae40001117983 */ /* 0x000ea80000100800 */
[----:B------:R-:W3:Y:S01]  /*17d90*/  LDL.LU R12, [R1+0xad4] ;  /* 0x000ad400010c7983 */ /* 0x000ee20000300800 */
[----:B------:R-:W-:-:S13]  /*17da0*/  ISETP.GT.U32.AND P2, PT, R0, R8, PT ;  /* 0x000000080000720c */ /* 0x000fda0003f44070 */
[----:B------:R-:W-:-:S05]  /*17db0*/  @!P2 IMAD.IADD R8, R8, 0x1, -R0 ;  /* 0x000000010808a824 */ /* 0x000fca00078e0a00 */
[----:B------:R-:W-:Y:S02]  /*17dc0*/  ISETP.GT.U32.AND P2, PT, R0, R8, PT ;  /* 0x000000080000720c */ /* 0x000fe40003f44070 */
[----:B------:R-:W-:Y:S01]  /*17dd0*/  ISETP.GE.AND P5, PT, R16, RZ, PT ;  /* 0x000000ff1000720c */ /* 0x000fe20003fa6270 */
[----:B------:R-:W-:-:S04]  /*17de0*/  IMAD.HI.U32 R16, R20, R11, RZ ;  /* 0x0000000b14107227 */ /* 0x000fc800078e00ff */
[----:B------:R-:W-:-:S06]  /*17df0*/  IMAD.MOV R16, RZ, RZ, -R16 ;  /* 0x000000ffff107224 */ /* 0x000fcc00078e0a10 */
[----:B------:R-:W-:Y:S01]  /*17e00*/  @!P2 IMAD.IADD R8, R8, 0x1, -R0 ;  /* 0x000000010808a824 */ /* 0x000fe200078e0a00 */
[C---:B------:R-:W-:Y:S01]  /*17e10*/  ISETP.GT.U32.AND P2, PT, R0.reuse, R2, PT ;  /* 0x000000020000720c */ /* 0x040fe20003f44070 */
[----:B------:R-:W-:Y:S02]  /*17e20*/  IMAD R11, R0, R16, R11 ;  /* 0x00000010000b7224 */ /* 0x000fe400078e020b */
[----:B------:R-:W-:Y:S01]  /*17e30*/  IMAD.HI.U32 R16, R20, R6, RZ ;  /* 0x0000000614107227 */ /* 0x000fe200078e00ff */
[----:B------:R0:W-:Y:S03]  /*17e40*/  STL [R1+0x3e00], R8 ;  /* 0x003e000801007387 */ /* 0x0001e60000100800 */
[----:B------:R-:W-:-:S04]  /*17e50*/  IMAD.MOV R16, RZ, RZ, -R16 ;  /* 0x000000ffff107224 */ /* 0x000fc800078e0a10 */
[----:B------:R-:W-:Y:S02]  /*17e60*/  IMAD R6, R0, R16, R6 ;  /* 0x0000001000067224 */ /* 0x000fe400078e0206 */
[----:B------:R-:W-:Y:S01]  /*17e70*/  @!P2 IMAD.IADD R2, R2, 0x1, -R0 ;  /* 0x000000010202a824 */ /* 0x000fe200078e0a00 */
[----:B0-----:R-:W2:Y:S01]  /*17e80*/  LDL.LU R8, [R1+0xb38] ;  /* 0x000b380001087983 */ /* 0x001ea20000300800 */
[----:B---3--:R-:W-:-:S03]  /*17e90*/  ISETP.GE.AND P2, PT, R12, RZ, PT ;  /* 0x000000ff0c00720c */ /* 0x008fc60003f46270 */
[----:B------:R-:W3:Y:S04]  /*17ea0*/  LDL.LU R12, [R1+0x3e04] ;  /* 0x003e0400010c7983 */ /* 0x000ee80000300800 */
[----:B------:R-:W2:Y:S01]  /*17eb0*/  LDL R16, [R1+0xae8] ;  /* 0x000ae80001107983 */ /* 0x000ea20000100800 */
[C---:B------:R-:W-:Y:S02]  /*17ec0*/  ISETP.GT.U32.AND P3, PT, R0.reuse, R7, PT ;  /* 0x000000070000720c */ /* 0x040fe40003f64070 */
[----:B------:R-:W-:-:S11]  /*17ed0*/  ISETP.GT.U32.AND P4, PT, R0, R9, PT ;  /* 0x000000090000720c */ /* 0x000fd60003f84070 */
[----:B------:R-:W-:-:S05]  /*17ee0*/  @!P3 IMAD.IADD R7, R7, 0x1, -R0 ;  /* 0x000000010707b824 */ /* 0x000fca00078e0a00 */
[----:B------:R-:W-:Y:S01]  /*17ef0*/  ISETP.GT.U32.AND P3, PT, R0, R7, PT ;  /* 0x000000070000720c */ /* 0x000fe20003f64070 */
[----:B------:R-:W-:-:S05]  /*17f00*/  @!P4 IMAD.IADD R9, R9, 0x1, -R0 ;  /* 0x000000010909c824 */ /* 0x000fca00078e0a00 */
[----:B------:R-:W-:-:S07]  /*17f10*/  ISETP.GT.U32.AND P4, PT, R0, R9, PT ;  /* 0x000000090000720c */ /* 0x000fce0003f84070 */
[----:B------:R-:W-:Y:S01]  /*17f20*/  @!P3 IMAD.IADD R7, R7, 0x1, -R0 ;  /* 0x000000010707b824 */ /* 0x000fe200078e0a00 */
[----:B----4-:R-:W-:Y:S01]  /*17f30*/  ISETP.GE.AND P3, PT, R18, RZ, PT ;  /* 0x000000ff1200720c */ /* 0x010fe20003f66270 */
[----:B------:R-:W-:-:S04]  /*17f40*/  IMAD.HI.U32 R18, R20, R13, RZ ;  /* 0x0000000d14127227 */ /* 0x000fc800078e00ff */
[----:B------:R-:W-:-:S04]  /*17f50*/  IMAD.MOV R18, RZ, RZ, -R18 ;  /* 0x000000ffff127224 */ /* 0x000fc800078e0a12 */
[----:B------:R-:W-:Y:S02]  /*17f60*/  IMAD R18, R0, R18, R13 ;  /* 0x0000001200127224 */ /* 0x000fe400078e020d */
[----:B------:R-:W-:Y:S01]  /*17f70*/  @!P4 IMAD.IADD R9, R9, 0x1, -R0 ;  /* 0x000000010909c824 */ /* 0x000fe200078e0a00 */
[----:B------:R0:W-:Y:S03]  /*17f80*/  STL [R1+0x3dfc], R6 ;  /* 0x003dfc0601007387 */ /* 0x0001e60000100800 */
[----:B0-----:R-:W-:Y:S02]  /*17f90*/  IMAD.MOV.U32 R6, RZ, RZ, R9 ;  /* 0x000000ffff067224 */ /* 0x001fe400078e0009 */
[----:B------:R-:W4:Y:S01]  /*17fa0*/  LDL.LU R9, [R1+0xad8] ;  /* 0x000ad80001097983 */ /* 0x000f220000300800 */
[----:B--2---:R-:W-:Y:S01]  /*17fb0*/  IABS R13, R16 ;  /* 0x00000010000d7213 */ /* 0x004fe20000000000 */
[----:B------:R-:W-:-:S02]  /*17fc0*/  IMAD.MOV.U32 R16, RZ, RZ, R8 ;  /* 0x000000ffff107224 */ /* 0x000fc400078e0008 */
[----:B---3--:R-:W-:-:S04]  /*17fd0*/  IMAD.MOV.U32 R8, RZ, RZ, R12 ;  /* 0x000000ffff087224 */ /* 0x008fc800078e000c */
[----:B------:R-:W-:-:S05]  /*17fe0*/  @!P0 IMAD.MOV R8, RZ, RZ, -R8 ;  /* 0x000000ffff088224 */ /* 0x000fca00078e0a08 */
[----:B------:R0:W-:Y:S04]  /*17ff0*/  STL [R1+0x2b0], R8 ;  /* 0x0002b00801007387 */ /* 0x0001e80000100800 */
[----:B0-----:R-:W2:Y:S01]  /*18000*/  LDL.LU R8, [R1+0x3e00] ;  /* 0x003e000001087983 */ /* 0x001ea20000300800 */
[----:B------:R-:W-:Y:S01]  /*18010*/  ISETP.GT.U32.AND P4, PT, R0, R10, PT ;  /* 0x0000000a0000720c */ /* 0x000fe20003f84070 */
[----:B------:R-:W-:Y:S01]  /*18020*/  @!P1 IMAD.MOV R6, RZ, RZ, -R6 ;  /* 0x000000ffff069224 */ /* 0x000fe200078e0a06 */
[----:B------:R-:W-:-:S04]  /*18030*/  IABS R17, R17 ;  /* 0x0000001100117213 */ /* 0x000fc80000000000 */
[----:B------:R2:W-:Y:S07]  /*18040*/  STL [R1+0x2ac], R6 ;  /* 0x0002ac0601007387 */ /* 0x0005ee0000100800 */
[----:B------:R-:W-:-:S05]  /*18050*/  @!P4 IMAD.IADD R10, R10, 0x1, -R0 ;  /* 0x000000010a0ac824 */ /* 0x000fca00078e0a00 */
[----:B------:R-:W-:Y:S01]  /*18060*/  ISETP.GT.U32.AND P0, PT, R0, R10, PT ;  /* 0x0000000a0000720c */ /* 0x000fe20003f04070 */
[----:B------:R-:W-:-:S04]  /*18070*/  IMAD.HI.U32 R12, R20, R17, RZ ;  /* 0x00000011140c7227 */ /* 0x000fc800078e00ff */
[----:B------:R-:W-:-:S04]  /*18080*/  IMAD.MOV R12, RZ, RZ, -R12 ;  /* 0x000000ffff0c7224 */ /* 0x000fc800078e0a0c */
[----:B------:R-:W-:-:S04]  /*18090*/  IMAD R17, R0, R12, R17 ;  /* 0x0000000c00117224 */ /* 0x000fc800078e0211 */
[----:B------:R-:W-:Y:S02]  /*180a0*/  @!P0 IMAD.IADD R10, R10, 0x1, -R0 ;  /* 0x000000010a0a8824 */ /* 0x000fe400078e0a00 */
[----:B--2---:R-:W-:Y:S02]  /*180b0*/  IMAD.MOV.U32 R6, RZ, RZ, R8 ;  /* 0x000000ffff067224 */ /* 0x004fe400078e0008 */
[----:B------:R-:W-:Y:S02]  /*180c0*/  IMAD.MOV.U32 R8, RZ, RZ, R7 ;  /* 0x000000ffff087224 */ /* 0x000fe400078e0007 */
[----:B------:R-:W-:Y:S01]  /*180d0*/  @!P6 IMAD.MOV R6, RZ, RZ, -R6 ;  /* 0x000000ffff06e224 */ /* 0x000fe200078e0a06 */
[----:B------:R-:W2:Y:S01]  /*180e0*/  LDL.LU R7, [R1+0xadc] ;  /* 0x000adc0001077983 */ /* 0x000ea20000300800 */
[----:B------:R-:W-:-:S03]  /*180f0*/  @!P5 IMAD.MOV R8, RZ, RZ, -R8 ;  /* 0x000000ffff08d224 */ /* 0x000fc600078e0a08 */
[----:B------:R0:W-:Y:S01]  /*18100*/  STL [R1+0x2a8], R6 ;  /* 0x0002a80601007387 */ /* 0x0001e20000100800 */
[----:B----4-:R-:W-:-:S03]  /*18110*/  ISETP.GE.AND P5, PT, R9, RZ, PT ;  /* 0x000000ff0900720c */ /* 0x010fc60003fa6270 */
[----:B0-----:R-:W3:Y:S04]  /*18120*/  LDL.LU R6, [R1+0x3dfc] ;  /* 0x003dfc0001067983 */ /* 0x001ee80000300800 */
[----:B------:R0:W-:Y:S04]  /*18130*/  STL [R1+0x3df8], R16 ;  /* 0x003df81001007387 */ /* 0x0001e80000100800 */
[----:B------:R1:W-:Y:S04]  /*18140*/  STL [R1+0x2a4], R8 ;  /* 0x0002a40801007387 */ /* 0x0003e80000100800 */
[----:B------:R-:W4:Y:S01]  /*18150*/  LDL.LU R9, [R1+0xae0] ;  /* 0x000ae00001097983 */ /* 0x000f220000300800 */
[----:B0-----:R-:W-:-:S03]  /*18160*/  IMAD.MOV.U32 R16, RZ, RZ, R10 ;  /* 0x000000ffff107224 */ /* 0x001fc600078e000a */
[----:B------:R-:W2:Y:S01]  /*18170*/  LDL.LU R12, [R1+0xaec] ;  /* 0x000aec00010c7983 */ /* 0x000ea20000300800 */
[----:B-1----:R-:W-:-:S03]  /*18180*/  IMAD.MOV.U32 R8, RZ, RZ, R13 ;  /* 0x000000ffff087224 */ /* 0x002fc600078e000d */
[----:B------:R-:W2:Y:S04]  /*18190*/  LDL R13, [R1+0xaf0] ;  /* 0x000af000010d7983 */ /* 0x000ea80000100800 */
[----:B------:R-:W2:Y:S01]  /*181a0*/  LDL.LU R10, [R1+0xae4] ;  /* 0x000ae400010a7983 */ /* 0x000ea20000300800 */
[----:B------:R-:W-:Y:S01]  /*181b0*/  @!P3 IMAD.MOV R16, RZ, RZ, -R16 ;  /* 0x000000ffff10b224 */ /* 0x000fe200078e0a10 */
[----:B------:R-:W-:-:S04]  /*181c0*/  ISETP.GT.U32.AND P0, PT, R0, R18, PT ;  /* 0x000000120000720c */ /* 0x000fc80003f04070 */
[----:B------:R0:W-:Y:S04]  /*181d0*/  STL [R1+0x2a0], R16 ;  /* 0x0002a01001007387 */ /* 0x0001e80000100800 */
[----:B0-----:R-:W4:Y:S05]  /*181e0*/  LDL.LU R16, [R1+0x3df8] ;  /* 0x003df80001107983 */ /* 0x001f2a0000300800 */
[----:B------:R-:W-:Y:S01]  /*181f0*/  @!P0 IMAD.IADD R18, R18, 0x1, -R0 ;  /* 0x0000000112128824 */ /* 0x000fe200078e0a00 */
[----:B------:R-:W-:-:S13]  /*18200*/  ISETP.GT.U32.AND P4, PT, R0, R11, PT ;  /* 0x0000000b0000720c */ /* 0x000fda0003f84070 */
[----:B------:R-:W-:Y:S01]  /*18210*/  @!P4 IMAD.IADD R11, R11, 0x1, -R0 ;  /* 0x000000010b0bc824 */ /* 0x000fe200078e0a00 */
[----:B------:R-:W-:Y:S02]  /*18220*/  ISETP.GT.U32.AND P4, PT, R0, R2, PT ;  /* 0x000000020000720c */ /* 0x000fe40003f84070 */
[----:B--2---:R-:W-:Y:S02]  /*18230*/  ISETP.GE.AND P0, PT, R10, RZ, PT ;  /* 0x000000ff0a00720c */ /* 0x004fe40003f06270 */
[----:B------:R-:W2:Y:S01]  /*18240*/  LDL.LU R10, [R1+0xae8] ;  /* 0x000ae800010a7983 */ /* 0x000ea20000300800 */
[----:B---3--:R-:W-:-:S08]  /*18250*/  ISETP.GT.U32.AND P6, PT, R0, R6, PT ;  /* 0x000000060000720c */ /* 0x008fd00003fc4070 */
[----:B------:R-:W-:Y:S01]  /*18260*/  @!P4 IMAD.IADD R2, R2, 0x1, -R0 ;  /* 0x000000010202c824 */ /* 0x000fe200078e0a00 */
[----:B------:R-:W-:Y:S01]  /*18270*/  ISETP.GE.AND P4, PT, R7, RZ, PT ;  /* 0x000000ff0700720c */ /* 0x000fe20003f86270 */
[----:B------:R-:W-:Y:S01]  /*18280*/  IMAD.HI.U32 R7, R20, R8, RZ ;  /* 0x0000000814077227 */ /* 0x000fe200078e00ff */
[----:B------:R-:W-:-:S03]  /*18290*/  ISETP.GT.U32.AND P1, PT, R0, R11, PT ;  /* 0x0000000b0000720c */ /* 0x000fc60003f24070 */
[----:B------:R-:W-:Y:S02]  /*182a0*/  IMAD.MOV R7, RZ, RZ, -R7 ;  /* 0x000000ffff077224 */ /* 0x000fe400078e0a07 */
[----:B------:R-:W-:Y:S02]  /*182b0*/  @!P6 IMAD.IADD R6, R6, 0x1, -R0 ;  /* 0x000000010606e824 */ /* 0x000fe400078e0a00 */
[----:B------:R-:W-:-:S03]  /*182c0*/  IMAD R8, R0, R7, R8 ;  /* 0x0000000700087224 */ /* 0x000fc600078e0208 */
[----:B------:R-:W-:Y:S01]  /*182d0*/  ISETP.GT.U32.AND P6, PT, R0, R6, PT ;  /* 0x000000060000720c */ /* 0x000fe20003fc4070 */
[----:B------:R-:W-:Y:S01]  /*182e0*/  IMAD.MOV.U32 R7, RZ, RZ, R2 ;  /* 0x000000ffff077224 */ /* 0x000fe200078e0002 */
[----:B----4-:R-:W-:Y:S01]  /*182f0*/  ISETP.GE.AND P3, PT, R9, RZ, PT ;  /* 0x000000ff0900720c */ /* 0x010fe20003f66270 */
[----:B------:R-:W-:Y:S02]  /*18300*/  @!P1 IMAD.IADD R11, R11, 0x1, -R0 ;  /* 0x000000010b0b9824 */ /* 0x000fe400078e0a00 */
[----:B------:R-:W-:Y:S02]  /*18310*/  @!P2 IMAD.MOV R7, RZ, RZ, -R7 ;  /* 0x000000ffff07a224 */ /* 0x000fe400078e0a07 */
[----:B------:R-:W-:Y:S01]  /*18320*/  IMAD.MOV.U32 R9, RZ, RZ, R16 ;  /* 0x000000ffff097224 */ /* 0x000fe200078e0010 */
[----:B------:R-:W-:Y:S02]  /*18330*/  IABS R16, R12 ;  /* 0x0000000c00107213 */ /* 0x000fe40000000000 */
[----:B------:R0:W-:Y:S03]  /*18340*/  STL [R1+0x29c], R7 ;  /* 0x00029c0701007387 */ /* 0x0001e60000100800 */
[----:B------:R-:W-:-:S02]  /*18350*/  @!P6 IMAD.IADD R6, R6, 0x1, -R0 ;  /* 0x000000010606e824 */ /* 0x000fc400078e0a00 */
        /* <DEDUP_REMOVED lines=8> */
[----:B------:R-:W-:-:S02]  /*183e0*/  ISETP.GE.AND P4, PT, R12, RZ, PT ;  /* 0x000000ff0c00720c */ /* 0x000fc40003f86270 */
[----:B------:R-:W-:Y:S01]  /*183f0*/  IMAD R16, R0, R2, R16 ;  /* 0x0000000200107224 */ /* 0x000fe200078e0210 */
[----:B0-----:R-:W3:Y:S01]  /*18400*/  LDL.LU R7, [R1+0xaf4] ;  /* 0x000af40001077983 */ /* 0x001ee20000300800 */
[----:B--2---:R-:W-:-:S03]  /*18410*/  ISETP.GE.AND P5, PT, R10, RZ, PT ;  /* 0x000000ff0a00720c */ /* 0x004fc60003fa6270 */
[----:B------:R-:W2:Y:S04]  /*18420*/  LDL R10, [R1+0xaf8] ;  /* 0x000af800010a7983 */ /* 0x000ea80000100800 */
[----:B------:R0:W-:Y:S04]  /*18430*/  STL [R1+0x294], R9 ;  /* 0x0002940901007387 */ /* 0x0001e80000100800 */
[----:B------:R-:W4:Y:S04]  /*18440*/  LDL R12, [R1+0xb00] ;  /* 0x000b0000010c7983 */ /* 0x000f280000100800 */
[----:B0-----:R-:W2:Y:S04]  /*18450*/  LDL R9, [R1+0xafc] ;  /* 0x000afc0001097983 */ /* 0x001ea80000100800 */
[----:B------:R-:W2:Y:S01]  /*18460*/  LDL.LU R2, [R1+0xaf0] ;  /* 0x000af00001027983 */ /* 0x000ea20000300800 */
[----:B------:R-:W-:-:S13]  /*18470*/  ISETP.GT.U32.AND P1, PT, R0, R17, PT ;  /* 0x000000110000720c */ /* 0x000fda0003f24070 */
[----:B------:R-:W-:Y:S01]  /*18480*/  @!P1 IMAD.IADD R17, R17, 0x1, -R0 ;  /* 0x0000000111119824 */ /* 0x000fe200078e0a00 */
[----:B------:R-:W-:-:S04]  /*18490*/  ISETP.GT.U32.AND P1, PT, R0, R18, PT ;  /* 0x000000120000720c */ /* 0x000fc80003f24070 */
[C---:B------:R-:W-:Y:S02]  /*184a0*/  ISETP.GT.U32.AND P2, PT, R0.reuse, R17, PT ;  /* 0x000000110000720c */ /* 0x040fe40003f44070 */
[----:B------:R-:W-:-:S07]  /*184b0*/  ISETP.GT.U32.AND P6, PT, R0, R8, PT ;  /* 0x000000080000720c */ /* 0x000fce0003fc4070 */
[----:B------:R-:W-:-:S04]  /*184c0*/  @!P1 IMAD.IADD R18, R18, 0x1, -R0 ;  /* 0x0000000112129824 */ /* 0x000fc800078e0a00 */
[----:B------:R-:W-:-:S05]  /*184d0*/  @!P2 IMAD.IADD R17, R17, 0x1, -R0 ;  /* 0x000000011111a824 */ /* 0x000fca00078e0a00 */
[----:B------:R0:W-:Y:S01]  /*184e0*/  STL [R1+0x3df4], R17 ;  /* 0x003df41101007387 */ /* 0x0001e20000100800 */
[----:B------:R-:W-:Y:S01]  /*184f0*/  @!P6 IMAD.IADD R8, R8, 0x1, -R0 ;  /* 0x000000010808e824 */ /* 0x000fe200078e0a00 */
[----:B---3--:R-:W-:Y:S01]  /*18500*/  ISETP.GE.AND P6, PT, R7, RZ, PT ;  /* 0x000000ff0700720c */ /* 0x008fe20003fc6270 */
[----:B0-----:R-:W-:-:S04]  /*18510*/  IMAD.MOV.U32 R17, RZ, RZ, R18 ;  /* 0x000000ffff117224 */ /* 0x001fc800078e0012 */
[----:B------:R-:W-:Y:S01]  /*18520*/  @!P3 IMAD.MOV R17, RZ, RZ, -R17 ;  /* 0x000000ffff11b224 */ /* 0x000fe200078e0a11 */
[----:B--2---:R-:W-:Y:S01]  /*18530*/  ISETP.GE.AND P1, PT, R2, RZ, PT ;  /* 0x000000ff0200720c */ /* 0x004fe20003f26270 */
[----:B------:R-:W-:Y:S01]  /*18540*/  IMAD.MOV.U32 R2, RZ, RZ, R11 ;  /* 0x000000ffff027224 */ /* 0x000fe200078e000b */
[----:B------:R-:W-:Y:S02]  /*18550*/  IABS R11, R7 ;  /* 0x00000007000b7213 */ /* 0x000fe40000000000 */
[----:B------:R-:W-:Y:S02]  /*18560*/  IABS R7, R10 ;  /* 0x0000000a00077213 */ /* 0x000fe40000000000 */
[----:B----4-:R-:W-:Y:S02]  /*18570*/  IABS R10, R12 ;  /* 0x0000000c000a7213 */ /* 0x010fe40000000000 */
[----:B------:R-:W2:Y:S04]  /*18580*/  LDL R12, [R1+0xb04] ;  /* 0x000b0400010c7983 */ /* 0x000ea80000100800 */
[----:B------:R0:W-:Y:S04]  /*18590*/  STL [R1+0x290], R17 ;  /* 0x0002901101007387 */ /* 0x0001e80000100800 */
[----:B0-----:R-:W3:Y:S04]  /*185a0*/  LDL.LU R17, [R1+0x3df4] ;  /* 0x003df40001117983 */ /* 0x001ee80000300800 */
[----:B------:R0:W-:Y:S04]  /*185b0*/  STL [R1+0x3df0], R23 ;  /* 0x003df01701007387 */ /* 0x0001e80000100800 */
[----:B0-----:R-:W4:Y:S01]  /*185c0*/  LDL.LU R23, [R1+0xaf8] ;  /* 0x000af80001177983 */ /* 0x001f220000300800 */
[----:B------:R-:W-:-:S02]  /*185d0*/  ISETP.GT.U32.AND P2, PT, R0, R16, PT ;  /* 0x000000100000720c */ /* 0x000fc40003f44070 */
[----:B------:R-:W-:Y:S01]  /*185e0*/  IABS R13, R13 ;  /* 0x0000000d000d7213 */ /* 0x000fe20000000000 */
[----:B---3--:R-:W-:-:S05]  /*185f0*/  @!P0 IMAD.MOV R17, RZ, RZ, -R17 ;  /* 0x000000ffff118224 */ /* 0x008fca00078e0a11 */
[----:B------:R0:W-:Y:S04]  /*18600*/  STL [R1+0x28c], R17 ;  /* 0x00028c1101007387 */ /* 0x0001e80000100800 */
[----:B0-----:R-:W3:Y:S01]  /*18610*/  LDL R17, [R1+0xb08] ;  /* 0x000b080001117983 */ /* 0x001ee20000100800 */
[----:B------:R-:W-:-:S04]  /*18620*/  IMAD.HI.U32 R6, R20, R13, RZ ;  /* 0x0000000d14067227 */ /* 0x000fc800078e00ff */
[----:B------:R-:W-:Y:S02]  /*18630*/  IMAD.MOV R6, RZ, RZ, -R6 ;  /* 0x000000ffff067224 */ /* 0x000fe400078e0a06 */
[----:B------:R-:W-:Y:S02]  /*18640*/  @!P2 IMAD.IADD R16, R16, 0x1, -R0 ;  /* 0x000000011010a824 */ /* 0x000fe400078e0a00 */
[----:B------:R-:W-:Y:S02]  /*18650*/  IMAD R13, R0, R6, R13 ;  /* 0x00000006000d7224 */ /* 0x000fe400078e020d */
[----:B------:R-:W-:Y:S01]  /*18660*/  IMAD.HI.U32 R6, R20, R11, RZ ;  /* 0x0000000b14067227 */ /* 0x000fe200078e00ff */
[C---:B------:R-:W-:Y:S02]  /*18670*/  ISETP.GT.U32.AND P2, PT, R0.reuse, R16, PT ;  /* 0x000000100000720c */ /* 0x040fe40003f44070 */
[----:B------:R-:W-:Y:S01]  /*18680*/  IABS R9, R9 ;  /* 0x0000000900097213 */ /* 0x000fe20000000000 */
[----:B------:R-:W-:Y:S01]  /*18690*/  IMAD.MOV R6, RZ, RZ, -R6 ;  /* 0x000000ffff067224 */ /* 0x000fe200078e0a06 */
[----:B------:R-:W-:-:S03]  /*186a0*/  ISETP.GT.U32.AND P3, PT, R0, R8, PT ;  /* 0x000000080000720c */ /* 0x000fc60003f64070 */
[C---:B------:R-:W-:Y:S01]  /*186b0*/  IMAD R11, R0.reuse, R6, R11 ;  /* 0x00000006000b7224 */ /* 0x040fe200078e020b */
[----:B------:R-:W-:Y:S01]  /*186c0*/  ISETP.GT.U32.AND P0, PT, R0, R13, PT ;  /* 0x0000000d0000720c */ /* 0x000fe20003f04070 */
[----:B------:R-:W-:-:S04]  /*186d0*/  IMAD.HI.U32 R6, R20, R9, RZ ;  /* 0x0000000914067227 */ /* 0x000fc800078e00ff */
[----:B------:R-:W-:Y:S02]  /*186e0*/  IMAD.MOV R6, RZ, RZ, -R6 ;  /* 0x000000ffff067224 */ /* 0x000fe400078e0a06 */
[--C-:B------:R-:W-:Y:S02]  /*186f0*/  @!P2 IMAD.IADD R16, R16, 0x1, -R0.reuse ;  /* 0x000000011010a824 */ /* 0x100fe400078e0a00 */
[----:B------:R-:W-:Y:S02]  /*18700*/  IMAD R9, R0, R6, R9 ;  /* 0x0000000600097224 */ /* 0x000fe400078e0209 */
[--C-:B------:R-:W-:Y:S02]  /*18710*/  @!P3 IMAD.IADD R8, R8, 0x1, -R0.reuse ;  /* 0x000000010808b824 */ /* 0x100fe400078e0a00 */
[----:B------:R-:W-:Y:S02]  /*18720*/  @!P0 IMAD.IADD R13, R13, 0x1, -R0 ;  /* 0x000000010d0d8824 */ /* 0x000fe400078e0a00 */
[----:B------:R-:W-:Y:S01]  /*18730*/  @!P5 IMAD.MOV R8, RZ, RZ, -R8 ;  /* 0x000000ffff08d224 */ /* 0x000fe200078e0a08 */
[----:B----4-:R-:W-:-:S02]  /*18740*/  ISETP.GE.AND P0, PT, R23, RZ, PT ;  /* 0x000000ff1700720c */ /* 0x010fc40003f06270 */
[----:B------:R-:W4:Y:S01]  /*18750*/  LDL.LU R23, [R1+0x3df0] ;  /* 0x003df00001177983 */ /* 0x000f220000300800 */
[----:B---3--:R-:W-:Y:S01]  /*18760*/  IABS R6, R17 ;  /* 0x0000001100067213 */ /* 0x008fe20000000000 */
[----:B------:R-:W-:Y:S02]  /*18770*/  IMAD.MOV.U32 R17, RZ, RZ, R16 ;  /* 0x000000ffff117224 */ /* 0x000fe400078e0010 */
[----:B------:R-:W3:Y:S02]  /*18780*/  LDL R16, [R1+0xb0c] ;  /* 0x000b0c0001107983 */ /* 0x000ee40000100800 */
[----:B------:R-:W-:Y:S02]  /*18790*/  @!P4 IMAD.MOV R17, RZ, RZ, -R17 ;  /* 0x000000ffff11c224 */ /* 0x000fe400078e0a11 */
[----:B------:R-:W-:Y:S04]  /*187a0*/  STL [R1+0x288], R8 ;  /* 0x0002880801007387 */ /* 0x000fe80000100800 */
[----:B------:R0:W-:Y:S04]  /*187b0*/  STL [R1+0x260], R17 ;  /* 0x0002601101007387 */ /* 0x0001e80000100800 */
[----:B0-----:R-:W3:Y:S01]  /*187c0*/  LDL.LU R17, [R1+0xb14] ;  /* 0x000b140001117983 */ /* 0x001ee20000300800 */
[----:B------:R-:W-:-:S02]  /*187d0*/  IMAD.MOV.U32 R18, RZ, RZ, R2 ;  /* 0x000000ffff127224 */ /* 0x000fc400078e0002 */
[----:B------:R-:W-:-:S04]  /*187e0*/  IMAD.HI.U32 R2, R20, R7, RZ ;  /* 0x0000000714027227 */ /* 0x000fc800078e00ff */
[----:B------:R-:W-:-:S04]  /*187f0*/  IMAD.MOV R2, RZ, RZ, -R2 ;  /* 0x000000ffff027224 */ /* 0x000fc800078e0a02 */
[----:B------:R-:W-:-:S05]  /*18800*/  IMAD R7, R0, R2, R7 ;  /* 0x0000000200077224 */ /* 0x000fca00078e0207 */
[----:B------:R-:W-:Y:S01]  /*18810*/  ISETP.GT.U32.AND P2, PT, R0, R7, PT ;  /* 0x000000070000720c */ /* 0x000fe20003f44070 */
[----:B------:R-:W-:Y:S01]  /*18820*/  IMAD.HI.U32 R2, R20, R10, RZ ;  /* 0x0000000a14027227 */ /* 0x000fe200078e00ff */
[----:B--2---:R-:W-:-:S03]  /*18830*/  IABS R12, R12 ;  /* 0x0000000c000c7213 */ /* 0x004fc60000000000 */
[----:B------:R-:W-:-:S08]  /*18840*/  IMAD.MOV R2, RZ, RZ, -R2 ;  /* 0x000000ffff027224 */ /* 0x000fd000078e0a02 */
[----:B------:R-:W-:-:S05]  /*18850*/  @!P2 IMAD.IADD R7, R7, 0x1, -R0 ;  /* 0x000000010707a824 */ /* 0x000fca00078e0a00 */
[C---:B------:R-:W-:Y:S01]  /*18860*/  ISETP.GT.U32.AND P2, PT, R0.reuse, R7, PT ;  /* 0x000000070000720c */ /* 0x040fe20003f44070 */
[----:B------:R-:W-:Y:S02]  /*18870*/  IMAD R10, R0, R2, R10 ;  /* 0x00000002000a7224 */ /* 0x000fe400078e020a */
[----:B------:R-:W-:-:S04]  /*18880*/  IMAD.HI.U32 R2, R20, R12, RZ ;  /* 0x0000000c14027227 */ /* 0x000fc800078e00ff */
[----:B------:R-:W-:-:S04]  /*18890*/  IMAD.MOV R2, RZ, RZ, -R2 ;  /* 0x000000ffff027224 */ /* 0x000fc800078e0a02 */
[C---:B------:R-:W-:Y:S02]  /*188a0*/  IMAD R12, R0.reuse, R2, R12 ;  /* 0x00000002000c7224 */ /* 0x040fe400078e020c */
[----:B------:R-:W-:Y:S01]  /*188b0*/  @!P2 IADD3 R7, PT, PT, R7, -R0, RZ ;  /* 0x800000000707a210 */ /* 0x000fe20007ffe0ff */
[----:B---3--:R0:W-:Y:S04]  /*188c0*/  STL [R1+0x3de8], R17 ;  /* 0x003de81101007387 */ /* 0x0081e80000100800 */
[----:B------:R-:W2:Y:S04]  /*188d0*/  LDL.LU R2, [R1+0xafc] ;  /* 0x000afc0001027983 */ /* 0x000ea80000300800 */
[----:B0-----:R-:W3:Y:S04]  /*188e0*/  LDL R17, [R1+0xb10] ;  /* 0x000b100001117983 */ /* 0x001ee80000100800 */
[----:B------:R0:W-:Y:S04]  /*188f0*/  STL [R1+0x3dec], R7 ;  /* 0x003dec0701007387 */ /* 0x0001e80000100800 */
[----:B0-----:R-:W2:Y:S01]  /*18900*/  LDL.LU R7, [R1+0xb00] ;  /* 0x000b000001077983 */ /* 0x001ea20000300800 */
[----:B------:R-:W-:-:S02]  /*18910*/  ISETP.GT.U32.AND P3, PT, R0, R11, PT ;  /* 0x0000000b0000720c */ /* 0x000fc40003f64070 */
[----:B------:R-:W-:-:S11]  /*18920*/  ISETP.GT.U32.AND P4, PT, R0, R9, PT ;  /* 0x000000090000720c */ /* 0x000fd60003f84070 */
[----:B------:R-:W-:Y:S01]  /*18930*/  @!P3 IMAD.IADD R11, R11, 0x1, -R0 ;  /* 0x000000010b0bb824 */ /* 0x000fe200078e0a00 */
[----:B------:R-:W-:-:S04]  /*18940*/  ISETP.GT.U32.AND P3, PT, R0, R13, PT ;  /* 0x0000000d0000720c */ /* 0x000fc80003f64070 */
[----:B------:R-:W-:Y:S01]  /*18950*/  ISETP.GT.U32.AND P5, PT, R0, R11, PT ;  /* 0x0000000b0000720c */ /* 0x000fe20003fa4070 */
[----:B------:R-:W-:Y:S02]  /*18960*/  IMAD.MOV.U32 R8, RZ, RZ, R6 ;  /* 0x000000ffff087224 */ /* 0x000fe400078e0006 */
[----:B------:R-:W-:Y:S02]  /*18970*/  @!P4 IMAD.IADD R9, R9, 0x1, -R0 ;  /* 0x000000010909c824 */ /* 0x000fe400078e0a00 */
[----:B------:R-:W-:-:S04]  /*18980*/  IMAD.HI.U32 R6, R20, R8, RZ ;  /* 0x0000000814067227 */ /* 0x000fc800078e00ff */
[----:B------:R-:W-:Y:S02]  /*18990*/  @!P3 IMAD.IADD R13, R13, 0x1, -R0 ;  /* 0x000000010d0db824 */ /* 0x000fe400078e0a00 */
[----:B------:R-:W-:Y:S02]  /*189a0*/  IMAD.MOV R6, RZ, RZ, -R6 ;  /* 0x000000ffff067224 */ /* 0x000fe400078e0a06 */
[----:B------:R-:W-:Y:S02]  /*189b0*/  @!P5 IMAD.IADD R11, R11, 0x1, -R0 ;  /* 0x000000010b0bd824 */ /* 0x000fe400078e0a00 */
[----:B------:R-:W-:Y:S01]  /*189c0*/  IMAD R8, R0, R6, R8 ;  /* 0x0000000600087224 */ /* 0x000fe200078e0208 */
[----:B---3--:R-:W-:Y:S01]  /*189d0*/  IABS R6, R17 ;  /* 0x0000001100067213 */ /* 0x008fe20000000000 */
[----:B------:R-:W-:Y:S01]  /*189e0*/  IMAD.MOV.U32 R17, RZ, RZ, R11 ;  /* 0x000000ffff117224 */ /* 0x000fe200078e000b */
[----:B--2---:R-:W-:Y:S01]  /*189f0*/  ISETP.GE.AND P4, PT, R7, RZ, PT ;  /* 0x000000ff0700720c */ /* 0x004fe20003f86270 */
[----:B------:R-:W-:-:S02]  /*18a00*/  IMAD.MOV.U32 R7, RZ, RZ, R13 ;  /* 0x000000ffff077224 */ /* 0x000fc400078e000d */
[----:B------:R-:W2:Y:S02]  /*18a10*/  LDL.LU R13, [R1+0xb08] ;  /* 0x000b0800010d7983 */ /* 0x000ea40000300800 */
[----:B------:R-:W-:Y:S02]  /*18a20*/  @!P1 IMAD.MOV R7, RZ, RZ, -R7 ;  /* 0x000000ffff079224 */ /* 0x000fe400078e0a07 */
[----:B------:R-:W3:Y:S01]  /*18a30*/  LDL.LU R11, [R1+0xb04] ;  /* 0x000b0400010b7983 */ /* 0x000ee20000300800 */
[----:B------:R-:W-:-:S03]  /*18a40*/  @!P6 IMAD.MOV R17, RZ, RZ, -R17 ;  /* 0x000000ffff11e224 */ /* 0x000fc600078e0a11 */
[----:B------:R0:W-:Y:S04]  /*18a50*/  STL [R1+0x270], R7 ;  /* 0x0002700701007387 */ /* 0x0001e80000100800 */
[----:B0-----:R-:W4:Y:S04]  /*18a60*/  LDL.LU R7, [R1+0x3dec] ;  /* 0x003dec0001077983 */ /* 0x001f280000300800 */
[----:B------:R0:W-:Y:S04]  /*18a70*/  STL [R1+0x280], R17 ;  /* 0x0002801101007387 */ /* 0x0001e80000100800 */
[----:B0-----:R-:W4:Y:S01]  /*18a80*/  LDL.LU R17, [R1+0x3de8] ;  /* 0x003de80001117983 */ /* 0x001f220000300800 */
[----:B------:R-:W-:-:S02]  /*18a90*/  ISETP.GT.U32.AND P5, PT, R0, R12, PT ;  /* 0x0000000c0000720c */ /* 0x000fc40003fa4070 */
[----:B------:R-:W-:-:S11]  /*18aa0*/  ISETP.GT.U32.AND P3, PT, R0, R10, PT ;  /* 0x0000000a0000720c */ /* 0x000fd60003f64070 */
[--C-:B------:R-:W-:Y:S02]  /*18ab0*/  @!P5 IMAD.IADD R12, R12, 0x1, -R0.reuse ;  /* 0x000000010c0cd824 */ /* 0x100fe400078e0a00 */
[----:B------:R-:W-:Y:S01]  /*18ac0*/  @!P3 IMAD.IADD R10, R10, 0x1, -R0 ;  /* 0x000000010a0ab824 */ /* 0x000fe200078e0a00 */
[C---:B------:R-:W-:Y:S02]  /*18ad0*/  ISETP.GT.U32.AND P3, PT, R0.reuse, R9, PT ;  /* 0x000000090000720c */ /* 0x040fe40003f64070 */
[----:B------:R-:W-:-:S11]  /*18ae0*/  ISETP.GT.U32.AND P1, PT, R0, R12, PT ;  /* 0x0000000c0000720c */ /* 0x000fd60003f24070 */
[--C-:B------:R-:W-:Y:S02]  /*18af0*/  @!P3 IMAD.IADD R9, R9, 0x1, -R0.reuse ;  /* 0x000000010909b824 */ /* 0x100fe400078e0a00 */
[----:B------:R-:W-:Y:S01]  /*18b00*/  @!P1 IMAD.IADD R12, R12, 0x1, -R0 ;  /* 0x000000010c0c9824 */ /* 0x000fe200078e0a00 */
[----:B--2---:R-:W-:Y:S02]  /*18b10*/  ISETP.GE.AND P3, PT, R13, RZ, PT ;  /* 0x000000ff0d00720c */ /* 0x004fe40003f66270 */
[----:B---3--:R-:W-:Y:S01]  /*18b20*/  ISETP.GE.AND P6, PT, R11, RZ, PT ;  /* 0x000000ff0b00720c */ /* 0x008fe20003fc6270 */
[----:B----4-:R-:W-:-:S05]  /*18b30*/  @!P0 IMAD.MOV R7, RZ, RZ, -R7 ;  /* 0x000000ffff078224 */ /* 0x010fca00078e0a07 */
[----:B------:R0:W-:Y:S04]  /*18b40*/  STL [R1+0x284], R7 ;  /* 0x0002840701007387 */ /* 0x0001e80000100800 */
[----:B------:R-:W2:Y:S01]  /*18b50*/  LDL R13, [R1+0xb1c] ;  /* 0x000b1c00010d7983 */ /* 0x000ea20000100800 */
[----:B------:R-:W-:-:S03]  /*18b60*/  IABS R11, R17 ;  /* 0x00000011000b7213 */ /* 0x000fc60000000000 */
[----:B0-----:R-:W3:Y:S04]  /*18b70*/  LDL R7, [R1+0xb18] ;  /* 0x000b180001077983 */ /* 0x001ee80000100800 */
[----:B------:R0:W-:Y:S04]  /*18b80*/  STL [R1+0x3de0], R17 ;  /* 0x003de01101007387 */ /* 0x0001e80000100800 */
[----:B0-----:R-:W4:Y:S04]  /*18b90*/  LDL.LU R17, [R1+0xb10] ;  /* 0x000b100001117983 */ /* 0x001f280000300800 */
[----:B------:R0:W-:Y:S04]  /*18ba0*/  STL [R1+0x3de4], R12 ;  /* 0x003de40c01007387 */ /* 0x0001e80000100800 */
[----:B0-----:R-:W2:Y:S01]  /*18bb0*/  LDL.LU R12, [R1+0xb0c] ;  /* 0x000b0c00010c7983 */ /* 0x001ea20000300800 */
[----:B------:R-:W-:-:S02]  /*18bc0*/  ISETP.GE.AND P2, PT, R2, RZ, PT ;  /* 0x000000ff0200720c */ /* 0x000fc40003f46270 */
[C---:B------:R-:W-:Y:S02]  /*18bd0*/  ISETP.GT.U32.AND P5, PT, R0.reuse, R10, PT ;  /* 0x0000000a0000720c */ /* 0x040fe40003fa4070 */
[----:B------:R-:W-:Y:S02]  /*18be0*/  ISETP.GT.U32.AND P0, PT, R0, R8, PT ;  /* 0x000000080000720c */ /* 0x000fe40003f04070 */
[----:B------:R-:W-:Y:S02]  /*18bf0*/  IABS R16, R16 ;  /* 0x0000001000107213 */ /* 0x000fe40000000000 */
[----:B--2---:R-:W-:Y:S01]  /*18c00*/  ISETP.GE.AND P1, PT, R12, RZ, PT ;  /* 0x000000ff0c00720c */ /* 0x004fe20003f26270 */
[----:B------:R-:W-:-:S04]  /*18c10*/  IMAD.MOV.U32 R12, RZ, RZ, R9 ;  /* 0x000000ffff0c7224 */ /* 0x000fc800078e0009 */
[----:B------:R-:W-:-:S05]  /*18c20*/  @!P2 IMAD.MOV R12, RZ, RZ, -R12 ;  /* 0x000000ffff0ca224 */ /* 0x000fca00078e0a0c */
[----:B------:R0:W-:Y:S04]  /*18c30*/  STL [R1+0x27c], R12 ;  /* 0x00027c0c01007387 */ /* 0x0001e80000100800 */
[----:B0-----:R-:W2:Y:S01]  /*18c40*/  LDL.LU R12, [R1+0x3de4] ;  /* 0x003de400010c7983 */ /* 0x001ea20000300800 */
[----:B------:R-:W-:-:S04]  /*18c50*/  IMAD.HI.U32 R2, R20, R16, RZ ;  /* 0x0000001014027227 */ /* 0x000fc800078e00ff */
[----:B------:R-:W-:Y:S02]  /*18c60*/  IMAD.MOV R2, RZ, RZ, -R2 ;  /* 0x000000ffff027224 */ /* 0x000fe400078e0a02 */
[--C-:B------:R-:W-:Y:S01]  /*18c70*/  @!P5 IMAD.IADD R10, R10, 0x1, -R0.reuse ;  /* 0x000000010a0ad824 */ /* 0x100fe200078e0a00 */
[----:B---3--:R-:W-:Y:S01]  /*18c80*/  IABS R7, R7 ;  /* 0x0000000700077213 */ /* 0x008fe20000000000 */
[----:B------:R-:W-:Y:S01]  /*18c90*/  @!P0 IMAD.IADD R8, R8, 0x1, -R0 ;  /* 0x0000000108088824 */ /* 0x000fe200078e0a00 */
[----:B----4-:R-:W-:Y:S01]  /*18ca0*/  ISETP.GE.AND P0, PT, R17, RZ, PT ;  /* 0x000000ff1100720c */ /* 0x010fe20003f06270 */
[----:B------:R-:W-:Y:S02]  /*18cb0*/  IMAD R16, R0, R2, R16 ;  /* 0x0000000200107224 */ /* 0x000fe400078e0210 */
[----:B------:R-:W-:-:S04]  /*18cc0*/  IMAD.HI.U32 R2, R20, R6, RZ ;  /* 0x0000000614027227 */ /* 0x000fc800078e00ff */
[----:B------:R-:W-:Y:S02]  /*18cd0*/  IMAD.MOV.U32 R17, RZ, RZ, R10 ;  /* 0x000000ffff117224 */ /* 0x000fe400078e000a */
[----:B------:R-:W-:Y:S02]  /*18ce0*/  IMAD.MOV R2, RZ, RZ, -R2 ;  /* 0x000000ffff027224 */ /* 0x000fe400078e0a02 */
[----:B------:R-:W-:-:S04]  /*18cf0*/  IMAD.HI.U32 R9, R20, R7, RZ ;  /* 0x0000000714097227 */ /* 0x000fc800078e00ff */
[----:B------:R-:W-:Y:S02]  /*18d00*/  @!P4 IMAD.MOV R17, RZ, RZ, -R17 ;  /* 0x000000ffff11c224 */ /* 0x000fe400078e0a11 */
[----:B------:R-:W-:Y:S01]  /*18d10*/  IMAD R6, R0, R2, R6 ;  /* 0x0000000200067224 */ /* 0x000fe200078e0206 */
[----:B------:R-:W-:Y:S01]  /*18d20*/  IABS R2, R13 ;  /* 0x0000000d00027213 */ /* 0x000fe20000000000 */
[----:B------:R-:W-:Y:S01]  /*18d30*/  IMAD.MOV R9, RZ, RZ, -R9 ;  /* 0x000000ffff097224 */ /* 0x000fe200078e0a09 */
[----:B------:R0:W-:Y:S01]  /*18d40*/  STL [R1+0x278], R17 ;  /* 0x0002781101007387 */ /* 0x0001e20000100800 */
[----:B------:R-:W-:-:S04]  /*18d50*/  IMAD.HI.U32 R13, R20, R11, RZ ;  /* 0x0000000b140d7227 */ /* 0x000fc800078e00ff */
[----:B------:R-:W-:Y:S01]  /*18d60*/  IMAD R7, R0, R9, R7 ;  /* 0x0000000900077224 */ /* 0x000fe200078e0207 */
[----:B0-----:R-:W3:Y:S04]  /*18d70*/  LDL.LU R17, [R1+0x3de0] ;  /* 0x003de00001117983 */ /* 0x001ee80000300800 */
[----:B------:R0:W-:Y:S01]  /*18d80*/  STL [R1+0x3ddc], R5 ;  /* 0x003ddc0501007387 */ /* 0x0001e20000100800 */
[----:B------:R-:W-:-:S03]  /*18d90*/  IMAD.MOV R10, RZ, RZ, -R13 ;  /* 0x000000ffff0a7224 */ /* 0x000fc600078e0a0d */
[----:B0-----:R-:W4:Y:S01]  /*18da0*/  LDL.LU R5, [R1+0xb18] ;  /* 0x000b180001057983 */ /* 0x001f220000300800 */
[----:B--2---:R-:W-:-:S05]  /*18db0*/  @!P6 IMAD.MOV R12, RZ, RZ, -R12 ;  /* 0x000000ffff0ce224 */ /* 0x004fca00078e0a0c */
[----:B------:R0:W-:Y:S04]  /*18dc0*/  STL [R1+0x26c], R12 ;  /* 0x00026c0c01007387 */ /* 0x0001e80000100800 */
[----:B------:R-:W2:Y:S04]  /*18dd0*/  LDL R9, [R1+0xb20] ;  /* 0x000b200001097983 */ /* 0x000ea80000100800 */
[----:B------:R-:W2:Y:S04]  /*18de0*/  LDL R13, [R1+0xb28] ;  /* 0x000b2800010d7983 */ /* 0x000ea80000100800 */
[----:B0-----:R-:W2:Y:S01]  /*18df0*/  LDL R12, [R1+0xb24] ;  /* 0x000b2400010c7983 */ /* 0x001ea20000100800 */
[C---:B------:R-:W-:Y:S01]  /*18e00*/  ISETP.GT.U32.AND P5, PT, R0.reuse, R16, PT ;  /* 0x000000100000720c */ /* 0x040fe20003fa4070 */
[----:B------:R-:W-:-:S02]  /*18e10*/  IMAD R11, R0, R10, R11 ;  /* 0x0000000a000b7224 */ /* 0x000fc400078e020b */
[----:B------:R-:W-:-:S10]  /*18e20*/  IMAD.HI.U32 R10, R20, R2, RZ ;  /* 0x00000002140a7227 */ /* 0x000fd400078e00ff */
[----:B------:R-:W-:-:S05]  /*18e30*/  @!P5 IMAD.IADD R16, R16, 0x1, -R0 ;  /* 0x000000011010d824 */ /* 0x000fca00078e0a00 */
[----:B------:R-:W-:Y:S01]  /*18e40*/  ISETP.GT.U32.AND P4, PT, R0, R16, PT ;  /* 0x000000100000720c */ /* 0x000fe20003f84070 */
[----:B------:R-:W-:-:S04]  /*18e50*/  IMAD.MOV R10, RZ, RZ, -R10 ;  /* 0x000000ffff0a7224 */ /* 0x000fc800078e0a0a */
[----:B------:R-:W-:Y:S01]  /*18e60*/  IMAD R2, R0, R10, R2 ;  /* 0x0000000a00027224 */ /* 0x000fe200078e0202 */
[----:B---3--:R-:W-:Y:S02]  /*18e70*/  ISETP.GE.AND P6, PT, R17, RZ, PT ;  /* 0x000000ff1100720c */ /* 0x008fe40003fc6270 */
[----:B------:R-:W3:Y:S05]  /*18e80*/  LDL R17, [R1+0xb2c] ;  /* 0x000b2c0001117983 */ /* 0x000eea0000100800 */
[----:B------:R-:W-:Y:S01]  /*18e90*/  @!P4 IMAD.IADD R16, R16, 0x1, -R0 ;  /* 0x000000011010c824 */ /* 0x000fe200078e0a00 */
[----:B----4-:R-:W-:Y:S02]  /*18ea0*/  ISETP.GE.AND P4, PT, R5, RZ, PT ;  /* 0x000000ff0500720c */ /* 0x010fe40003f86270 */
[----:B------:R-:W4:Y:S04]  /*18eb0*/  LDL.LU R5, [R1+0x3ddc] ;  /* 0x003ddc0001057983 */ /* 0x000f280000300800 */
[----:B------:R-:W-:Y:S01]  /*18ec0*/  STL [R1+0x3dd8], R2 ;  /* 0x003dd80201007387 */ /* 0x000fe20000100800 */
[----:B--2---:R-:W-:-:S02]  /*18ed0*/  IABS R10, R9 ;  /* 0x00000009000a7213 */ /* 0x004fc40000000000 */
[----:B------:R-:W-:Y:S02]  /*18ee0*/  IABS R9, R12 ;  /* 0x0000000c00097213 */ /* 0x000fe40000000000 */
[----:B------:R-:W-:-:S05]  /*18ef0*/  IABS R12, R13 ;  /* 0x0000000d000c7213 */ /* 0x000fca0000000000 */
[----:B------:R0:W-:Y:S04]  /*18f00*/  STL [R1+0x3dd4], R12 ;  /* 0x003dd40c01007387 */ /* 0x0001e80000100800 */
[----:B0-----:R-:W2:Y:S01]  /*18f10*/  LDL.LU R12, [R1+0xb1c] ;  /* 0x000b1c00010c7983 */ /* 0x001ea20000300800 */
[C---:B------:R-:W-:Y:S02]  /*18f20*/  ISETP.GT.U32.AND P2, PT, R0.reuse, R8, PT ;  /* 0x000000080000720c */ /* 0x040fe40003f44070 */
[----:B------:R-:W-:-:S11]  /*18f30*/  ISETP.GT.U32.AND P5, PT, R0, R6, PT ;  /* 0x000000060000720c */ /* 0x000fd60003fa4070 */
[--C-:B------:R-:W-:Y:S01]  /*18f40*/  @!P2 IMAD.IADD R8, R8, 0x1, -R0.reuse ;  /* 0x000000010808a824 */ /* 0x100fe200078e0a00 */
[----:B------:R-:W-:Y:S01]  /*18f50*/  ISETP.GT.U32.AND P2, PT, R0, R11, PT ;  /* 0x0000000b0000720c */ /* 0x000fe20003f44070 */
[----:B------:R-:W-:Y:S02]  /*18f60*/  @!P5 IMAD.IADD R6, R6, 0x1, -R0 ;  /* 0x000000010606d824 */ /* 0x000fe400078e0a00 */
[----:B------:R-:W-:-:S04]  /*18f70*/  IMAD.MOV.U32 R2, RZ, RZ, R8 ;  /* 0x000000ffff027224 */ /* 0x000fc800078e0008 */
[----:B------:R-:W-:-:S06]  /*18f80*/  @!P3 IMAD.MOV R2, RZ, RZ, -R2 ;  /* 0x000000ffff02b224 */ /* 0x000fcc00078e0a02 */
[----:B------:R-:W-:Y:S01]  /*18f90*/  @!P2 IMAD.IADD R11, R11, 0x1, -R0 ;  /* 0x000000010b0ba824 */ /* 0x000fe200078e0a00 */
[----:B------:R-:W-:Y:S01]  /*18fa0*/  ISETP.GT.U32.AND P2, PT, R0, R6, PT ;  /* 0x000000060000720c */ /* 0x000fe20003f44070 */
[----:B------:R0:W-:Y:S02]  /*18fb0*/  STL [R1+0x268], R2 ;  /* 0x0002680201007387 */ /* 0x0001e40000100800 */
[----:B0-----:R-:W-:Y:S02]  /*18fc0*/  IMAD.MOV.U32 R2, RZ, RZ, R16 ;  /* 0x000000ffff027224 */ /* 0x001fe400078e0010 */
[----:B------:R-:W4:Y:S02]  /*18fd0*/  LDL.LU R16, [R1+0xb40] ;  /* 0x000b400001107983 */ /* 0x000f240000300800 */
[----:B------:R-:W-:-:S06]  /*18fe0*/  @!P1 IMAD.MOV R2, RZ, RZ, -R2 ;  /* 0x000000ffff029224 */ /* 0x000fcc00078e0a02 */
[----:B------:R-:W-:Y:S01]  /*18ff0*/  @!P2 IMAD.IADD R6, R6, 0x1, -R0 ;  /* 0x000000010606a824 */ /* 0x000fe200078e0a00 */
[----:B------:R0:W-:Y:S04]  /*19000*/  STL [R1+0x264], R2 ;  /* 0x0002640201007387 */ /* 0x0001e80000100800 */
[----:B0-----:R-:W4:Y:S01]  /*19010*/  LDL.LU R2, [R1+0x3dd8] ;  /* 0x003dd80001027983 */ /* 0x001f220000300800 */
[----:B--2---:R-:W-:-:S03]  /*19020*/  ISETP.GE.AND P2, PT, R12, RZ, PT ;  /* 0x000000ff0c00720c */ /* 0x004fc60003f46270 */
[----:B------:R-:W2:Y:S04]  /*19030*/  LDL.LU R12, [R1+0x3dd4] ;  /* 0x003dd400010c7983 */ /* 0x000ea80000300800 */
[----:B------:R-:W-:Y:S04]  /*19040*/  STL [R1+0x3dc8], R28 ;  /* 0x003dc81c01007387 */ /* 0x000fe80000100800 */
[----:B------:R0:W-:Y:S04]  /*19050*/  STL [R1+0x3dcc], R27 ;  /* 0x003dcc1b01007387 */ /* 0x0001e80000100800 */
[----:B0-----:R-:W2:Y:S01]  /*19060*/  LDL.LU R27, [R1+0xb20] ;  /* 0x000b2000011b7983 */ /* 0x001ea20000300800 */
[----:B---3--:R-:W-:Y:S01]  /*19070*/  IABS R13, R17 ;  /* 0x00000011000d7213 */ /* 0x008fe20000000000 */
[----:B------:R-:W-:Y:S01]  /*19080*/  IMAD.HI.U32 R17, R20, R10, RZ ;  /* 0x0000000a14117227 */ /* 0x000fe200078e00ff */
[----:B------:R-:W-:-:S03]  /*19090*/  ISETP.GT.U32.AND P3, PT, R0, R11, PT ;  /* 0x0000000b0000720c */ /* 0x000fc60003f64070 */
[----:B------:R-:W-:Y:S01]  /*190a0*/  IMAD.MOV R17, RZ, RZ, -R17 ;  /* 0x000000ffff117224 */ /* 0x000fe200078e0a11 */
[----:B--2---:R0:W-:Y:S04]  /*190b0*/  STL [R1+0x3dd0], R27 ;  /* 0x003dd01b01007387 */ /* 0x0041e80000100800 */
[----:B------:R-:W2:Y:S01]  /*190c0*/  LDL.LU R28, [R1+0xb24] ;  /* 0x000b2400011c7983 */ /* 0x000ea20000300800 */
[----:B0-----:R-:W-:-:S03]  /*190d0*/  IMAD.MOV.U32 R27, RZ, RZ, R6 ;  /* 0x000000ffff1b7224 */ /* 0x001fc600078e0006 */
[----:B------:R-:W3:Y:S01]  /*190e0*/  LDL R6, [R1+0xb30] ;  /* 0x000b300001067983 */ /* 0x000ee20000100800 */
[----:B------:R-:W-:-:S05]  /*190f0*/  @!P0 IMAD.MOV R27, RZ, RZ, -R27 ;  /* 0x000000ffff1b8224 */ /* 0x000fca00078e0a1b */
[----:B------:R0:W-:Y:S04]  /*19100*/  STL [R1+0x238], R27 ;  /* 0x0002381b01007387 */ /* 0x0001e80000100800 */
[----:B0-----:R-:W3:Y:S01]  /*19110*/  LDL.LU R27, [R1+0x3dd0] ;  /* 0x003dd000011b7983 */ /* 0x001ee20000300800 */
[C---:B------:R-:W-:Y:S01]  /*19120*/  IMAD R10, R0.reuse, R17, R10 ;  /* 0x00000011000a7224 */ /* 0x040fe200078e020a */
[C---:B------:R-:W-:Y:S01]  /*19130*/  ISETP.GT.U32.AND P5, PT, R0.reuse, R7, PT ;  /* 0x000000070000720c */ /* 0x040fe20003fa4070 */
[----:B------:R-:W-:Y:S01]  /*19140*/  @!P3 IMAD.IADD R11, R11, 0x1, -R0 ;  /* 0x000000010b0bb824 */ /* 0x000fe200078e0a00 */
[C---:B----4-:R-:W-:Y:S02]  /*19150*/  ISETP.GT.U32.AND P1, PT, R0.reuse, R2, PT ;  /* 0x000000020000720c */ /* 0x050fe40003f24070 */
[----:B------:R-:W-:-:S09]  /*19160*/  ISETP.GT.U32.AND P3, PT, R0, R10, PT ;  /* 0x0000000a0000720c */ /* 0x000fd20003f64070 */
[--C-:B------:R-:W-:Y:S02]  /*19170*/  @!P5 IMAD.IADD R7, R7, 0x1, -R0.reuse ;  /* 0x000000010707d824 */ /* 0x100fe400078e0a00 */
[--C-:B------:R-:W-:Y:S02]  /*19180*/  @!P1 IMAD.IADD R2, R2, 0x1, -R0.reuse ;  /* 0x0000000102029824 */ /* 0x100fe400078e0a00 */
[----:B------:R-:W-:Y:S01]  /*19190*/  @!P3 IMAD.IADD R10, R10, 0x1, -R0 ;  /* 0x000000010a0ab824 */ /* 0x000fe200078e0a00 */
[----:B------:R-:W-:Y:S01]  /*191a0*/  ISETP.GT.U32.AND P5, PT, R0, R7, PT ;  /* 0x000000070000720c */ /* 0x000fe20003fa4070 */
[----:B------:R-:W-:Y:S02]  /*191b0*/  IMAD.MOV.U32 R17, RZ, RZ, R16 ;  /* 0x000000ffff117224 */ /* 0x000fe400078e0010 */
[----:B------:R-:W-:-:S04]  /*191c0*/  IMAD.HI.U32 R16, R20, R12, RZ ;  /* 0x0000000c14107227 */ /* 0x000fc800078e00ff */
[----:B------:R-:W-:Y:S02]  /*191d0*/  IMAD.MOV R16, RZ, RZ, -R16 ;  /* 0x000000ffff107224 */ /* 0x000fe400078e0a10 */
[----:B------:R-:W-:Y:S02]  /*191e0*/  @!P6 IMAD.MOV R11, RZ, RZ, -R11 ;  /* 0x000000ffff0be224 */ /* 0x000fe400078e0a0b */
[----:B------:R-:W-:Y:S02]  /*191f0*/  IMAD R12, R0, R16, R12 ;  /* 0x00000010000c7224 */ /* 0x000fe400078e020c */
[----:B------:R-:W-:Y:S01]  /*19200*/  @!P5 IMAD.IADD R7, R7, 0x1, -R0 ;  /* 0x000000010707d824 */ /* 0x000fe200078e0a00 */
[----:B--2---:R-:W-:Y:S02]  /*19210*/  ISETP.GE.AND P3, PT, R28, RZ, PT ;  /* 0x000000ff1c00720c */ /* 0x004fe40003f66270 */
[----:B---3--:R-:W-:Y:S02]  /*19220*/  ISETP.GE.AND P1, PT, R27, RZ, PT ;  /* 0x000000ff1b00720c */ /* 0x008fe40003f26270 */
[----:B------:R-:W2:Y:S04]  /*19230*/  LDL.LU R27, [R1+0x3dcc] ;  /* 0x003dcc00011b7983 */ /* 0x000ea80000300800 */
[----:B------:R-:W3:Y:S04]  /*19240*/  LDL.LU R28, [R1+0x3dc8] ;  /* 0x003dc800011c7983 */ /* 0x000ee80000300800 */
[----:B------:R0:W-:Y:S04]  /*19250*/  STL [R1+0x3dc0], R29 ;  /* 0x003dc01d01007387 */ /* 0x0001e80000100800 */
[----:B------:R1:W-:Y:S04]  /*19260*/  STL [R1+0x3dc4], R26 ;  /* 0x003dc41a01007387 */ /* 0x0003e80000100800 */
[----:B0-----:R-:W4:Y:S04]  /*19270*/  LDL.LU R29, [R1+0xb28] ;  /* 0x000b2800011d7983 */ /* 0x001f280000300800 */
[----:B------:R-:W2:Y:S01]  /*19280*/  LDL.LU R16, [R1+0xb3c] ;  /* 0x000b3c0001107983 */ /* 0x000ea20000300800 */
[----:B-1----:R-:W-:-:S03]  /*19290*/  IMAD.MOV.U32 R26, RZ, RZ, R7 ;  /* 0x000000ffff1a7224 */ /* 0x002fc600078e0007 */
[----:B------:R0:W-:Y:S04]  /*192a0*/  STL [R1+0x240], R11 ;  /* 0x0002400b01007387 */ /* 0x0001e80000100800 */
[----:B0-----:R-:W2:Y:S04]  /*192b0*/  LDL.LU R11, [R1+0xb30] ;  /* 0x000b3000010b7983 */ /* 0x001ea80000300800 */
[----:B------:R-:W2:Y:S01]  /*192c0*/  LDL.LU R7, [R1+0xb2c] ;  /* 0x000b2c0001077983 */ /* 0x000ea20000300800 */
[----:B------:R-:W-:-:S04]  /*192d0*/  IMAD.HI.U32 R8, R20, R9, RZ ;  /* 0x0000000914087227 */ /* 0x000fc800078e00ff */
[----:B------:R-:W-:Y:S01]  /*192e0*/  IMAD.MOV R8, RZ, RZ, -R8 ;  /* 0x000000ffff087224 */ /* 0x000fe200078e0a08 */
[----:B------:R-:W-:-:S03]  /*192f0*/  ISETP.GT.U32.AND P0, PT, R0, R2, PT ;  /* 0x000000020000720c */ /* 0x000fc60003f04070 */
[----:B------:R-:W-:Y:S02]  /*19300*/  IMAD R9, R0, R8, R9 ;  /* 0x0000000800097224 */ /* 0x000fe400078e0209 */
[----:B------:R-:W-:-:S03]  /*19310*/  IMAD.HI.U32 R8, R20, R13, RZ ;  /* 0x0000000d14087227 */ /* 0x000fc600078e00ff */
[----:B------:R-:W-:Y:S01]  /*19320*/  ISETP.GT.U32.AND P5, PT, R0, R9, PT ;  /* 0x000000090000720c */ /* 0x000fe20003fa4070 */
[----:B------:R-:W-:Y:S01]  /*19330*/  IMAD.MOV R8, RZ, RZ, -R8 ;  /* 0x000000ffff087224 */ /* 0x000fe200078e0a08 */
[----:B------:R-:W-:-:S03]  /*19340*/  IABS R6, R6 ;  /* 0x0000000600067213 */ /* 0x000fc60000000000 */
[----:B------:R-:W-:Y:S02]  /*19350*/  IMAD R13, R0, R8, R13 ;  /* 0x00000008000d7224 */ /* 0x000fe400078e020d */
[----:B------:R-:W-:Y:S01]  /*19360*/  IMAD.HI.U32 R8, R20, R6, RZ ;  /* 0x0000000614087227 */ /* 0x000fe200078e00ff */
[----:B------:R-:W-:-:S03]  /*19370*/  ISETP.GT.U32.AND P6, PT, R0, R10, PT ;  /* 0x0000000a0000720c */ /* 0x000fc60003fc4070 */
[----:B------:R-:W-:Y:S02]  /*19380*/  @!P0 IMAD.IADD R2, R2, 0x1, -R0 ;  /* 0x0000000102028824 */ /* 0x000fe400078e0a00 */
[----:B------:R-:W-:Y:S02]  /*19390*/  @!P4 IMAD.MOV R26, RZ, RZ, -R26 ;  /* 0x000000ffff1ac224 */ /* 0x000fe400078e0a1a */
[----:B------:R-:W-:Y:S02]  /*193a0*/  IMAD.MOV R8, RZ, RZ, -R8 ;  /* 0x000000ffff087224 */ /* 0x000fe400078e0a08 */
[----:B------:R-:W-:Y:S01]  /*193b0*/  @!P5 IMAD.IADD R9, R9, 0x1, -R0 ;  /* 0x000000010909d824 */ /* 0x000fe200078e0a00 */
[----:B------:R0:W-:Y:S01]  /*193c0*/  STL [R1+0x250], R26 ;  /* 0x0002501a01007387 */ /* 0x0001e20000100800 */
[----:B------:R-:W-:Y:S02]  /*193d0*/  @!P2 IMAD.MOV R2, RZ, RZ, -R2 ;  /* 0x000000ffff02a224 */ /* 0x000fe400078e0a02 */
[C---:B------:R-:W-:Y:S01]  /*193e0*/  IMAD R6, R0.reuse, R8, R6 ;  /* 0x0000000800067224 */ /* 0x040fe200078e0206 */
[----:B------:R-:W-:Y:S01]  /*193f0*/  ISETP.GT.U32.AND P5, PT, R0, R9, PT ;  /* 0x000000090000720c */ /* 0x000fe20003fa4070 */
[----:B0-----:R-:W3:Y:S01]  /*19400*/  LDL.LU R26, [R1+0x3dc4] ;  /* 0x003dc400011a7983 */ /* 0x001ee20000300800 */
[----:B------:R-:W-:-:S11]  /*19410*/  @!P6 IMAD.IADD R10, R10, 0x1, -R0 ;  /* 0x000000010a0ae824 */ /* 0x000fd600078e0a00 */
[----:B------:R-:W-:Y:S01]  /*19420*/  @!P5 IMAD.IADD R9, R9, 0x1, -R0 ;  /* 0x000000010909d824 */ /* 0x000fe200078e0a00 */
[----:B----4-:R-:W-:Y:S02]  /*19430*/  ISETP.GE.AND P4, PT, R29, RZ, PT ;  /* 0x000000ff1d00720c */ /* 0x010fe40003f86270 */
[----:B------:R-:W4:Y:S04]  /*19440*/  LDL.LU R29, [R1+0x3dc0] ;  /* 0x003dc000011d7983 */ /* 0x000f280000300800 */
[----:B------:R-:W3:Y:S04]  /*19450*/  LDL R8, [R1+0xb34] ;  /* 0x000b340001087983 */ /* 0x000ee80000100800 */
[----:B------:R-:W-:Y:S04]  /*19460*/  STL [R1+0x25c], R2 ;  /* 0x00025c0201007387 */ /* 0x000fe80000100800 */
[----:B------:R0:W-:Y:S02]  /*19470*/  STL [R1+0x3db8], R17 ;  /* 0x003db81101007387 */ /* 0x0001e40000100800 */
[----:B0-----:R-:W-:-:S05]  /*19480*/  IMAD.MOV.U32 R17, RZ, RZ, R18 ;  /* 0x000000ffff117224 */ /* 0x001fca00078e0012 */
[----:B------:R0:W-:Y:S01]  /*19490*/  STL [R1+0x3dbc], R17 ;  /* 0x003dbc1101007387 */ /* 0x0001e20000100800 */
[----:B--2---:R-:W-:Y:S02]  /*194a0*/  ISETP.GE.AND P5, PT, R7, RZ, PT ;  /* 0x000000ff0700720c */ /* 0x004fe40003fa6270 */
[----:B------:R-:W-:Y:S02]  /*194b0*/  IABS R7, R18 ;  /* 0x0000001200077213 */ /* 0x000fe40000000000 */
[----:B------:R-:W2:Y:S01]  /*194c0*/  LDL.LU R18, [R1+0xb4c] ;  /* 0x000b4c0001127983 */ /* 0x000ea20000300800 */
[----:B0-----:R-:W-:-:S03]  /*194d0*/  IMAD.MOV.U32 R17, RZ, RZ, R10 ;  /* 0x000000ffff117224 */ /* 0x001fc600078e000a */
[----:B------:R-:W2:Y:S01]  /*194e0*/  LDL.LU R10, [R1+0xb34] ;  /* 0x000b3400010a7983 */ /* 0x000ea20000300800 */
[----:B------:R-:W-:-:S05]  /*194f0*/  @!P1 IMAD.MOV R17, RZ, RZ, -R17 ;  /* 0x000000ffff119224 */ /* 0x000fca00078e0a11 */
[----:B------:R0:W-:Y:S02]  /*19500*/  STL [R1+0x258], R17 ;  /* 0x0002581101007387 */ /* 0x0001e40000100800 */
[----:B0-----:R-:W-:-:S04]  /*19510*/  IMAD.MOV.U32 R17, RZ, RZ, R9 ;  /* 0x000000ffff117224 */ /* 0x001fc800078e0009 */
[----:B------:R-:W-:-:S05]  /*19520*/  @!P3 IMAD.MOV R17, RZ, RZ, -R17 ;  /* 0x000000ffff11b224 */ /* 0x000fca00078e0a11 */
[----:B------:R0:W-:Y:S04]  /*19530*/  STL [R1+0x254], R17 ;  /* 0x0002541101007387 */ /* 0x0001e80000100800 */
[----:B0-----:R-:W4:Y:S01]  /*19540*/  LDL.LU R17, [R1+0x3dbc] ;  /* 0x003dbc0001117983 */ /* 0x001f220000300800 */
[C---:B------:R-:W-:Y:S02]  /*19550*/  ISETP.GT.U32.AND P2, PT, R0.reuse, R13, PT ;  /* 0x0000000d0000720c */ /* 0x040fe40003f44070 */
[----:B------:R-:W-:-:S11]  /*19560*/  ISETP.GT.U32.AND P0, PT, R0, R12, PT ;  /* 0x0000000c0000720c */ /* 0x000fd60003f04070 */
[--C-:B------:R-:W-:Y:S02]  /*19570*/  @!P2 IMAD.IADD R13, R13, 0x1, -R0.reuse ;  /* 0x000000010d0da824 */ /* 0x100fe400078e0a00 */
[----:B------:R-:W-:-:S03]  /*19580*/  @!P0 IMAD.IADD R12, R12, 0x1, -R0 ;  /* 0x000000010c0c8824 */ /* 0x000fc600078e0a00 */
[C---:B------:R-:W-:Y:S02]  /*19590*/  ISETP.GT.U32.AND P1, PT, R0.reuse, R13, PT ;  /* 0x0000000d0000720c */ /* 0x040fe40003f24070 */
[----:B------:R-:W-:Y:S02]  /*195a0*/  ISETP.GT.U32.AND P2, PT, R0, R12, PT ;  /* 0x0000000c0000720c */ /* 0x000fe40003f44070 */
[----:B------:R-:W-:Y:S02]  /*195b0*/  ISETP.GE.AND P0, PT, R11, RZ, PT ;  /* 0x000000ff0b00720c */ /* 0x000fe40003f06270 */
[----:B------:R-:W-:-:S07]  /*195c0*/  IABS R11, R16 ;  /* 0x00000010000b7213 */ /* 0x000fce0000000000 */
[--C-:B------:R-:W-:Y:S02]  /*195d0*/  @!P1 IMAD.IADD R13, R13, 0x1, -R0.reuse ;  /* 0x000000010d0d9824 */ /* 0x100fe400078e0a00 */
[----:B------:R-:W-:Y:S01]  /*195e0*/  @!P2 IMAD.IADD R12, R12, 0x1, -R0 ;  /* 0x000000010c0ca824 */ /* 0x000fe200078e0a00 */
[----:B---3--:R-:W-:-:S05]  /*195f0*/  IABS R8, R8 ;  /* 0x0000000800087213 */ /* 0x008fca0000000000 */
[----:B------:R-:W-:-:S04]  /*19600*/  IMAD.HI.U32 R2, R20, R8, RZ ;  /* 0x0000000814027227 */ /* 0x000fc800078e00ff */
[----:B--2---:R-:W-:Y:S02]  /*19610*/  IMAD.MOV.U32 R9, RZ, RZ, R10 ;  /* 0x000000ffff097224 */ /* 0x004fe400078e000a */
[----:B------:R-:W-:Y:S02]  /*19620*/  IMAD.MOV.U32 R10, RZ, RZ, R11 ;  /* 0x000000ffff0a7224 */ /* 0x000fe400078e000b */
[----:B------:R-:W-:-:S04]  /*19630*/  IMAD.MOV R11, RZ, RZ, -R2 ;  /* 0x000000ffff0b7224 */ /* 0x000fc800078e0a02 */
[----:B------:R-:W-:Y:S02]  /*19640*/  IMAD R8, R0, R11, R8 ;  /* 0x0000000b00087224 */ /* 0x000fe400078e0208 */
[----:B------:R-:W2:Y:S01]  /*19650*/  LDL R11, [R1+0xb48] ;  /* 0x000b4800010b7983 */ /* 0x000ea20000100800 */
[----:B----4-:R-:W-:-:S03]  /*19660*/  ISETP.GE.AND P2, PT, R17, RZ, PT ;  /* 0x000000ff1100720c */ /* 0x010fc60003f46270 */
[----:B------:R-:W3:Y:S04]  /*19670*/  LDL.LU R17, [R1+0x3db8] ;  /* 0x003db80001117983 */ /* 0x000ee80000300800 */
[----:B------:R0:W-:Y:S04]  /*19680*/  STL [R1+0x3db4], R13 ;  /* 0x003db40d01007387 */ /* 0x0001e80000100800 */
[----:B0-----:R-:W4:Y:S01]  /*19690*/  LDL R13, [R1+0xb44] ;  /* 0x000b4400010d7983 */ /* 0x001f220000100800 */
[----:B------:R-:W-:Y:S01]  /*196a0*/  ISETP.GE.AND P3, PT, R9, RZ, PT ;  /* 0x000000ff0900720c */ /* 0x000fe20003f66270 */
[----:B------:R-:W-:-:S04]  /*196b0*/  IMAD.HI.U32 R9, R20, R10, RZ ;  /* 0x0000000a14097227 */ /* 0x000fc800078e00ff */
[----:B------:R-:W-:-:S04]  /*196c0*/  IMAD.MOV R9, RZ, RZ, -R9 ;  /* 0x000000ffff097224 */ /* 0x000fc800078e0a09 */
[C---:B------:R-:W-:Y:S01]  /*196d0*/  IMAD R10, R0.reuse, R9, R10 ;  /* 0x00000009000a7224 */ /* 0x040fe200078e020a */
[----:B------:R-:W-:Y:S01]  /*196e0*/  STL [R1+0x3db0], R18 ;  /* 0x003db01201007387 */ /* 0x000fe20000100800 */
[----:B------:R-:W-:Y:S02]  /*196f0*/  ISETP.GT.U32.AND P6, PT, R0, R6, PT ;  /* 0x000000060000720c */ /* 0x000fe40003fc4070 */
[----:B----4-:R-:W-:Y:S01]  /*19700*/  IABS R9, R13 ;  /* 0x0000000d00097213 */ /* 0x010fe20000000000 */
[----:B------:R-:W-:-:S04]  /*19710*/  IMAD.MOV.U32 R13, RZ, RZ, R12 ;  /* 0x000000ffff0d7224 */ /* 0x000fc800078e000c */
[----:B------:R-:W-:-:S05]  /*19720*/  @!P4 IMAD.MOV R13, RZ, RZ, -R13 ;  /* 0x000000ffff0dc224 */ /* 0x000fca00078e0a0d */
[----:B------:R0:W-:Y:S04]  /*19730*/  STL [R1+0x24c], R13 ;  /* 0x00024c0d01007387 */ /* 0x0001e80000100800 */
[----:B0-----:R-:W4:Y:S01]  /*19740*/  LDL.LU R13, [R1+0x3db4] ;  /* 0x003db400010d7983 */ /* 0x001f220000300800 */
[----:B------:R-:W-:-:S05]  /*19750*/  @!P6 IMAD.IADD R6, R6, 0x1, -R0 ;  /* 0x000000010606e824 */ /* 0x000fca00078e0a00 */
[----:B------:R-:W-:Y:S01]  /*19760*/  ISETP.GT.U32.AND P6, PT, R0, R6, PT ;  /* 0x000000060000720c */ /* 0x000fe20003fc4070 */
[----:B------:R-:W-:-:S04]  /*19770*/  IMAD.HI.U32 R2, R20, R7, RZ ;  /* 0x0000000714027227 */ /* 0x000fc800078e00ff */
[----:B------:R-:W-:-:S04]  /*19780*/  IMAD.MOV R2, RZ, RZ, -R2 ;  /* 0x000000ffff027224 */ /* 0x000fc800078e0a02 */
[----:B------:R-:W-:Y:S01]  /*19790*/  IMAD R7, R0, R2, R7 ;  /* 0x0000000200077224 */ /* 0x000fe200078e0207 */
[----:B------:R-:W-:-:S03]  /*197a0*/  IABS R2, R18 ;  /* 0x0000001200027213 */ /* 0x000fc60000000000 */
[----:B------:R-:W-:Y:S02]  /*197b0*/  @!P6 IMAD.IADD R6, R6, 0x1, -R0 ;  /* 0x000000010606e824 */ /* 0x000fe400078e0a00 */
[----:B---3--:R-:W-:Y:S02]  /*197c0*/  IMAD.MOV.U32 R18, RZ, RZ, R17 ;  /* 0x000000ffff127224 */ /* 0x008fe400078e0011 */
[----:B------:R-:W-:-:S03]  /*197d0*/  @!P0 IMAD.MOV R6, RZ, RZ, -R6 ;  /* 0x000000ffff068224 */ /* 0x000fc600078e0a06 */
[----:B------:R-:W-:Y:S02]  /*197e0*/  ISETP.GE.AND P0, PT, R18, RZ, PT ;  /* 0x000000ff1200720c */ /* 0x000fe40003f06270 */
[----:B------:R-:W-:Y:S01]  /*197f0*/  ISETP.GT.U32.AND P1, PT, R0, R8, PT ;  /* 0x000000080000720c */ /* 0x000fe20003f24070 */
[----:B----4-:R-:W-:-:S05]  /*19800*/  @!P5 IMAD.MOV R13, RZ, RZ, -R13 ;  /* 0x000000ffff0dd224 */ /* 0x010fca00078e0a0d */
[----:B------:R0:W-:Y:S04]  /*19810*/  STL [R1+0x248], R13 ;  /* 0x0002480d01007387 */ /* 0x0001e80000100800 */
[----:B------:R1:W-:Y:S04]  /*19820*/  STL [R1+0x244], R6 ;  /* 0x0002440601007387 */ /* 0x0003e80000100800 */
[----:B------:R-:W3:Y:S01]  /*19830*/  LDL R18, [R1+0xb50] ;  /* 0x000b500001127983 */ /* 0x000ee20000100800 */
[----:B------:R-:W-:Y:S01]  /*19840*/  @!P1 IMAD.IADD R8, R8, 0x1, -R0 ;  /* 0x0000000108089824 */ /* 0x000fe200078e0a00 */
[----:B------:R-:W-:-:S04]  /*19850*/  ISETP.GE.AND P6, PT, R16, RZ, PT ;  /* 0x000000ff1000720c */ /* 0x000fc80003fc6270 */
[----:B------:R-:W-:Y:S02]  /*19860*/  ISETP.GT.U32.AND P1, PT, R0, R8, PT ;  /* 0x000000080000720c */ /* 0x000fe40003f24070 */
[----:B------:R-:W-:Y:S01]  /*19870*/  IABS R16, R17 ;  /* 0x0000001100107213 */ /* 0x000fe20000000000 */
[----:B------:R-:W-:-:S04]  /*19880*/  IMAD.HI.U32 R12, R20, R9, RZ ;  /* 0x00000009140c7227 */ /* 0x000fc800078e00ff */
[----:B------:R-:W-:Y:S01]  /*19890*/  IMAD.HI.U32 R17, R20, R16, RZ ;  /* 0x0000001014117227 */ /* 0x000fe200078e00ff */
[----:B--2---:R-:W-:-:S03]  /*198a0*/  IABS R11, R11 ;  /* 0x0000000b000b7213 */ /* 0x004fc60000000000 */
[----:B------:R-:W-:Y:S02]  /*198b0*/  IMAD.MOV R17, RZ, RZ, -R17 ;  /* 0x000000ffff117224 */ /* 0x000fe400078e0a11 */
[----:B------:R-:W-:Y:S02]  /*198c0*/  @!P1 IMAD.IADD R8, R8, 0x1, -R0 ;  /* 0x0000000108089824 */ /* 0x000fe400078e0a00 */
[----:B0-----:R-:W-:Y:S02]  /*198d0*/  IMAD.MOV.U32 R13, RZ, RZ, R2 ;  /* 0x000000ffff0d7224 */ /* 0x001fe400078e0002 */
[----:B------:R-:W-:Y:S02]  /*198e0*/  IMAD.MOV R2, RZ, RZ, -R12 ;  /* 0x000000ffff027224 */ /* 0x000fe400078e0a0c */
[----:B-1----:R-:W-:Y:S01]  /*198f0*/  IMAD R6, R0, R17, R16 ;  /* 0x0000001100067224 */ /* 0x002fe200078e0210 */
[----:B------:R-:W-:Y:S01]  /*19900*/  MOV R16, R8 ;  /* 0x0000000800107202 */ /* 0x000fe20000000f00 */
[----:B------:R-:W-:Y:S01]  /*19910*/  IMAD.HI.U32 R12, R20, R11, RZ ;  /* 0x0000000b140c7227 */ /* 0x000fe200078e00ff */
[----:B------:R-:W2:Y:S03]  /*19920*/  LDL.LU R17, [R1+0xb54] ;  /* 0x000b540001117983 */ /* 0x000ea60000300800 */
[----:B------:R-:W-:Y:S01]  /*19930*/  IMAD R2, R0, R2, R9 ;  /* 0x0000000200027224 */ /* 0x000fe200078e0209 */
[----:B------:R-:W4:Y:S01]  /*19940*/  LDL.LU R8, [R1+0xb44] ;  /* 0x000b440001087983 */ /* 0x000f220000300800 */
[----:B------:R-:W-:-:S04]  /*19950*/  IMAD.HI.U32 R9, R20, R13, RZ ;  /* 0x0000000d14097227 */ /* 0x000fc800078e00ff */
[----:B------:R-:W-:Y:S02]  /*19960*/  IMAD.MOV R12, RZ, RZ, -R12 ;  /* 0x000000ffff0c7224 */ /* 0x000fe400078e0a0c */
[----:B------:R-:W-:Y:S02]  /*19970*/  @!P3 IMAD.MOV R16, RZ, RZ, -R16 ;  /* 0x000000ffff10b224 */ /* 0x000fe400078e0a10 */
[----:B------:R-:W-:Y:S02]  /*19980*/  IMAD.MOV R9, RZ, RZ, -R9 ;  /* 0x000000ffff097224 */ /* 0x000fe400078e0a09 */
[C---:B------:R-:W-:Y:S01]  /*19990*/  IMAD R11, R0.reuse, R12, R11 ;  /* 0x0000000c000b7224 */ /* 0x040fe200078e020b */
[----:B------:R0:W-:Y:S01]  /*199a0*/  STL [R1+0x23c], R16 ;  /* 0x00023c1001007387 */ /* 0x0001e20000100800 */
[----:B------:R-:W-:-:S03]  /*199b0*/  IMAD R12, R0, R9, R13 ;  /* 0x00000009000c7224 */ /* 0x000fc600078e020d */
[----:B0-----:R-:W2:Y:S01]  /*199c0*/  LDL.LU R16, [R1+0xb58] ;  /* 0x000b580001107983 */ /* 0x001ea20000300800 */
[----:B---3--:R-:W-:-:S03]  /*199d0*/  IABS R9, R18 ;  /* 0x0000001200097213 */ /* 0x008fc60000000000 */
[----:B------:R-:W3:Y:S01]  /*199e0*/  LDL.LU R18, [R1+0xb48] ;  /* 0x000b480001127983 */ /* 0x000ee20000300800 */
[C---:B------:R-:W-:Y:S02]  /*199f0*/  ISETP.GT.U32.AND P4, PT, R0.reuse, R7, PT ;  /* 0x000000070000720c */ /* 0x040fe40003f84070 */
[----:B------:R-:W-:-:S11]  /*19a00*/  ISETP.GT.U32.AND P1, PT, R0, R6, PT ;  /* 0x000000060000720c */ /* 0x000fd60003f24070 */
[--C-:B------:R-:W-:Y:S02]  /*19a10*/  @!P4 IMAD.IADD R7, R7, 0x1, -R0.reuse ;  /* 0x000000010707c824 */ /* 0x100fe400078e0a00 */
[----:B------:R-:W-:-:S03]  /*19a20*/  @!P1 IMAD.IADD R6, R6, 0x1, -R0 ;  /* 0x0000000106069824 */ /* 0x000fc600078e0a00 */
[C---:B------:R-:W-:Y:S02]  /*19a30*/  ISETP.GT.U32.AND P4, PT, R0.reuse, R7, PT ;  /* 0x000000070000720c */ /* 0x040fe40003f84070 */
[----:B------:R-:W-:-:S11]  /*19a40*/  ISETP.GT.U32.AND P1, PT, R0, R6, PT ;  /* 0x000000060000720c */ /* 0x000fd60003f24070 */
[----:B------:R-:W-:-:S04]  /*19a50*/  @!P4 IMAD.IADD R7, R7, 0x1, -R0 ;  /* 0x000000010707c824 */ /* 0x000fc800078e0a00 */
[----:B------:R-:W-:Y:S02]  /*19a60*/  @!P2 IMAD.MOV R7, RZ, RZ, -R7 ;  /* 0x000000ffff07a224 */ /* 0x000fe400078e0a07 */
[----:B------:R-:W-:-:S03]  /*19a70*/  @!P1 IMAD.IADD R6, R6, 0x1, -R0 ;  /* 0x0000000106069824 */ /* 0x000fc600078e0a00 */
[----:B------:R0:W-:Y:S01]  /*19a80*/  STL [R1+0x218], R7 ;  /* 0x0002180701007387 */ /* 0x0001e20000100800 */
[----:B---3--:R-:W-:-:S03]  /*19a90*/  ISETP.GE.AND P1, PT, R18, RZ, PT ;  /* 0x000000ff1200720c */ /* 0x008fc60003f26270 */
[----:B------:R-:W3:Y:S01]  /*19aa0*/  LDL.LU R18, [R1+0x3db0] ;  /* 0x003db00001127983 */ /* 0x000ee20000300800 */
[----:B----4-:R-:W-:Y:S01]  /*19ab0*/  IMAD.MOV.U32 R13, RZ, RZ, R8 ;  /* 0x000000ffff0d7224 */ /* 0x010fe200078e0008 */
[----:B------:R-:W-:-:S04]  /*19ac0*/  ISETP.GT.U32.AND P4, PT, R0, R11, PT ;  /* 0x0000000b0000720c */ /* 0x000fc80003f84070 */
[----:B------:R-:W-:Y:S01]  /*19ad0*/  ISETP.GE.AND P2, PT, R13, RZ, PT ;  /* 0x000000ff0d00720c */ /* 0x000fe20003f46270 */
[----:B------:R-:W-:-:S04]  /*19ae0*/  IMAD.HI.U32 R13, R20, R9, RZ ;  /* 0x00000009140d7227 */ /* 0x000fc800078e00ff */
[----:B------:R-:W-:-:S04]  /*19af0*/  IMAD.MOV R13, RZ, RZ, -R13 ;  /* 0x000000ffff0d7224 */ /* 0x000fc800078e0a0d */
[----:B------:R-:W-:Y:S02]  /*19b00*/  @!P4 IMAD.IADD R11, R11, 0x1, -R0 ;  /* 0x000000010b0bc824 */ /* 0x000fe400078e0a00 */
[C---:B------:R-:W-:Y:S01]  /*19b10*/  IMAD R9, R0.reuse, R13, R9 ;  /* 0x0000000d00097224 */ /* 0x040fe200078e0209 */
[C---:B------:R-:W-:Y:S02]  /*19b20*/  ISETP.GT.U32.AND P5, PT, R0.reuse, R10, PT ;  /* 0x0000000a0000720c */ /* 0x040fe40003fa4070 */
[----:B------:R-:W-:-:S11]  /*19b30*/  ISETP.GT.U32.AND P3, PT, R0, R2, PT ;  /* 0x000000020000720c */ /* 0x000fd60003f64070 */
[--C-:B------:R-:W-:Y:S01]  /*19b40*/  @!P5 IMAD.IADD R10, R10, 0x1, -R0.reuse ;  /* 0x000000010a0ad824 */ /* 0x100fe200078e0a00 */
[----:B---3--:R-:W-:Y:S02]  /*19b50*/  ISETP.GE.AND P4, PT, R18, RZ, PT ;  /* 0x000000ff1200720c */ /* 0x008fe40003f86270 */
[----:B------:R-:W3:Y:S04]  /*19b60*/  LDL.LU R18, [R1+0xb5c] ;  /* 0x000b5c0001127983 */ /* 0x000ee80000300800 */
[----:B------:R-:W4:Y:S01]  /*19b70*/  LDL.LU R13, [R1+0xb50] ;  /* 0x000b5000010d7983 */ /* 0x000f220000300800 */
[----:B------:R-:W-:Y:S01]  /*19b80*/  ISETP.GT.U32.AND P5, PT, R0, R10, PT ;  /* 0x0000000a0000720c */ /* 0x000fe20003fa4070 */
[----:B------:R-:W-:-:S05]  /*19b90*/  @!P3 IMAD.IADD R2, R2, 0x1, -R0 ;  /* 0x000000010202b824 */ /* 0x000fca00078e0a00 */
[----:B------:R-:W-:Y:S02]  /*19ba0*/  ISETP.GT.U32.AND P3, PT, R0, R2, PT ;  /* 0x000000020000720c */ /* 0x000fe40003f64070 */
[----:B--2---:R-:W-:-:S05]  /*19bb0*/  IABS R8, R17 ;  /* 0x0000001100087213 */ /* 0x004fca0000000000 */
[----:B------:R-:W-:Y:S02]  /*19bc0*/  @!P5 IMAD.IADD R10, R10, 0x1, -R0 ;  /* 0x000000010a0ad824 */ /* 0x000fe400078e0a00 */
[----:B0-----:R-:W-:-:S04]  /*19bd0*/  IMAD.HI.U32 R7, R20, R8, RZ ;  /* 0x0000000814077227 */ /* 0x001fc800078e00ff */
[----:B------:R-:W-:Y:S02]  /*19be0*/  @!P6 IMAD.MOV R10, RZ, RZ, -R10 ;  /* 0x000000ffff0ae224 */ /* 0x000fe400078e0a0a */
[----:B------:R-:W-:Y:S02]  /*19bf0*/  @!P3 IMAD.IADD R2, R2, 0x1, -R0 ;  /* 0x000000010202b824 */ /* 0x000fe400078e0a00 */
[----:B------:R-:W-:Y:S01]  /*19c00*/  IMAD.MOV R7, RZ, RZ, -R7 ;  /* 0x000000ffff077224 */ /* 0x000fe200078e0a07 */
[----:B------:R0:W-:Y:S01]  /*19c10*/  STL [R1+0x224], R10 ;  /* 0x0002240a01007387 */ /* 0x0001e20000100800 */
[----:B------:R-:W-:Y:S02]  /*19c20*/  @!P0 IMAD.MOV R6, RZ, RZ, -R6 ;  /* 0x000000ffff068224 */ /* 0x000fe400078e0a06 */
[----:B------:R-:W-:Y:S01]  /*19c30*/  IMAD R8, R0, R7, R8 ;  /* 0x0000000700087224 */ /* 0x000fe200078e0208 */
[----:B------:R-:W-:Y:S01]  /*19c40*/  IABS R7, R16 ;  /* 0x0000001000077213 */ /* 0x000fe20000000000 */
[----:B0-----:R-:W-:Y:S01]  /*19c50*/  IMAD.MOV.U32 R10, RZ, RZ, R2 ;  /* 0x000000ffff0a7224 */ /* 0x001fe200078e0002 */
[----:B------:R-:W-:Y:S03]  /*19c60*/  STL [R1+0x3da8], R24 ;  /* 0x003da81801007387 */ /* 0x000fe60000100800 */
[----:B------:R-:W-:Y:S01]  /*19c70*/  @!P2 IMAD.MOV R10, RZ, RZ, -R10 ;  /* 0x000000ffff0aa224 */ /* 0x000fe200078e0a0a */
[----:B------:R-:W-:Y:S04]  /*19c80*/  STL [R1+0x22c], R6 ;  /* 0x00022c0601007387 */ /* 0x000fe80000100800 */
[----:B------:R-:W-:Y:S04]  /*19c90*/  STL [R1+0x234], R10 ;  /* 0x0002340a01007387 */ /* 0x000fe80000100800 */
[----:B------:R0:W-:Y:S01]  /*19ca0*/  STL [R1+0x3dac], R7 ;  /* 0x003dac0701007387 */ /* 0x0001e20000100800 */
[----:B----4-:R-:W-:Y:S01]  /*19cb0*/  ISETP.GE.AND P0, PT, R13, RZ, PT ;  /* 0x000000ff0d00720c */ /* 0x010fe20003f06270 */
[----:B------:R-:W-:-:S02]  /*19cc0*/  IMAD.HI.U32 R13, R20, R7, RZ ;  /* 0x00000007140d7227 */ /* 0x000fc400078e00ff */
[----:B0-----:R-:W2:Y:S01]  /*19cd0*/  LDL.LU R7, [R1+0xb60] ;  /* 0x000b600001077983 */ /* 0x001ea20000300800 */
[C---:B------:R-:W-:Y:S02]  /*19ce0*/  ISETP.GT.U32.AND P5, PT, R0.reuse, R12, PT ;  /* 0x0000000c0000720c */ /* 0x040fe40003fa4070 */
[----:B------:R-:W-:-:S11]  /*19cf0*/  ISETP.GT.U32.AND P3, PT, R0, R9, PT ;  /* 0x000000090000720c */ /* 0x000fd60003f64070 */
[----:B------:R-:W-:Y:S01]  /*19d00*/  @!P5 IMAD.IADD R12, R12, 0x1, -R0 ;  /* 0x000000010c0cd824 */ /* 0x000fe200078e0a00 */
[----:B------:R-:W-:-:S04]  /*19d10*/  ISETP.GT.U32.AND P5, PT, R0, R11, PT ;  /* 0x0000000b0000720c */ /* 0x000fc80003fa4070 */
[----:B------:R-:W-:-:S09]  /*19d20*/  ISETP.GT.U32.AND P6, PT, R0, R12, PT ;  /* 0x0000000c0000720c */ /* 0x000fd20003fc4070 */
[----:B------:R-:W-:-:S04]  /*19d30*/  @!P5 IMAD.IADD R11, R11, 0x1, -R0 ;  /* 0x000000010b0bd824 */ /* 0x000fc800078e0a00 */
[----:B------:R-:W-:Y:S01]  /*19d40*/  IMAD.MOV.U32 R24, RZ, RZ, R11 ;  /* 0x000000ffff187224 */ /* 0x000fe200078e000b */
[----:B---3--:R-:W-:Y:S01]  /*19d50*/  IABS R6, R18 ;  /* 0x0000001200067213 */ /* 0x008fe20000000000 */
[----:B------:R-:W-:Y:S02]  /*19d60*/  @!P6 IMAD.IADD R12, R12, 0x1, -R0 ;  /* 0x000000010c0ce824 */ /* 0x000fe400078e0a00 */
[----:B------:R-:W-:Y:S01]  /*19d70*/  @!P1 IMAD.MOV R24, RZ, RZ, -R24 ;  /* 0x000000ffff189224 */ /* 0x000fe200078e0a18 */
[----:B------:R-:W-:Y:S01]  /*19d80*/  ISETP.GE.AND P5, PT, R17, RZ, PT ;  /* 0x000000ff1100720c */ /* 0x000fe20003fa6270 */
[----:B------:R-:W-:Y:S01]  /*19d90*/  @!P3 IMAD.IADD R9, R9, 0x1, -R0 ;  /* 0x000000010909b824 */ /* 0x000fe200078e0a00 */
[----:B------:R-:W-:Y:S01]  /*19da0*/  ISETP.GE.AND P6, PT, R16, RZ, PT ;  /* 0x000000ff1000720c */ /* 0x000fe20003fc6270 */
[----:B------:R-:W-:Y:S01]  /*19db0*/  IMAD.MOV R11, RZ, RZ, -R13 ;  /* 0x000000ffff0b7224 */ /* 0x000fe200078e0a0d */
[----:B------:R-:W-:Y:S01]  /*19dc0*/  ISETP.GE.AND P3, PT, R18, RZ, PT ;  /* 0x000000ff1200720c */ /* 0x000fe20003f66270 */
[----:B------:R-:W3:Y:S04]  /*19dd0*/  LDL R17, [R1+0xb64] ;  /* 0x000b640001117983 */ /* 0x000ee80000100800 */
[----:B------:R-:W4:Y:S04]  /*19de0*/  LDL R16, [R1+0xb6c] ;  /* 0x000b6c0001107983 */ /* 0x000f280000100800 */
[----:B------:R-:W3:Y:S01]  /*19df0*/  LDL R18, [R1+0xb70] ;  /* 0x000b700001127983 */ /* 0x000ee20000100800 */
[----:B--2---:R-:W-:Y:S01]  /*19e00*/  IABS R2, R7 ;  /* 0x0000000700027213 */ /* 0x004fe20000000000 */
[----:B------:R-:W-:-:S02]  /*19e10*/  IMAD.MOV.U32 R13, RZ, RZ, R7 ;  /* 0x000000ffff0d7224 */ /* 0x000fc400078e0007 */
[----:B------:R-:W2:Y:S04]  /*19e20*/  LDL.LU R7, [R1+0x3dac] ;  /* 0x003dac0001077983 */ /* 0x000ea80000300800 */
[----:B------:R0:W-:Y:S04]  /*19e30*/  STL [R1+0x230], R24 ;  /* 0x0002301801007387 */ /* 0x0001e80000100800 */
[----:B0-----:R-:W3:Y:S01]  /*19e40*/  LDL.LU R24, [R1+0x3da8] ;  /* 0x003da80001187983 */ /* 0x001ee20000300800 */
[C---:B------:R-:W-:Y:S01]  /*19e50*/  ISETP.GT.U32.AND P2, PT, R0.reuse, R8, PT ;  /* 0x000000080000720c */ /* 0x040fe20003f44070 */
[----:B------:R-:W-:Y:S01]  /*19e60*/  @!P4 IMAD.MOV R12, RZ, RZ, -R12 ;  /* 0x000000ffff0cc224 */ /* 0x000fe200078e0a0c */
[----:B------:R-:W-:-:S11]  /*19e70*/  ISETP.GT.U32.AND P1, PT, R0, R9, PT ;  /* 0x000000090000720c */ /* 0x000fd60003f24070 */
[----:B------:R-:W-:-:S05]  /*19e80*/  @!P2 IMAD.IADD R8, R8, 0x1, -R0 ;  /* 0x000000010808a824 */ /* 0x000fca00078e0a00 */
[----:B------:R-:W-:Y:S01]  /*19e90*/  ISETP.GT.U32.AND P4, PT, R0, R8, PT ;  /* 0x000000080000720c */ /* 0x000fe20003f84070 */
[----:B------:R-:W-:Y:S01]  /*19ea0*/  STL [R1+0x228], R12 ;  /* 0x0002280c01007387 */ /* 0x000fe20000100800 */
[----:B------:R-:W-:-:S11]  /*19eb0*/  @!P1 IMAD.IADD R9, R9, 0x1, -R0 ;  /* 0x0000000109099824 */ /* 0x000fd600078e0a00 */
[----:B------:R-:W-:Y:S02]  /*19ec0*/  @!P4 IMAD.IADD R8, R8, 0x1, -R0 ;  /* 0x000000010808c824 */ /* 0x000fe400078e0a00 */
[----:B--2---:R-:W-:Y:S01]  /*19ed0*/  IMAD R7, R0, R11, R7 ;  /* 0x0000000b00077224 */ /* 0x004fe200078e0207 */
[----:B---3--:R-:W-:Y:S01]  /*19ee0*/  IABS R11, R24 ;  /* 0x00000018000b7213 */ /* 0x008fe20000000000 */
[----:B------:R0:W-:Y:S04]  /*19ef0*/  STL [R1+0x3da0], R24 ;  /* 0x003da01801007387 */ /* 0x0001e80000100800 */
[----:B------:R1:W-:Y:S01]  /*19f00*/  STL [R1+0x3da4], R5 ;  /* 0x003da40501007387 */ /* 0x0003e20000100800 */
[----:B0-----:R-:W-:Y:S02]  /*19f10*/  IMAD.MOV.U32 R24, RZ, RZ, R19 ;  /* 0x000000ffff187224 */ /* 0x001fe400078e0013 */
[----:B-1----:R-:W-:-:S02]  /*19f20*/  IMAD.MOV.U32 R5, RZ, RZ, R9 ;  /* 0x000000ffff057224 */ /* 0x002fc400078e0009 */
[----:B------:R-:W-:Y:S02]  /*19f30*/  IMAD.MOV.U32 R9, RZ, RZ, R24 ;  /* 0x000000ffff097224 */ /* 0x000fe400078e0018 */
[----:B------:R-:W-:Y:S02]  /*19f40*/  IMAD.MOV.U32 R24, RZ, RZ, R8 ;  /* 0x000000ffff187224 */ /* 0x000fe400078e0008 */
[----:B------:R-:W-:Y:S01]  /*19f50*/  @!P0 IMAD.MOV R5, RZ, RZ, -R5 ;  /* 0x000000ffff058224 */ /* 0x000fe200078e0a05 */
[----:B------:R-:W2:Y:S01]  /*19f60*/  LDL.LU R8, [R1+0xb64] ;  /* 0x000b640001087983 */ /* 0x000ea20000300800 */
[----:B------:R-:W-:-:S03]  /*19f70*/  @!P5 IMAD.MOV R24, RZ, RZ, -R24 ;  /* 0x000000ffff18d224 */ /* 0x000fc600078e0a18 */
[----:B------:R0:W-:Y:S04]  /*19f80*/  STL [R1+0x220], R5 ;  /* 0x0002200501007387 */ /* 0x0001e80000100800 */
[----:B0-----:R-:W3:Y:S04]  /*19f90*/  LDL.LU R5, [R1+0x3da4] ;  /* 0x003da40001057983 */ /* 0x001ee80000300800 */
[----:B------:R0:W-:Y:S04]  /*19fa0*/  STL [R1+0x21c], R24 ;  /* 0x00021c1801007387 */ /* 0x0001e80000100800 */
[----:B0-----:R-:W2:Y:S01]  /*19fb0*/  LDL.LU R24, [R1+0x3da0] ;  /* 0x003da00001187983 */ /* 0x001ea20000300800 */
[----:B------:R-:W-:Y:S01]  /*19fc0*/  IMAD.HI.U32 R10, R20, R6, RZ ;  /* 0x00000006140a7227 */ /* 0x000fe200078e00ff */
[----:B------:R-:W-:-:S03]  /*19fd0*/  ISETP.GT.U32.AND P1, PT, R0, R7, PT ;  /* 0x000000070000720c */ /* 0x000fc60003f24070 */
[----:B------:R-:W-:-:S04]  /*19fe0*/  IMAD.MOV R10, RZ, RZ, -R10 ;  /* 0x000000ffff0a7224 */ /* 0x000fc800078e0a0a */
[----:B------:R-:W-:Y:S01]  /*19ff0*/  IMAD R6, R0, R10, R6 ;  /* 0x0000000a00067224 */ /* 0x000fe200078e0206 */
[----:B------:R-:W-:Y:S01]  /*1a000*/  IABS R10, R17 ;  /* 0x00000011000a7213 */ /* 0x000fe20000000000 */
[----:B------:R-:W-:-:S04]  /*1a010*/  IMAD.HI.U32 R17, R20, R11, RZ ;  /* 0x0000000b14117227 */ /* 0x000fc800078e00ff */
[----:B------:R-:W-:Y:S02]  /*1a020*/  IMAD.MOV R17, RZ, RZ, -R17 ;  /* 0x000000ffff117224 */ /* 0x000fe400078e0a11 */
[----:B------:R-:W-:Y:S02]  /*1a030*/  @!P1 IMAD.IADD R7, R7, 0x1, -R0 ;  /* 0x0000000107079824 */ /* 0x000fe400078e0a00 */
[----:B------:R-:W-:Y:S02]  /*1a040*/  IMAD R11, R0, R17, R11 ;  /* 0x00000011000b7224 */ /* 0x000fe400078e020b */
[----:B------:R-:W3:Y:S01]  /*1a050*/  LDL.LU R17, [R1+0xb74] ;  /* 0x000b740001117983 */ /* 0x000ee20000300800 */
[----:B----4-:R-:W-:Y:S01]  /*1a060*/  IABS R12, R16 ;  /* 0x00000010000c7213 */ /* 0x010fe20000000000 */
[----:B------:R-:W-:Y:S01]  /*1a070*/  IMAD.HI.U32 R16, R20, R2, RZ ;  /* 0x0000000214107227 */ /* 0x000fe200078e00ff */
[----:B------:R-:W-:-:S03]  /*1a080*/  ISETP.GT.U32.AND P0, PT, R0, R7, PT ;  /* 0x000000070000720c */ /* 0x000fc60003f04070 */
[----:B------:R-:W-:Y:S01]  /*1a090*/  IMAD.MOV R16, RZ, RZ, -R16 ;  /* 0x000000ffff107224 */ /* 0x000fe200078e0a10 */
[----:B------:R-:W-:Y:S02]  /*1a0a0*/  ISETP.GE.AND P2, PT, R13, RZ, PT ;  /* 0x000000ff0d00720c */ /* 0x000fe40003f46270 */
[----:B------:R-:W-:Y:S01]  /*1a0b0*/  IABS R13, R18 ;  /* 0x00000012000d7213 */ /* 0x000fe20000000000 */
[----:B------:R-:W-:Y:S02]  /*1a0c0*/  IMAD R2, R0, R16, R2 ;  /* 0x0000001000027224 */ /* 0x000fe400078e0202 */
[----:B------:R-:W-:-:S04]  /*1a0d0*/  IMAD.HI.U32 R16, R20, R10, RZ ;  /* 0x0000000a14107227 */ /* 0x000fc800078e00ff */
[----:B------:R-:W-:-:S04]  /*1a0e0*/  IMAD.HI.U32 R18, R20, R12, RZ ;  /* 0x0000000c14127227 */ /* 0x000fc800078e00ff */
[----:B------:R-:W-:Y:S02]  /*1a0f0*/  IMAD.MOV R16, RZ, RZ, -R16 ;  /* 0x000000ffff107224 */ /* 0x000fe400078e0a10 */
[----:B------:R-:W-:Y:S02]  /*1a100*/  IMAD.MOV R18, RZ, RZ, -R18 ;  /* 0x000000ffff127224 */ /* 0x000fe400078e0a12 */
[----:B------:R-:W-:Y:S02]  /*1a110*/  @!P0 IMAD.IADD R7, R7, 0x1, -R0 ;  /* 0x0000000107078824 */ /* 0x000fe400078e0a00 */
[C---:B------:R-:W-:Y:S02]  /*1a120*/  IMAD R16, R0.reuse, R16, R10 ;  /* 0x0000001000107224 */ /* 0x040fe400078e020a */
[C---:B------:R-:W-:Y:S02]  /*1a130*/  IMAD R12, R0.reuse, R18, R12 ;  /* 0x00000012000c7224 */ /* 0x040fe400078e020c */
[----:B------:R-:W4:Y:S01]  /*1a140*/  LDL R18, [R1+0xb78] ;  /* 0x000b780001127983 */ /* 0x000f220000100800 */
[----:B------:R-:W-:Y:S01]  /*1a150*/  ISETP.GT.U32.AND P4, PT, R0, R6, PT ;  /* 0x000000060000720c */ /* 0x000fe20003f84070 */
[----:B--2---:R-:W-:-:S02]  /*1a160*/  IMAD.MOV.U32 R10, RZ, RZ, R24 ;  /* 0x000000ffff0a7224 */ /* 0x004fc400078e0018 */
[----:B------:R-:W-:Y:S02]  /*1a170*/  IMAD.MOV.U32 R24, RZ, RZ, R7 ;  /* 0x000000ffff187224 */ /* 0x000fe400078e0007 */
[----:B------:R-:W2:Y:S08]  /*1a180*/  LDL.LU R7, [R1+0xb6c] ;  /* 0x000b6c0001077983 */ /* 0x000eb00000300800 */
[----:B------:R-:W-:-:S05]  /*1a190*/  @!P4 IMAD.IADD R6, R6, 0x1, -R0 ;  /* 0x000000010606c824 */ /* 0x000fca00078e0a00 */
[C---:B------:R-:W-:Y:S02]  /*1a1a0*/  ISETP.GT.U32.AND P4, PT, R0.reuse, R6, PT ;  /* 0x000000060000720c */ /* 0x040fe40003f84070 */
[----:B------:R-:W-:Y:S01]  /*1a1b0*/  ISETP.GT.U32.AND P1, PT, R0, R2, PT ;  /* 0x000000020000720c */ /* 0x000fe20003f24070 */
[----:B------:R-:W-:Y:S01]  /*1a1c0*/  IMAD.HI.U32 R19, R20, R13, RZ ;  /* 0x0000000d14137227 */ /* 0x000fe200078e00ff */
[----:B------:R-:W-:-:S03]  /*1a1d0*/  ISETP.GE.AND P5, PT, R8, RZ, PT ;  /* 0x000000ff0800720c */ /* 0x000fc60003fa6270 */
[----:B------:R-:W-:Y:S01]  /*1a1e0*/  IMAD.MOV R19, RZ, RZ, -R19 ;  /* 0x000000ffff137224 */ /* 0x000fe200078e0a13 */
[----:B---3--:R-:W-:-:S05]  /*1a1f0*/  IABS R8, R17 ;  /* 0x0000001100087213 */ /* 0x008fca0000000000 */
[----:B------:R-:W-:Y:S02]  /*1a200*/  @!P4 IMAD.IADD R6, R6, 0x1, -R0 ;  /* 0x000000010606c824 */ /* 0x000fe400078e0a00 */
[----:B------:R-:W-:Y:S02]  /*1a210*/  IMAD R13, R0, R19, R13 ;  /* 0x00000013000d7224 */ /* 0x000fe400078e020d */
[----:B------:R-:W-:Y:S02]  /*1a220*/  IMAD.MOV.U32 R19, RZ, RZ, R6 ;  /* 0x000000ffff137224 */ /* 0x000fe400078e0006 */
[----:B------:R-:W-:Y:S02]  /*1a230*/  @!P1 IMAD.IADD R2, R2, 0x1, -R0 ;  /* 0x0000000102029824 */ /* 0x000fe400078e0a00 */
[----:B------:R-:W-:Y:S02]  /*1a240*/  IMAD.MOV.U32 R6, RZ, RZ, R8 ;  /* 0x000000ffff067224 */ /* 0x000fe400078e0008 */
[----:B------:R-:W-:Y:S01]  /*1a250*/  IMAD.MOV.U32 R8, RZ, RZ, R19 ;  /* 0x000000ffff087224 */ /* 0x000fe200078e0013 */
[C---:B------:R-:W-:Y:S01]  /*1a260*/  ISETP.GT.U32.AND P1, PT, R0.reuse, R2, PT ;  /* 0x000000020000720c */ /* 0x040fe20003f24070 */
[----:B------:R-:W-:Y:S01]  /*1a270*/  @!P6 IMAD.MOV R24, RZ, RZ, -R24 ;  /* 0x000000ffff18e224 */ /* 0x000fe200078e0a18 */
[----:B------:R-:W-:Y:S01]  /*1a280*/  ISETP.GT.U32.AND P0, PT, R0, R16, PT ;  /* 0x000000100000720c */ /* 0x000fe20003f04070 */
[----:B------:R-:W-:Y:S01]  /*1a290*/  @!P3 IMAD.MOV R8, RZ, RZ, -R8 ;  /* 0x000000ffff08b224 */ /* 0x000fe200078e0a08 */
[----:B------:R-:W-:Y:S04]  /*1a2a0*/  STL [R1+0x210], R19 ;  /* 0x0002101301007387 */ /* 0x000fe80000100800 */
[----:B------:R0:W-:Y:S04]  /*1a2b0*/  STL [R1+0x214], R24 ;  /* 0x0002141801007387 */ /* 0x0001e80000100800 */
[----:B0-----:R-:W3:Y:S04]  /*1a2c0*/  LDL.LU R24, [R1+0xb80] ;  /* 0x000b800001187983 */ /* 0x001ee80000300800 */
[----:B------:R-:W3:Y:S04]  /*1a2d0*/  LDL.LU R19, [R1+0xb84] ;  /* 0x000b840001137983 */ /* 0x000ee80000300800 */
[----:B------:R0:W-:Y:S01]  /*1a2e0*/  @!P3 STL [R1+0x210], R8 ;  /* 0x000210080100b387 */ /* 0x0001e20000100800 */
[--C-:B------:R-:W-:Y:S01]  /*1a2f0*/  @!P1 IMAD.IADD R2, R2, 0x1, -R0.reuse ;  /* 0x0000000102029824 */ /* 0x100fe200078e0a00 */
[----:B------:R-:W-:Y:S01]  /*1a300*/  ISETP.GE.AND P3, PT, R10, RZ, PT ;  /* 0x000000ff0a00720c */ /* 0x000fe20003f66270 */
[----:B------:R-:W-:Y:S01]  /*1a310*/  @!P0 IMAD.IADD R16, R16, 0x1, -R0 ;  /* 0x0000000110108824 */ /* 0x000fe200078e0a00 */
[----:B------:R-:W3:Y:S01]  /*1a320*/  LDL R10, [R1+0xb7c] ;  /* 0x000b7c00010a7983 */ /* 0x000ee20000100800 */
[----:B0-----:R-:W-:-:S04]  /*1a330*/  IMAD.HI.U32 R8, R20, R6, RZ ;  /* 0x0000000614087227 */ /* 0x001fc800078e00ff */
[----:B------:R-:W-:-:S04]  /*1a340*/  IMAD.MOV R8, RZ, RZ, -R8 ;  /* 0x000000ffff087224 */ /* 0x000fc800078e0a08 */
[----:B------:R-:W-:Y:S02]  /*1a350*/  IMAD R6, R0, R8, R6 ;  /* 0x0000000800067224 */ /* 0x000fe400078e0206 */
[----:B------:R-:W-:-:S04]  /*1a360*/  IMAD.MOV.U32 R8, RZ, RZ, R2 ;  /* 0x000000ffff087224 */ /* 0x000fc800078e0002 */
[----:B------:R-:W-:Y:S01]  /*1a370*/  @!P2 IMAD.MOV R8, RZ, RZ, -R8 ;  /* 0x000000ffff08a224 */ /* 0x000fe200078e0a08 */
[----:B--2---:R-:W-:Y:S02]  /*1a380*/  ISETP.GE.AND P0, PT, R7, RZ, PT ;  /* 0x000000ff0700720c */ /* 0x004fe40003f06270 */
[----:B----4-:R-:W-:Y:S02]  /*1a390*/  IABS R7, R18 ;  /* 0x0000001200077213 */ /* 0x010fe40000000000 */
[----:B------:R-:W2:Y:S04]  /*1a3a0*/  LDL.LU R18, [R1+0xb70] ;  /* 0x000b700001127983 */ /* 0x000ea80000300800 */
[----:B------:R-:W-:Y:S04]  /*1a3b0*/  STL [R1+0x20c], R2 ;  /* 0x00020c0201007387 */ /* 0x000fe80000100800 */
[----:B------:R-:W-:Y:S04]  /*1a3c0*/  @!P2 STL [R1+0x20c], R8 ;  /* 0x00020c080100a387 */ /* 0x000fe80000100800 */
[----:B------:R0:W-:Y:S04]  /*1a3d0*/  STL [R1+0x3d9c], R5 ;  /* 0x003d9c0501007387 */ /* 0x0001e80000100800 */
[----:B0-----:R-:W4:Y:S01]  /*1a3e0*/  LDL.LU R5, [R1+0xb78] ;  /* 0x000b780001057983 */ /* 0x001f220000300800 */
        /* <DEDUP_REMOVED lines=11> */
[----:B------:R-:W-:-:S04]  /*1a4a0*/  @!P4 IMAD.IADD R16, R16, 0x1, -R0 ;  /* 0x000000011010c824 */ /* 0x000fc800078e0a00 */
[----:B------:R-:W-:Y:S01]  /*1a4b0*/  @!P1 IMAD.IADD R13, R13, 0x1, -R0 ;  /* 0x000000010d0d9824 */ /* 0x000fe200078e0a00 */
[----:B------:R-:W-:-:S07]  /*1a4c0*/  ISETP.GE.AND P1, PT, R17, RZ, PT ;  /* 0x000000ff1100720c */ /* 0x000fce0003f26270 */
[----:B------:R-:W-:Y:S01]  /*1a4d0*/  @!P6 IMAD.IADD R6, R6, 0x1, -R0 ;  /* 0x000000010606e824 */ /* 0x000fe200078e0a00 */
[----:B--2---:R-:W-:Y:S01]  /*1a4e0*/  ISETP.GE.AND P4, PT, R18, RZ, PT ;  /* 0x000000ff1200720c */ /* 0x004fe20003f86270 */
[----:B------:R-:W-:Y:S01]  /*1a4f0*/  IMAD.MOV.U32 R18, RZ, RZ, R9 ;  /* 0x000000ffff127224 */ /* 0x000fe200078e0009 */
[----:B---3--:R-:W-:-:S05]  /*1a500*/  IABS R9, R24 ;  /* 0x0000001800097213 */ /* 0x008fca0000000000 */
[----:B------:R-:W-:Y:S01]  /*1a510*/  IMAD.HI.U32 R17, R20, R9, RZ ;  /* 0x0000000914117227 */ /* 0x000fe200078e00ff */
[----:B----4-:R-:W-:-:S03]  /*1a520*/  ISETP.GE.AND P6, PT, R5, RZ, PT ;  /* 0x000000ff0500720c */ /* 0x010fc60003fc6270 */
[----:B------:R-:W-:Y:S02]  /*1a530*/  IMAD.MOV.U32 R5, RZ, RZ, R16 ;  /* 0x000000ffff057224 */ /* 0x000fe400078e0010 */
[----:B------:R-:W-:Y:S02]  /*1a540*/  IMAD.MOV R16, RZ, RZ, -R17 ;  /* 0x000000ffff107224 */ /* 0x000fe400078e0a11 */
[----:B------:R-:W2:Y:S01]  /*1a550*/  LDL.LU R17, [R1+0xb7c] ;  /* 0x000b7c0001117983 */ /* 0x000ea20000300800 */
[C---:B------:R-:W-:Y:S01]  /*1a560*/  ISETP.GT.U32.AND P2, PT, R0.reuse, R12, PT ;  /* 0x0000000c0000720c */ /* 0x040fe20003f44070 */
[----:B------:R-:W-:Y:S02]  /*1a570*/  @!P5 IMAD.MOV R5, RZ, RZ, -R5 ;  /* 0x000000ffff05d224 */ /* 0x000fe400078e0a05 */
[----:B------:R-:W-:Y:S01]  /*1a580*/  @!P3 IMAD.MOV R11, RZ, RZ, -R11 ;  /* 0x000000ffff0bb224 */ /* 0x000fe200078e0a0b */
[----:B------:R-:W-:Y:S01]  /*1a590*/  ISETP.GT.U32.AND P5, PT, R0, R6, PT ;  /* 0x000000060000720c */ /* 0x000fe20003fa4070 */
[----:B------:R-:W-:Y:S01]  /*1a5a0*/  @!P4 IMAD.MOV R13, RZ, RZ, -R13 ;  /* 0x000000ffff0dc224 */ /* 0x000fe200078e0a0d */
[----:B------:R0:W-:Y:S07]  /*1a5b0*/  STL [R1+0x208], R5 ;  /* 0x0002080501007387 */ /* 0x0001ee0000100800 */
[----:B------:R-:W-:Y:S01]  /*1a5c0*/  @!P2 IMAD.IADD R12, R12, 0x1, -R0 ;  /* 0x000000010c0ca824 */ /* 0x000fe200078e0a00 */
[----:B0-----:R-:W3:Y:S03]  /*1a5d0*/  LDL.LU R5, [R1+0x3d9c] ;  /* 0x003d9c0001057983 */ /* 0x001ee60000300800 */
[----:B------:R-:W-:Y:S01]  /*1a5e0*/  @!P0 IMAD.MOV R12, RZ, RZ, -R12 ;  /* 0x000000ffff0c8224 */ /* 0x000fe200078e0a0c */
[----:B------:R-:W-:Y:S01]  /*1a5f0*/  STL [R1+0x204], R11 ;  /* 0x0002040b01007387 */ /* 0x000fe20000100800 */
[----:B------:R-:W-:-:S03]  /*1a600*/  IMAD.HI.U32 R2, R20, R7, RZ ;  /* 0x0000000714027227 */ /* 0x000fc600078e00ff */
[----:B------:R0:W-:Y:S04]  /*1a610*/  STL [R1+0x1f4], R13 ;  /* 0x0001f40d01007387 */ /* 0x0001e80000100800 */
[----:B------:R1:W-:Y:S01]  /*1a620*/  STL [R1+0x200], R12 ;  /* 0x0002000c01007387 */ /* 0x0003e20000100800 */
[----:B------:R-:W-:-:S03]  /*1a630*/  IMAD.MOV R2, RZ, RZ, -R2 ;  /* 0x000000ffff027224 */ /* 0x000fc600078e0a02 */
[----:B0-----:R-:W4:Y:S01]  /*1a640*/  LDL.LU R13, [R1+0xb88] ;  /* 0x000b8800010d7983 */ /* 0x001f220000300800 */
[----:B------:R-:W-:Y:S01]  /*1a650*/  ISETP.GE.AND P4, PT, R24, RZ, PT ;  /* 0x000000ff1800720c */ /* 0x000fe20003f86270 */
[----:B------:R-:W-:Y:S01]  /*1a660*/  IMAD R2, R0, R2, R7 ;  /* 0x0000000200027224 */ /* 0x000fe200078e0207 */
[----:B------:R-:W-:Y:S01]  /*1a670*/  IABS R7, R19 ;  /* 0x0000001300077213 */ /* 0x000fe20000000000 */
[----:B------:R-:W3:Y:S01]  /*1a680*/  LDL.LU R24, [R1+0xb8c] ;  /* 0x000b8c0001187983 */ /* 0x000ee20000300800 */
[----:B------:R-:W-:Y:S01]  /*1a690*/  @!P5 IMAD.IADD R6, R6, 0x1, -R0 ;  /* 0x000000010606d824 */ /* 0x000fe200078e0a00 */
[----:B------:R-:W-:Y:S02]  /*1a6a0*/  ISETP.GE.AND P5, PT, R19, RZ, PT ;  /* 0x000000ff1300720c */ /* 0x000fe40003fa6270 */
[----:B-1----:R-:W3:Y:S04]  /*1a6b0*/  LDL R12, [R1+0xb90] ;  /* 0x000b9000010c7983 */ /* 0x002ee80000100800 */
[----:B------:R-:W3:Y:S01]  /*1a6c0*/  LDL R19, [R1+0xb98] ;  /* 0x000b980001137983 */ /* 0x000ee20000100800 */
[----:B--2---:R-:W-:-:S03]  /*1a6d0*/  ISETP.GE.AND P0, PT, R17, RZ, PT ;  /* 0x000000ff1100720c */ /* 0x004fc60003f06270 */
[----:B------:R-:W2:Y:S01]  /*1a6e0*/  LDL R17, [R1+0xb94] ;  /* 0x000b940001117983 */ /* 0x000ea20000100800 */
[----:B------:R-:W-:Y:S02]  /*1a6f0*/  ISETP.GT.U32.AND P2, PT, R0, R2, PT ;  /* 0x000000020000720c */ /* 0x000fe40003f44070 */
[----:B------:R-:W-:-:S05]  /*1a700*/  IABS R10, R10 ;  /* 0x0000000a000a7213 */ /* 0x000fca0000000000 */
[----:B------:R-:W-:-:S06]  /*1a710*/  IMAD.HI.U32 R8, R20, R10, RZ ;  /* 0x0000000a14087227 */ /* 0x000fcc00078e00ff */
[----:B------:R-:W-:Y:S02]  /*1a720*/  @!P2 IMAD.IADD R2, R2, 0x1, -R0 ;  /* 0x000000010202a824 */ /* 0x000fe400078e0a00 */
[----:B------:R-:W-:-:S03]  /*1a730*/  IMAD.MOV R8, RZ, RZ, -R8 ;  /* 0x000000ffff087224 */ /* 0x000fc600078e0a08 */
[C---:B------:R-:W-:Y:S01]  /*1a740*/  ISETP.GT.U32.AND P2, PT, R0.reuse, R2, PT ;  /* 0x000000020000720c */ /* 0x040fe20003f44070 */
[----:B------:R-:W-:-:S05]  /*1a750*/  IMAD R10, R0, R8, R10 ;  /* 0x00000008000a7224 */ /* 0x000fca00078e020a */
[C---:B------:R-:W-:Y:S01]  /*1a760*/  ISETP.GT.U32.AND P3, PT, R0.reuse, R10, PT ;  /* 0x0000000a0000720c */ /* 0x040fe20003f64070 */
[----:B------:R-:W-:Y:S02]  /*1a770*/  @!P1 IMAD.MOV R6, RZ, RZ, -R6 ;  /* 0x000000ffff069224 */ /* 0x000fe400078e0a06 */
[----:B------:R-:W-:-:S04]  /*1a780*/  IMAD R11, R0, R16, R9 ;  /* 0x00000010000b7224 */ /* 0x000fc800078e0209 */
[----:B------:R-:W-:Y:S01]  /*1a790*/  @!P2 IMAD.IADD R2, R2, 0x1, -R0 ;  /* 0x000000010202a824 */ /* 0x000fe200078e0a00 */
[----:B------:R4:W-:Y:S03]  /*1a7a0*/  STL [R1+0x1f8], R6 ;  /* 0x0001f80601007387 */ /* 0x0009e60000100800 */
[----:B------:R-:W-:Y:S02]  /*1a7b0*/  IMAD.MOV.U32 R9, RZ, RZ, R2 ;  /* 0x000000ffff097224 */ /* 0x000fe400078e0002 */
[----:B------:R-:W-:-:S03]  /*1a7c0*/  IMAD.HI.U32 R8, R20, R7, RZ ;  /* 0x0000000714087227 */ /* 0x000fc600078e00ff */
[----:B------:R-:W-:Y:S02]  /*1a7d0*/  @!P6 IADD3 R9, PT, PT, -R9, RZ, RZ ;  /* 0x000000ff0909e210 */ /* 0x000fe40007ffe1ff */
[----:B----4-:R-:W-:Y:S01]  /*1a7e0*/  IABS R6, R13 ;  /* 0x0000000d00067213 */ /* 0x010fe20000000000 */
[----:B------:R-:W-:Y:S01]  /*1a7f0*/  @!P3 IMAD.IADD R10, R10, 0x1, -R0 ;  /* 0x000000010a0ab824 */ /* 0x000fe200078e0a00 */
[----:B------:R-:W-:Y:S01]  /*1a800*/  ISETP.GE.AND P3, PT, R13, RZ, PT ;  /* 0x000000ff0d00720c */ /* 0x000fe20003f66270 */
[----:B------:R-:W-:Y:S02]  /*1a810*/  IMAD.MOV R8, RZ, RZ, -R8 ;  /* 0x000000ffff087224 */ /* 0x000fe400078e0a08 */
[----:B------:R-:W-:Y:S01]  /*1a820*/  IMAD.HI.U32 R13, R20, R6, RZ ;  /* 0x00000006140d7227 */ /* 0x000fe200078e00ff */
[----:B------:R0:W-:Y:S01]  /*1a830*/  STL [R1+0x1fc], R9 ;  /* 0x0001fc0901007387 */ /* 0x0001e20000100800 */
[----:B---3--:R-:W-:Y:S02]  /*1a840*/  IABS R2, R24 ;  /* 0x0000001800027213 */ /* 0x008fe40000000000 */
[----:B------:R-:W-:-:S02]  /*1a850*/  IMAD R7, R0, R8, R7 ;  /* 0x0000000800077224 */ /* 0x000fc400078e0207 */
[----:B------:R-:W-:Y:S01]  /*1a860*/  IMAD.MOV R13, RZ, RZ, -R13 ;  /* 0x000000ffff0d7224 */ /* 0x000fe200078e0a0d */
[----:B------:R-:W-:Y:S02]  /*1a870*/  ISETP.GE.AND P6, PT, R24, RZ, PT ;  /* 0x000000ff1800720c */ /* 0x000fe40003fc6270 */
[----:B------:R-:W3:Y:S01]  /*1a880*/  LDL.LU R24, [R1+0xba8] ;  /* 0x000ba80001187983 */ /* 0x000ee20000300800 */
[----:B0-----:R-:W-:Y:S02]  /*1a890*/  IABS R9, R12 ;  /* 0x0000000c00097213 */ /* 0x001fe40000000000 */
[----:B------:R-:W-:Y:S01]  /*1a8a0*/  IABS R12, R19 ;  /* 0x00000013000c7213 */ /* 0x000fe20000000000 */
[----:B------:R-:W-:Y:S01]  /*1a8b0*/  IMAD.MOV.U32 R19, RZ, RZ, R18 ;  /* 0x000000ffff137224 */ /* 0x000fe200078e0012 */
[----:B------:R0:W-:Y:S01]  /*1a8c0*/  STL [R1+0x3d98], R20 ;  /* 0x003d981401007387 */ /* 0x0001e20000100800 */
[----:B------:R-:W-:Y:S02]  /*1a8d0*/  IMAD R6, R0, R13, R6 ;  /* 0x0000000d00067224 */ /* 0x000fe400078e0206 */
[----:B------:R-:W-:-:S04]  /*1a8e0*/  IMAD.HI.U32 R18, R20, R2, RZ ;  /* 0x0000000214127227 */ /* 0x000fc800078e00ff */
[----:B------:R-:W-:Y:S01]  /*1a8f0*/  IMAD.HI.U32 R13, R20, R12, RZ ;  /* 0x0000000c140d7227 */ /* 0x000fe200078e00ff */
[----:B--2---:R-:W-:-:S03]  /*1a900*/  IABS R8, R17 ;  /* 0x0000001100087213 */ /* 0x004fc60000000000 */
[----:B------:R-:W-:-:S04]  /*1a910*/  IMAD.HI.U32 R17, R20, R9, RZ ;  /* 0x0000000914117227 */ /* 0x000fc800078e00ff */
[----:B------:R-:W-:Y:S02]  /*1a920*/  IMAD.HI.U32 R16, R20, R8, RZ ;  /* 0x0000000814107227 */ /* 0x000fe400078e00ff */
[----:B0-----:R-:W2:Y:S01]  /*1a930*/  LDL.LU R20, [R1+0xb90] ;  /* 0x000b900001147983 */ /* 0x001ea20000300800 */
[----:B------:R-:W-:Y:S01]  /*1a940*/  ISETP.GT.U32.AND P1, PT, R0, R10, PT ;  /* 0x0000000a0000720c */ /* 0x000fe20003f24070 */
[----:B------:R-:W-:-:S12]  /*1a950*/  IMAD.MOV R16, RZ, RZ, -R16 ;  /* 0x000000ffff107224 */ /* 0x000fd800078e0a10 */
[----:B------:R-:W-:Y:S01]  /*1a960*/  @!P1 IMAD.IADD R10, R10, 0x1, -R0 ;  /* 0x000000010a0a9824 */ /* 0x000fe200078e0a00 */
[C---:B------:R-:W-:Y:S01]  /*1a970*/  ISETP.GT.U32.AND P1, PT, R0.reuse, R7, PT ;  /* 0x000000070000720c */ /* 0x040fe20003f24070 */
[----:B------:R-:W-:Y:S02]  /*1a980*/  IMAD R8, R0, R16, R8 ;  /* 0x0000001000087224 */ /* 0x000fe400078e0208 */
[----:B------:R-:W4:Y:S01]  /*1a990*/  LDL R16, [R1+0xba0] ;  /* 0x000ba00001107983 */ /* 0x000f220000100800 */
[----:B------:R-:W-:Y:S02]  /*1a9a0*/  IMAD.MOV R18, RZ, RZ, -R18 ;  /* 0x000000ffff127224 */ /* 0x000fe400078e0a12 */
[----:B------:R-:W-:Y:S02]  /*1a9b0*/  IMAD.MOV R17, RZ, RZ, -R17 ;  /* 0x000000ffff117224 */ /* 0x000fe400078e0a11 */
[----:B------:R-:W-:-:S05]  /*1a9c0*/  IMAD.MOV R13, RZ, RZ, -R13 ;  /* 0x000000ffff0d7224 */ /* 0x000fca00078e0a0d */
[----:B------:R-:W-:Y:S02]  /*1a9d0*/  @!P1 IMAD.IADD R7, R7, 0x1, -R0 ;  /* 0x0000000107079824 */ /* 0x000fe400078e0a00 */
[C---:B------:R-:W-:Y:S02]  /*1a9e0*/  IMAD R2, R0.reuse, R18, R2 ;  /* 0x0000001200027224 */ /* 0x040fe400078e0202 */
[C---:B------:R-:W-:Y:S01]  /*1a9f0*/  IMAD R9, R0.reuse, R17, R9 ;  /* 0x0000001100097224 */ /* 0x040fe200078e0209 */
[----:B------:R-:W3:Y:S04]  /*1aa00*/  LDL R18, [R1+0xb9c] ;  /* 0x000b9c0001127983 */ /* 0x000ee80000100800 */
[----:B------:R-:W3:Y:S01]  /*1aa10*/  LDL R17, [R1+0xba4] ;  /* 0x000ba40001117983 */ /* 0x000ee20000100800 */
[----:B------:R-:W-:-:S02]  /*1aa20*/  ISETP.GT.U32.AND P2, PT, R0, R11, PT ;  /* 0x0000000b0000720c */ /* 0x000fc40003f44070 */
[----:B--2---:R-:W-:Y:S01]  /*1aa30*/  ISETP.GE.AND P1, PT, R20, RZ, PT ;  /* 0x000000ff1400720c */ /* 0x004fe20003f26270 */
[----:B------:R-:W-:Y:S02]  /*1aa40*/  IMAD.MOV.U32 R20, RZ, RZ, R10 ;  /* 0x000000ffff147224 */ /* 0x000fe400078e000a */
[----:B------:R-:W-:Y:S02]  /*1aa50*/  IMAD R10, R0, R13, R12 ;  /* 0x0000000d000a7224 */ /* 0x000fe400078e020c */
[----:B------:R-:W-:Y:S01]  /*1aa60*/  IMAD.MOV.U32 R12, RZ, RZ, R20 ;  /* 0x000000ffff0c7224 */ /* 0x000fe200078e0014 */
[----:B------:R0:W-:Y:S04]  /*1aa70*/  STL [R1+0x1f0], R20 ;  /* 0x0001f01401007387 */ /* 0x0001e80000100800 */
[----:B0-----:R-:W2:Y:S01]  /*1aa80*/  LDL.LU R20, [R1+0x3d98] ;  /* 0x003d980001147983 */ /* 0x001ea20000300800 */
[----:B------:R-:W-:-:S05]  /*1aa90*/  @!P2 IMAD.IADD R11, R11, 0x1, -R0 ;  /* 0x000000010b0ba824 */ /* 0x000fca00078e0a00 */
[----:B------:R-:W-:Y:S01]  /*1aaa0*/  ISETP.GT.U32.AND P2, PT, R0, R11, PT ;  /* 0x0000000b0000720c */ /* 0x000fe20003f44070 */
[----:B------:R-:W-:Y:S01]  /*1aab0*/  @!P0 IMAD.MOV R12, RZ, RZ, -R12 ;  /* 0x000000ffff0c8224 */ /* 0x000fe200078e0a0c */
[----:B----4-:R-:W-:-:S04]  /*1aac0*/  IABS R16, R16 ;  /* 0x0000001000107213 */ /* 0x010fc80000000000 */
[----:B------:R0:W-:Y:S07]  /*1aad0*/  @!P0 STL [R1+0x1f0], R12 ;  /* 0x0001f00c01008387 */ /* 0x0001ee0000100800 */
[----:B------:R-:W-:-:S04]  /*1aae0*/  @!P2 IMAD.IADD R11, R11, 0x1, -R0 ;  /* 0x000000010b0ba824 */ /* 0x000fc800078e0a00 */
[----:B------:R-:W-:Y:S01]  /*1aaf0*/  @!P4 IMAD.MOV R11, RZ, RZ, -R11 ;  /* 0x000000ffff0bc224 */ /* 0x000fe200078e0a0b */
[----:B---3--:R-:W-:Y:S04]  /*1ab00*/  STL [R1+0x3d8c], R24 ;  /* 0x003d8c1801007387 */ /* 0x008fe80000100800 */
[----:B------:R1:W-:Y:S01]  /*1ab10*/  STL [R1+0x1ec], R11 ;  /* 0x0001ec0b01007387 */ /* 0x0003e20000100800 */
[----:B0-----:R-:W-:Y:S01]  /*1ab20*/  IABS R12, R17 ;  /* 0x00000011000c7213 */ /* 0x001fe20000000000 */
[----:B-1----:R-:W-:-:S04]  /*1ab30*/  IMAD.MOV.U32 R11, RZ, RZ, R16 ;  /* 0x000000ffff0b7224 */ /* 0x002fc800078e0010 */
[----:B--2---:R-:W-:-:S04]  /*1ab40*/  IMAD.HI.U32 R17, R20, R11, RZ ;  /* 0x0000000b14117227 */ /* 0x004fc800078e00ff */
[----:B------:R-:W-:-:S04]  /*1ab50*/  IMAD.MOV R17, RZ, RZ, -R17 ;  /* 0x000000ffff117224 */ /* 0x000fc800078e0a11 */
[C---:B------:R-:W-:Y:S02]  /*1ab60*/  IMAD R11, R0.reuse, R17, R11 ;  /* 0x00000011000b7224 */ /* 0x040fe400078e020b */
[----:B------:R-:W2:Y:S01]  /*1ab70*/  LDL R17, [R1+0xbac] ;  /* 0x000bac0001117983 */ /* 0x000ea20000100800 */
[----:B------:R-:W-:Y:S01]  /*1ab80*/  ISETP.GT.U32.AND P2, PT, R0, R6, PT ;  /* 0x000000060000720c */ /* 0x000fe20003f44070 */
[----:B------:R-:W-:-:S12]  /*1ab90*/  IMAD.HI.U32 R16, R20, R12, RZ ;  /* 0x0000000c14107227 */ /* 0x000fd800078e00ff */
[----:B------:R-:W-:Y:S01]  /*1aba0*/  @!P2 IMAD.IADD R6, R6, 0x1, -R0 ;  /* 0x000000010606a824 */ /* 0x000fe200078e0a00 */
[----:B------:R-:W-:-:S04]  /*1abb0*/  ISETP.GT.U32.AND P2, PT, R0, R7, PT ;  /* 0x000000070000720c */ /* 0x000fc80003f44070 */
[----:B------:R-:W-:Y:S01]  /*1abc0*/  ISETP.GT.U32.AND P0, PT, R0, R6, PT ;  /* 0x000000060000720c */ /* 0x000fe20003f04070 */
[----:B------:R-:W-:-:S08]  /*1abd0*/  IMAD.MOV R16, RZ, RZ, -R16 ;  /* 0x000000ffff107224 */ /* 0x000fd000078e0a10 */
[----:B------:R-:W-:-:S04]  /*1abe0*/  @!P2 IMAD.IADD R7, R7, 0x1, -R0 ;  /* 0x000000010707a824 */ /* 0x000fc800078e0a00 */
[----:B------:R-:W-:Y:S02]  /*1abf0*/  @!P5 IMAD.MOV R7, RZ, RZ, -R7 ;  /* 0x000000ffff07d224 */ /* 0x000fe400078e0a07 */
[----:B------:R-:W-:Y:S02]  /*1ac00*/  @!P0 IMAD.IADD R6, R6, 0x1, -R0 ;  /* 0x0000000106068824 */ /* 0x000fe400078e0a00 */
[----:B------:R-:W-:Y:S02]  /*1ac10*/  IMAD R12, R0, R16, R12 ;  /* 0x00000010000c7224 */ /* 0x000fe400078e020c */
[----:B------:R-:W3:Y:S04]  /*1ac20*/  LDL R16, [R1+0xbb0] ;  /* 0x000bb00001107983 */ /* 0x000ee80000100800 */
[----:B------:R0:W-:Y:S01]  /*1ac30*/  STL [R1+0x1e8], R7 ;  /* 0x0001e80701007387 */ /* 0x0001e20000100800 */
[----:B------:R-:W-:Y:S01]  /*1ac40*/  IABS R13, R24 ;  /* 0x00000018000d7213 */ /* 0x000fe20000000000 */
[----:B------:R-:W-:-:S02]  /*1ac50*/  IMAD.MOV.U32 R24, RZ, RZ, R19 ;  /* 0x000000ffff187224 */ /* 0x000fc400078e0013 */
[----:B0-----:R-:W-:-:S04]  /*1ac60*/  IMAD.MOV.U32 R7, RZ, RZ, R6 ;  /* 0x000000ffff077224 */ /* 0x001fc800078e0006 */
[----:B------:R-:W-:Y:S01]  /*1ac70*/  @!P3 IMAD.MOV R7, RZ, RZ, -R7 ;  /* 0x000000ffff07b224 */ /* 0x000fe200078e0a07 */
[----:B--2---:R-:W-:Y:S02]  /*1ac80*/  IABS R6, R17 ;  /* 0x0000001100067213 */ /* 0x004fe40000000000 */
[----:B------:R-:W2:Y:S04]  /*1ac90*/  LDL.LU R17, [R1+0xb94] ;  /* 0x000b940001117983 */ /* 0x000ea80000300800 */
[----:B------:R-:W-:Y:S04]  /*1aca0*/  STL [R1+0x1e4], R7 ;  /* 0x0001e40701007387 */ /* 0x000fe80000100800 */
[----:B------:R0:W-:Y:S04]  /*1acb0*/  STL [R1+0x3d90], R24 ;  /* 0x003d901801007387 */ /* 0x0001e80000100800 */
[----:B0-----:R-:W4:Y:S01]  /*1acc0*/  LDL.LU R24, [R1+0xb9c] ;  /* 0x000b9c0001187983 */ /* 0x001f220000300800 */
[----:B------:R-:W-:-:S02]  /*1acd0*/  IABS R18, R18 ;  /* 0x0000001200127213 */ /* 0x000fc40000000000 */
[----:B------:R-:W-:-:S03]  /*1ace0*/  ISETP.GT.U32.AND P2, PT, R0, R9, PT ;  /* 0x000000090000720c */ /* 0x000fc60003f44070 */
[----:B------:R-:W-:-:S04]  /*1acf0*/  IMAD.HI.U32 R19, R20, R18, RZ ;  /* 0x0000001214137227 */ /* 0x000fc800078e00ff */
[----:B------:R-:W-:-:S04]  /*1ad00*/  IMAD.MOV R19, RZ, RZ, -R19 ;  /* 0x000000ffff137224 */ /* 0x000fc800078e0a13 */
[----:B------:R-:W-:Y:S02]  /*1ad10*/  IMAD R18, R0, R19, R18 ;  /* 0x0000001300127224 */ /* 0x000fe400078e0212 */
[----:B------:R-:W-:-:S03]  /*1ad20*/  @!P2 IMAD.IADD R9, R9, 0x1, -R0 ;  /* 0x000000010909a824 */ /* 0x000fc600078e0a00 */
[----:B------:R-:W-:Y:S01]  /*1ad30*/  ISETP.GT.U32.AND P2, PT, R0, R18, PT ;  /* 0x000000120000720c */ /* 0x000fe20003f44070 */
[----:B----4-:R0:W-:Y:S04]  /*1ad40*/  STL [R1+0x3d94], R24 ;  /* 0x003d941801007387 */ /* 0x0101e80000100800 */
[----:B0-----:R-:W4:Y:S08]  /*1ad50*/  LDL.LU R24, [R1+0xb98] ;  /* 0x000b980001187983 */ /* 0x001f300000300800 */
[----:B------:R-:W-:-:S05]  /*1ad60*/  @!P2 IMAD.IADD R18, R18, 0x1, -R0 ;  /* 0x000000011212a824 */ /* 0x000fca00078e0a00 */
[----:B------:R-:W-:Y:S01]  /*1ad70*/  ISETP.GT.U32.AND P3, PT, R0, R18, PT ;  /* 0x000000120000720c */ /* 0x000fe20003f64070 */
[----:B------:R-:W-:-:S04]  /*1ad80*/  IMAD.HI.U32 R19, R20, R13, RZ ;  /* 0x0000000d14137227 */ /* 0x000fc800078e00ff */
[----:B------:R-:W-:-:S04]  /*1ad90*/  IMAD.MOV R19, RZ, RZ, -R19 ;  /* 0x000000ffff137224 */ /* 0x000fc800078e0a13 */
[----:B------:R-:W-:Y:S02]  /*1ada0*/  IMAD R13, R0, R19, R13 ;  /* 0x00000013000d7224 */ /* 0x000fe400078e020d */
[----:B------:R-:W2:Y:S02]  /*1adb0*/  LDL.LU R19, [R1+0xba0] ;  /* 0x000ba00001137983 */ /* 0x000ea40000300800 */
[--C-:B------:R-:W-:Y:S01]  /*1adc0*/  @!P3 IMAD.IADD R18, R18, 0x1, -R0.reuse ;  /* 0x000000011212b824 */ /* 0x100fe200078e0a00 */
[C---:B------:R-:W-:Y:S02]  /*1add0*/  ISETP.GT.U32.AND P4, PT, R0.reuse, R2, PT ;  /* 0x000000020000720c */ /* 0x040fe40003f84070 */
[----:B------:R-:W-:Y:S02]  /*1ade0*/  ISETP.GT.U32.AND P0, PT, R0, R8, PT ;  /* 0x000000080000720c */ /* 0x000fe40003f04070 */
[----:B----4-:R-:W-:Y:S02]  /*1adf0*/  ISETP.GE.AND P3, PT, R24, RZ, PT ;  /* 0x000000ff1800720c */ /* 0x010fe40003f66270 */
[----:B------:R-:W4:Y:S07]  /*1ae00*/  LDL.LU R24, [R1+0x3d94] ;  /* 0x003d940001187983 */ /* 0x000f2e0000300800 */
[----:B------:R-:W-:-:S02]  /*1ae10*/  @!P4 IMAD.IADD R2, R2, 0x1, -R0 ;  /* 0x000000010202c824 */ /* 0x000fc400078e0a00 */
[----:B------:R-:W-:-:S03]  /*1ae20*/  @!P0 IMAD.IADD R8, R8, 0x1, -R0 ;  /* 0x0000000108088824 */ /* 0x000fc600078e0a00 */
[----:B------:R-:W-:-:S13]  /*1ae30*/  ISETP.GT.U32.AND P0, PT, R0, R2, PT ;  /* 0x000000020000720c */ /* 0x000fda0003f04070 */
[----:B------:R-:W-:Y:S01]  /*1ae40*/  @!P0 IMAD.IADD R2, R2, 0x1, -R0 ;  /* 0x0000000102028824 */ /* 0x000fe200078e0a00 */
[----:B------:R-:W-:-:S13]  /*1ae50*/  ISETP.GT.U32.AND P0, PT, R0, R11, PT ;  /* 0x0000000b0000720c */ /* 0x000fda0003f04070 */
[----:B------:R-:W-:Y:S01]  /*1ae60*/  @!P0 IMAD.IADD R11, R11, 0x1, -R0 ;  /* 0x000000010b0b8824 */ /* 0x000fe200078e0a00 */
[----:B----4-:R-:W-:Y:S02]  /*1ae70*/  ISETP.GE.AND P0, PT, R24, RZ, PT ;  /* 0x000000ff1800720c */ /* 0x010fe40003f06270 */
[----:B------:R-:W4:Y:S01]  /*1ae80*/  LDL.LU R24, [R1+0x3d90] ;  /* 0x003d900001187983 */ /* 0x000f220000300800 */
[C---:B------:R-:W-:Y:S02]  /*1ae90*/  ISETP.GT.U32.AND P4, PT, R0.reuse, R10, PT ;  /* 0x0000000a0000720c */ /* 0x040fe40003f84070 */
[----:B------:R-:W-:Y:S02]  /*1aea0*/  ISETP.GT.U32.AND P5, PT, R0, R9, PT ;  /* 0x000000090000720c */ /* 0x000fe40003fa4070 */
[----:B---3--:R-:W-:Y:S01]  /*1aeb0*/  IABS R7, R16 ;  /* 0x0000001000077213 */ /* 0x008fe20000000000 */
[----:B------:R-:W-:-:S08]  /*1aec0*/  IMAD.HI.U32 R16, R20, R6, RZ ;  /* 0x0000000614107227 */ /* 0x000fd000078e00ff */
[--C-:B------:R-:W-:Y:S01]  /*1aed0*/  @!P4 IMAD.IADD R10, R10, 0x1, -R0.reuse ;  /* 0x000000010a0ac824 */ /* 0x100fe200078e0a00 */
[C---:B------:R-:W-:Y:S01]  /*1aee0*/  ISETP.GT.U32.AND P4, PT, R0.reuse, R8, PT ;  /* 0x000000080000720c */ /* 0x040fe20003f84070 */
[----:B------:R-:W-:Y:S01]  /*1aef0*/  @!P5 IMAD.IADD R9, R9, 0x1, -R0 ;  /* 0x000000010909d824 */ /* 0x000fe200078e0a00 */
[----:B------:R-:W-:Y:S01]  /*1af00*/  ISETP.GT.U32.AND P5, PT, R0, R12, PT ;  /* 0x0000000c0000720c */ /* 0x000fe20003fa4070 */
[----:B------:R-:W-:-:S04]  /*1af10*/  IMAD.MOV R16, RZ, RZ, -R16 ;  /* 0x000000ffff107224 */ /* 0x000fc800078e0a10 */
[----:B------:R-:W-:-:S06]  /*1af20*/  IMAD R6, R0, R16, R6 ;  /* 0x0000001000067224 */ /* 0x000fcc00078e0206 */
[--C-:B------:R-:W-:Y:S01]  /*1af30*/  @!P4 IMAD.IADD R8, R8, 0x1, -R0.reuse ;  /* 0x000000010808c824 */ /* 0x100fe200078e0a00 */
[----:B--2---:R-:W-:Y:S01]  /*1af40*/  ISETP.GE.AND P4, PT, R17, RZ, PT ;  /* 0x000000ff1100720c */ /* 0x004fe20003f86270 */
[----:B------:R-:W-:Y:S01]  /*1af50*/  @!P5 IMAD.IADD R12, R12, 0x1, -R0 ;  /* 0x000000010c0cd824 */ /* 0x000fe200078e0a00 */
[----:B------:R-:W-:Y:S01]  /*1af60*/  ISETP.GE.AND P5, PT, R19, RZ, PT ;  /* 0x000000ff1300720c */ /* 0x000fe20003fa6270 */
[----:B------:R-:W-:-:S04]  /*1af70*/  IMAD.HI.U32 R17, R20, R7, RZ ;  /* 0x0000000714117227 */ /* 0x000fc800078e00ff */
[----:B------:R-:W-:-:S04]  /*1af80*/  IMAD.MOV R17, RZ, RZ, -R17 ;  /* 0x000000ffff117224 */ /* 0x000fc800078e0a11 */
[----:B------:R-:W-:Y:S02]  /*1af90*/  IMAD R7, R0, R17, R7 ;  /* 0x0000001100077224 */ /* 0x000fe400078e0207 */
[----:B------:R-:W2:Y:S01]  /*1afa0*/  LDL.LU R17, [R1+0xba4] ;  /* 0x000ba40001117983 */ /* 0x000ea20000300800 */
[----:B----4-:R-:W-:Y:S01]  /*1afb0*/  IABS R19, R24 ;  /* 0x0000001800137213 */ /* 0x010fe20000000000 */
[----:B------:R-:W-:Y:S02]  /*1afc0*/  IMAD.MOV.U32 R16, RZ, RZ, R24 ;  /* 0x000000ffff107224 */ /* 0x000fe400078e0018 */
[----:B------:R-:W-:-:S04]  /*1afd0*/  IMAD.MOV.U32 R24, RZ, RZ, R2 ;  /* 0x000000ffff187224 */ /* 0x000fc800078e0002 */
[----:B------:R-:W-:-:S05]  /*1afe0*/  @!P6 IMAD.MOV R24, RZ, RZ, -R24 ;  /* 0x000000ffff18e224 */ /* 0x000fca00078e0a18 */
[----:B------:R0:W-:Y:S04]  /*1aff0*/  STL [R1+0x1e0], R24 ;  /* 0x0001e01801007387 */ /* 0x0001e80000100800 */
[----:B0-----:R-:W3:Y:S01]  /*1b000*/  LDL.LU R24, [R1+0x3d8c] ;  /* 0x003d8c0001187983 */ /* 0x001ee20000300800 */
[----:B------:R-:W-:Y:S01]  /*1b010*/  ISETP.GT.U32.AND P2, PT, R0, R10, PT ;  /* 0x0000000a0000720c */ /* 0x000fe20003f44070 */
[----:B------:R-:W-:Y:S02]  /*1b020*/  IMAD.MOV.U32 R2, RZ, RZ, R16 ;  /* 0x000000ffff027224 */ /* 0x000fe400078e0010 */
[----:B------:R-:W-:Y:S02]  /*1b030*/  IMAD.MOV.U32 R16, RZ, RZ, R9 ;  /* 0x000000ffff107224 */ /* 0x000fe400078e0009 */
[----:B------:R-:W-:-:S08]  /*1b040*/  IMAD.MOV.U32 R9, RZ, RZ, R8 ;  /* 0x000000ffff097224 */ /* 0x000fd000078e0008 */
[----:B------:R-:W-:Y:S01]  /*1b050*/  @!P2 IMAD.IADD R10, R10, 0x1, -R0 ;  /* 0x000000010a0aa824 */ /* 0x000fe200078e0a00 */
[----:B------:R-:W-:Y:S01]  /*1b060*/  ISETP.GT.U32.AND P2, PT, R0, R13, PT ;  /* 0x0000000d0000720c */ /* 0x000fe20003f44070 */
[----:B------:R-:W-:Y:S02]  /*1b070*/  @!P1 IMAD.MOV R16, RZ, RZ, -R16 ;  /* 0x000000ffff109224 */ /* 0x000fe400078e0a10 */
[----:B------:R-:W-:-:S03]  /*1b080*/  @!P4 IMAD.MOV R9, RZ, RZ, -R9 ;  /* 0x000000ffff09c224 */ /* 0x000fc600078e0a09 */
[----:B------:R0:W-:Y:S01]  /*1b090*/  STL [R1+0x1dc], R16 ;  /* 0x0001dc1001007387 */ /* 0x0001e20000100800 */
[----:B------:R-:W-:-:S06]  /*1b0a0*/  IMAD.MOV.U32 R8, RZ, RZ, R10 ;  /* 0x000000ffff087224 */ /* 0x000fcc00078e000a */
[----:B------:R-:W-:Y:S01]  /*1b0b0*/  @!P2 IMAD.IADD R13, R13, 0x1, -R0 ;  /* 0x000000010d0da824 */ /* 0x000fe200078e0a00 */
[----:B------:R-:W-:Y:S01]  /*1b0c0*/  ISETP.GT.U32.AND P2, PT, R0, R11, PT ;  /* 0x0000000b0000720c */ /* 0x000fe20003f44070 */
[----:B0-----:R-:W4:Y:S01]  /*1b0d0*/  LDL.LU R16, [R1+0xbac] ;  /* 0x000bac0001107983 */ /* 0x001f220000300800 */
[----:B------:R-:W-:-:S03]  /*1b0e0*/  IMAD.MOV.U32 R10, RZ, RZ, R18 ;  /* 0x000000ffff0a7224 */ /* 0x000fc600078e0012 */
[----:B------:R0:W-:Y:S01]  /*1b0f0*/  STL [R1+0x1d8], R9 ;  /* 0x0001d80901007387 */ /* 0x0001e20000100800 */
[----:B------:R-:W-:Y:S02]  /*1b100*/  @!P3 IMAD.MOV R8, RZ, RZ, -R8 ;  /* 0x000000ffff08b224 */ /* 0x000fe400078e0a08 */
[----:B------:R-:W-:Y:S01]  /*1b110*/  @!P0 IMAD.MOV R10, RZ, RZ, -R10 ;  /* 0x000000ffff0a8224 */ /* 0x000fe200078e0a0a */
[----:B0-----:R-:W4:Y:S01]  /*1b120*/  LDL.LU R9, [R1+0xbb0] ;  /* 0x000bb00001097983 */ /* 0x001f220000300800 */
[----:B--2---:R-:W-:-:S03]  /*1b130*/  ISETP.GE.AND P3, PT, R17, RZ, PT ;  /* 0x000000ff1100720c */ /* 0x004fc60003f66270 */
[----:B------:R-:W-:Y:S01]  /*1b140*/  @!P2 IMAD.IADD R11, R11, 0x1, -R0 ;  /* 0x000000010b0ba824 */ /* 0x000fe200078e0a00 */
[----:B------:R0:W-:Y:S04]  /*1b150*/  STL [R1+0x1d4], R8 ;  /* 0x0001d40801007387 */ /* 0x0001e80000100800 */
[----:B------:R-:W-:Y:S04]  /*1b160*/  STL [R1+0x1d0], R10 ;  /* 0x0001d00a01007387 */ /* 0x000fe80000100800 */
[----:B------:R-:W2:Y:S01]  /*1b170*/  LDL.LU R17, [R1+0xbb8] ;  /* 0x000bb80001117983 */ /* 0x000ea20000300800 */
[----:B---3--:R-:W-:-:S03]  /*1b180*/  ISETP.GE.AND P2, PT, R24, RZ, PT ;  /* 0x000000ff1800720c */ /* 0x008fc60003f46270 */
[----:B------:R-:W3:Y:S01]  /*1b190*/  LDL.LU R24, [R1+0xbbc] ;  /* 0x000bbc0001187983 */ /* 0x000ee20000300800 */
        /* <DEDUP_REMOVED lines=8> */
[----:B------:R-:W-:Y:S02]  /*1b220*/  ISETP.GT.U32.AND P0, PT, R0, R6, PT ;  /* 0x000000060000720c */ /* 0x000fe40003f04070 */
[----:B------:R-:W-:Y:S01]  /*1b230*/  ISETP.GE.AND P6, PT, R2, RZ, PT ;  /* 0x000000ff0200720c */ /* 0x000fe20003fc6270 */
[----:B------:R-:W-:-:S02]  /*1b240*/  IMAD.MOV.U32 R2, RZ, RZ, R12 ;  /* 0x000000ffff027224 */ /* 0x000fc400078e000c */
[----:B0-----:R-:W-:-:S04]  /*1b250*/  IMAD.HI.U32 R8, R20, R19, RZ ;  /* 0x0000001314087227 */ /* 0x001fc800078e00ff */
[----:B------:R-:W-:Y:S01]  /*1b260*/  @!P3 IMAD.MOV R2, RZ, RZ, -R2 ;  /* 0x000000ffff02b224 */ /* 0x000fe200078e0a02 */
[----:B----4-:R-:W-:Y:S01]  /*1b270*/  ISETP.GE.AND P1, PT, R16, RZ, PT ;  /* 0x000000ff1000720c */ /* 0x010fe20003f26270 */
[----:B------:R-:W-:Y:S01]  /*1b280*/  IMAD.MOV R8, RZ, RZ, -R8 ;  /* 0x000000ffff087224 */ /* 0x000fe200078e0a08 */
[----:B------:R-:W4:Y:S01]  /*1b290*/  LDL.LU R16, [R1+0xbc0] ;  /* 0x000bc00001107983 */ /* 0x000f220000300800 */
[----:B------:R-:W-:Y:S01]  /*1b2a0*/  ISETP.GE.AND P4, PT, R9, RZ, PT ;  /* 0x000000ff0900720c */ /* 0x000fe20003f86270 */
[----:B------:R-:W-:Y:S02]  /*1b2b0*/  IMAD.MOV.U32 R9, RZ, RZ, R11 ;  /* 0x000000ffff097224 */ /* 0x000fe400078e000b */
[----:B------:R-:W-:Y:S02]  /*1b2c0*/  IMAD.MOV.U32 R11, RZ, RZ, R13 ;  /* 0x000000ffff0b7224 */ /* 0x000fe400078e000d */
[----:B------:R-:W-:Y:S02]  /*1b2d0*/  @!P5 IMAD.MOV R9, RZ, RZ, -R9 ;  /* 0x000000ffff09d224 */ /* 0x000fe400078e0a09 */
[----:B------:R-:W-:-:S03]  /*1b2e0*/  @!P2 IMAD.MOV R11, RZ, RZ, -R11 ;  /* 0x000000ffff0ba224 */ /* 0x000fc600078e0a0b */
[----:B------:R-:W-:Y:S01]  /*1b2f0*/  STL [R1+0x1cc], R9 ;  /* 0x0001cc0901007387 */ /* 0x000fe20000100800 */
[----:B------:R-:W-:-:S03]  /*1b300*/  IMAD R8, R0, R8, R19 ;  /* 0x0000000800087224 */ /* 0x000fc600078e0213 */
[----:B------:R3:W-:Y:S01]  /*1b310*/  STL [R1+0x1c8], R2 ;  /* 0x0001c80201007387 */ /* 0x0007e20000100800 */
[----:B------:R-:W-:-:S03]  /*1b320*/  @!P0 IMAD.IADD R6, R6, 0x1, -R0 ;  /* 0x0000000106068824 */ /* 0x000fc600078e0a00 */
[----:B------:R-:W4:Y:S04]  /*1b330*/  LDL.LU R19, [R1+0xbcc] ;  /* 0x000bcc0001137983 */ /* 0x000f280000300800 */
[----:B------:R-:W-:Y:S01]  /*1b340*/  STL [R1+0x1c4], R11 ;  /* 0x0001c40b01007387 */ /* 0x000fe20000100800 */
[----:B------:R-:W-:-:S04]  /*1b350*/  IMAD.MOV.U32 R18, RZ, RZ, R6 ;  /* 0x000000ffff127224 */ /* 0x000fc800078e0006 */
[----:B------:R-:W-:Y:S01]  /*1b360*/  @!P1 IMAD.MOV R18, RZ, RZ, -R18 ;  /* 0x000000ffff129224 */ /* 0x000fe200078e0a12 */
[----:B---3--:R-:W-:Y:S02]  /*1b370*/  IABS R2, R24 ;  /* 0x0000001800027213 */ /* 0x008fe40000000000 */
[----:B------:R-:W-:Y:S02]  /*1b380*/  ISETP.GE.AND P0, PT, R24, RZ, PT ;  /* 0x000000ff1800720c */ /* 0x000fe40003f06270 */
[----:B------:R-:W3:Y:S01]  /*1b390*/  LDL R24, [R1+0xbc8] ;  /* 0x000bc80001187983 */ /* 0x000ee20000100800 */
[----:B------:R-:W-:-:S04]  /*1b3a0*/  IMAD.HI.U32 R12, R20, R2, RZ ;  /* 0x00000002140c7227 */ /* 0x000fc800078e00ff */
[----:B------:R-:W-:-:S04]  /*1b3b0*/  IMAD.MOV R12, RZ, RZ, -R12 ;  /* 0x000000ffff0c7224 */ /* 0x000fc800078e0a0c */
[C---:B------:R-:W-:Y:S02]  /*1b3c0*/  IMAD R2, R0.reuse, R12, R2 ;  /* 0x0000000c00027224 */ /* 0x040fe400078e0202 */
[----:B------:R-:W3:Y:S04]  /*1b3d0*/  LDL R12, [R1+0xbd0] ;  /* 0x000bd000010c7983 */ /* 0x000ee80000100800 */
[----:B------:R0:W-:Y:S04]  /*1b3e0*/  STL [R1+0x1c0], R18 ;  /* 0x0001c01201007387 */ /* 0x0001e80000100800 */
[----:B0-----:R-:W3:Y:S01]  /*1b3f0*/  LDL.LU R18, [R1+0xbd4] ;  /* 0x000bd40001127983 */ /* 0x001ee20000300800 */
[----:B------:R-:W-:-:S02]  /*1b400*/  ISETP.GT.U32.AND P2, PT, R0, R8, PT ;  /* 0x000000080000720c */ /* 0x000fc40003f44070 */
[----:B------:R-:W-:Y:S02]  /*1b410*/  ISETP.GT.U32.AND P3, PT, R0, R7, PT ;  /* 0x000000070000720c */ /* 0x000fe40003f64070 */
[----:B--2---:R-:W-:Y:S02]  /*1b420*/  ISETP.GE.AND P5, PT, R17, RZ, PT ;  /* 0x000000ff1100720c */ /* 0x004fe40003fa6270 */
[----:B------:R-:W-:Y:S02]  /*1b430*/  IABS R9, R17 ;  /* 0x0000001100097213 */ /* 0x000fe40000000000 */
[----:B------:R-:W-:-:S05]  /*1b440*/  IABS R17, R23 ;  /* 0x0000001700117213 */ /* 0x000fca0000000000 */
[----:B------:R-:W-:-:S05]  /*1b450*/  @!P2 IMAD.IADD R8, R8, 0x1, -R0 ;  /* 0x000000010808a824 */ /* 0x000fca00078e0a00 */
[----:B------:R-:W-:Y:S01]  /*1b460*/  ISETP.GT.U32.AND P2, PT, R0, R8, PT ;  /* 0x000000080000720c */ /* 0x000fe20003f44070 */
[----:B------:R-:W-:Y:S02]  /*1b470*/  @!P3 IMAD.IADD R7, R7, 0x1, -R0 ;  /* 0x000000010707b824 */ /* 0x000fe400078e0a00 */
[----:B------:R-:W-:Y:S01]  /*1b480*/  IMAD.HI.U32 R6, R20, R17, RZ ;  /* 0x0000001114067227 */ /* 0x000fe200078e00ff */
[----:B----4-:R-:W-:Y:S02]  /*1b490*/  IABS R10, R16 ;  /* 0x00000010000a7213 */ /* 0x010fe40000000000 */
[----:B------:R-:W-:Y:S01]  /*1b4a0*/  ISETP.GE.AND P3, PT, R16, RZ, PT ;  /* 0x000000ff1000720c */ /* 0x000fe20003f66270 */
[----:B------:R-:W-:Y:S02]  /*1b4b0*/  IMAD.MOV.U32 R16, RZ, RZ, R7 ;  /* 0x000000ffff107224 */ /* 0x000fe400078e0007 */
[----:B------:R-:W-:Y:S02]  /*1b4c0*/  IMAD.MOV R6, RZ, RZ, -R6 ;  /* 0x000000ffff067224 */ /* 0x000fe400078e0a06 */
[----:B------:R-:W-:-:S04]  /*1b4d0*/  IMAD.HI.U32 R13, R20, R9, RZ ;  /* 0x00000009140d7227 */ /* 0x000fc800078e00ff */
[----:B------:R-:W-:Y:S02]  /*1b4e0*/  @!P2 IMAD.IADD R8, R8, 0x1, -R0 ;  /* 0x000000010808a824 */ /* 0x000fe400078e0a00 */
[C---:B------:R-:W-:Y:S02]  /*1b4f0*/  IMAD R17, R0.reuse, R6, R17 ;  /* 0x0000000600117224 */ /* 0x040fe400078e0211 */
[----:B------:R-:W-:Y:S02]  /*1b500*/  IMAD.MOV R13, RZ, RZ, -R13 ;  /* 0x000000ffff0d7224 */ /* 0x000fe400078e0a0d */
[----:B------:R-:W-:Y:S02]  /*1b510*/  @!P4 IMAD.MOV R16, RZ, RZ, -R16 ;  /* 0x000000ffff10c224 */ /* 0x000fe400078e0a10 */
[----:B------:R-:W-:Y:S02]  /*1b520*/  @!P6 IMAD.MOV R8, RZ, RZ, -R8 ;  /* 0x000000ffff08e224 */ /* 0x000fe400078e0a08 */
[----:B------:R-:W-:Y:S01]  /*1b530*/  IMAD R9, R0, R13, R9 ;  /* 0x0000000d00097224 */ /* 0x000fe200078e0209 */
[----:B------:R-:W-:Y:S01]  /*1b540*/  STL [R1+0x1bc], R16 ;  /* 0x0001bc1001007387 */ /* 0x000fe20000100800 */
[----:B------:R-:W-:-:S03]  /*1b550*/  IMAD.MOV.U32 R13, RZ, RZ, R23 ;  /* 0x000000ffff0d7224 */ /* 0x000fc600078e0017 */
[----:B------:R-:W2:Y:S01]  /*1b560*/  LDL.LU R23, [R1+0xbd8] ;  /* 0x000bd80001177983 */ /* 0x000ea20000300800 */
[----:B---3--:R-:W-:-:S03]  /*1b570*/  IABS R7, R24 ;  /* 0x0000001800077213 */ /* 0x008fc60000000000 */
[----:B------:R-:W3:Y:S02]  /*1b580*/  LDL.LU R24, [R1+0xbdc] ;  /* 0x000bdc0001187983 */ /* 0x000ee40000300800 */
[----:B------:R-:W-:-:S04]  /*1b590*/  IMAD.HI.U32 R6, R20, R7, RZ ;  /* 0x0000000714067227 */ /* 0x000fc800078e00ff */
[----:B------:R-:W-:Y:S01]  /*1b5a0*/  IMAD.MOV R6, RZ, RZ, -R6 ;  /* 0x000000ffff067224 */ /* 0x000fe200078e0a06 */
[----:B------:R-:W-:Y:S03]  /*1b5b0*/  STL [R1+0x1b8], R8 ;  /* 0x0001b80801007387 */ /* 0x000fe60000100800 */
[----:B------:R-:W-:Y:S01]  /*1b5c0*/  IMAD R7, R0, R6, R7 ;  /* 0x0000000600077224 */ /* 0x000fe200078e0207 */
[----:B------:R-:W-:Y:S01]  /*1b5d0*/  IABS R6, R18 ;  /* 0x0000001200067213 */ /* 0x000fe20000000000 */
[----:B------:R0:W-:Y:S04]  /*1b5e0*/  STL [R1+0x3d88], R18 ;  /* 0x003d881201007387 */ /* 0x0001e80000100800 */
[----:B0-----:R-:W4:Y:S01]  /*1b5f0*/  LDL.LU R18, [R1+0xbc8] ;  /* 0x000bc80001127983 */ /* 0x001f220000300800 */
[----:B------:R-:W-:Y:S01]  /*1b600*/  IMAD.HI.U32 R11, R20, R10, RZ ;  /* 0x0000000a140b7227 */ /* 0x000fe200078e00ff */
[----:B------:R-:W-:-:S02]  /*1b610*/  ISETP.GT.U32.AND P1, PT, R0, R9, PT ;  /* 0x000000090000720c */ /* 0x000fc40003f24070 */
[----:B------:R-:W-:Y:S01]  /*1b620*/  ISETP.GT.U32.AND P4, PT, R0, R2, PT ;  /* 0x000000020000720c */ /* 0x000fe20003f84070 */
[----:B------:R-:W-:-:S04]  /*1b630*/  IMAD.MOV R11, RZ, RZ, -R11 ;  /* 0x000000ffff0b7224 */ /* 0x000fc800078e0a0b */
[----:B------:R-:W-:-:S05]  /*1b640*/  IMAD R10, R0, R11, R10 ;  /* 0x0000000b000a7224 */ /* 0x000fca00078e020a */
[----:B------:R-:W-:Y:S01]  /*1b650*/  ISETP.GT.U32.AND P2, PT, R0, R10, PT ;  /* 0x0000000a0000720c */ /* 0x000fe20003f44070 */
[--C-:B------:R-:W-:Y:S02]  /*1b660*/  @!P1 IMAD.IADD R9, R9, 0x1, -R0.reuse ;  /* 0x0000000109099824 */ /* 0x100fe400078e0a00 */
[----:B------:R-:W-:-:S03]  /*1b670*/  @!P4 IMAD.IADD R2, R2, 0x1, -R0 ;  /* 0x000000010202c824 */ /* 0x000fc600078e0a00 */
[C---:B------:R-:W-:Y:S02]  /*1b680*/  ISETP.GT.U32.AND P4, PT, R0.reuse, R9, PT ;  /* 0x000000090000720c */ /* 0x040fe40003f84070 */
[----:B------:R-:W-:Y:S02]  /*1b690*/  IABS R16, R19 ;  /* 0x0000001300107213 */ /* 0x000fe40000000000 */
[----:B------:R-:W-:-:S03]  /*1b6a0*/  ISETP.GT.U32.AND P1, PT, R0, R17, PT ;  /* 0x000000110000720c */ /* 0x000fc60003f24070 */
[----:B------:R-:W-:Y:S01]  /*1b6b0*/  @!P2 IADD3 R10, PT, PT, R10, -R0, RZ ;  /* 0x800000000a0aa210 */ /* 0x000fe20007ffe0ff */
[----:B------:R-:W-:Y:S01]  /*1b6c0*/  IMAD.HI.U32 R11, R20, R16, RZ ;  /* 0x00000010140b7227 */ /* 0x000fe200078e00ff */
[----:B------:R-:W-:-:S03]  /*1b6d0*/  ISETP.GT.U32.AND P2, PT, R0, R2, PT ;  /* 0x000000020000720c */ /* 0x000fc60003f44070 */
[----:B------:R-:W-:Y:S02]  /*1b6e0*/  IMAD.MOV R11, RZ, RZ, -R11 ;  /* 0x000000ffff0b7224 */ /* 0x000fe400078e0a0b */
[----:B------:R-:W-:Y:S01]  /*1b6f0*/  @!P4 IMAD.IADD R9, R9, 0x1, -R0 ;  /* 0x000000010909c824 */ /* 0x000fe200078e0a00 */
[C---:B------:R-:W-:Y:S01]  /*1b700*/  ISETP.GT.U32.AND P4, PT, R0.reuse, R7, PT ;  /* 0x000000070000720c */ /* 0x040fe20003f84070 */
[C---:B------:R-:W-:Y:S01]  /*1b710*/  IMAD R16, R0.reuse, R11, R16 ;  /* 0x0000000b00107224 */ /* 0x040fe200078e0210 */
[----:B------:R-:W-:Y:S01]  /*1b720*/  ISETP.GT.U32.AND P6, PT, R0, R10, PT ;  /* 0x0000000a0000720c */ /* 0x000fe20003fc4070 */
[----:B------:R-:W-:-:S04]  /*1b730*/  @!P1 IMAD.IADD R17, R17, 0x1, -R0 ;  /* 0x0000000111119824 */ /* 0x000fc800078e0a00 */
[----:B------:R-:W-:Y:S01]  /*1b740*/  @!P2 IMAD.IADD R2, R2, 0x1, -R0 ;  /* 0x000000010202a824 */ /* 0x000fe200078e0a00 */
[C---:B------:R-:W-:Y:S02]  /*1b750*/  ISETP.GT.U32.AND P2, PT, R0.reuse, R16, PT ;  /* 0x000000100000720c */ /* 0x040fe40003f44070 */
[----:B------:R-:W-:-:S03]  /*1b760*/  ISETP.GT.U32.AND P1, PT, R0, R17, PT ;  /* 0x000000110000720c */ /* 0x000fc60003f24070 */
[--C-:B------:R-:W-:Y:S02]  /*1b770*/  @!P4 IMAD.IADD R7, R7, 0x1, -R0.reuse ;  /* 0x000000010707c824 */ /* 0x100fe400078e0a00 */
[----:B------:R-:W-:-:S06]  /*1b780*/  @!P6 IMAD.IADD R10, R10, 0x1, -R0 ;  /* 0x000000010a0ae824 */ /* 0x000fcc00078e0a00 */
[----:B------:R-:W-:Y:S01]  /*1b790*/  @!P2 IMAD.IADD R16, R16, 0x1, -R0 ;  /* 0x000000011010a824 */ /* 0x000fe200078e0a00 */
[----:B------:R-:W-:Y:S02]  /*1b7a0*/  ISETP.GE.AND P2, PT, R19, RZ, PT ;  /* 0x000000ff1300720c */ /* 0x000fe40003f46270 */
[----:B------:R-:W2:Y:S01]  /*1b7b0*/  LDL.LU R19, [R1+0xbe8] ;  /* 0x000be80001137983 */ /* 0x000ea20000300800 */
[----:B------:R-:W-:Y:S02]  /*1b7c0*/  @!P0 IMAD.MOV R2, RZ, RZ, -R2 ;  /* 0x000000ffff028224 */ /* 0x000fe400078e0a02 */
[----:B------:R-:W-:Y:S01]  /*1b7d0*/  @!P1 IMAD.IADD R17, R17, 0x1, -R0 ;  /* 0x0000000111119824 */ /* 0x000fe200078e0a00 */
[----:B----4-:R-:W-:Y:S01]  /*1b7e0*/  ISETP.GE.AND P4, PT, R18, RZ, PT ;  /* 0x000000ff1200720c */ /* 0x010fe20003f86270 */
[----:B------:R-:W-:-:S04]  /*1b7f0*/  IMAD.MOV.U32 R18, RZ, RZ, R9 ;  /* 0x000000ffff127224 */ /* 0x000fc800078e0009 */
[----:B------:R-:W-:-:S05]  /*1b800*/  @!P5 IMAD.MOV R18, RZ, RZ, -R18 ;  /* 0x000000ffff12d224 */ /* 0x000fca00078e0a12 */
[----:B------:R0:W-:Y:S04]  /*1b810*/  STL [R1+0x1b4], R18 ;  /* 0x0001b41201007387 */ /* 0x0001e80000100800 */
[----:B------:R1:W-:Y:S01]  /*1b820*/  STL [R1+0x1b0], R2 ;  /* 0x0001b00201007387 */ /* 0x0003e20000100800 */
[----:B0-----:R-:W-:-:S03]  /*1b830*/  IMAD.MOV.U32 R18, RZ, RZ, R10 ;  /* 0x000000ffff127224 */ /* 0x001fc600078e000a */
[----:B------:R-:W4:Y:S01]  /*1b840*/  LDL.LU R10, [R1+0xbd0] ;  /* 0x000bd000010a7983 */ /* 0x000f220000300800 */
[----:B------:R-:W-:Y:S02]  /*1b850*/  @!P3 IMAD.MOV R18, RZ, RZ, -R18 ;  /* 0x000000ffff12b224 */ /* 0x000fe400078e0a12 */
[----:B-1----:R-:W-:Y:S02]  /*1b860*/  IMAD.MOV.U32 R2, RZ, RZ, R17 ;  /* 0x000000ffff027224 */ /* 0x002fe400078e0011 */
[----:B------:R-:W4:Y:S04]  /*1b870*/  LDL.LU R17, [R1+0xbe4] ;  /* 0x000be40001117983 */ /* 0x000f280000300800 */
[----:B------:R0:W-:Y:S04]  /*1b880*/  STL [R1+0x1ac], R18 ;  /* 0x0001ac1201007387 */ /* 0x0001e80000100800 */
[----:B0-----:R-:W4:Y:S01]  /*1b890*/  LDL.LU R18, [R1+0x3d88] ;  /* 0x003d880001127983 */ /* 0x001f220000300800 */
[----:B------:R-:W-:-:S05]  /*1b8a0*/  IABS R12, R12 ;  /* 0x0000000c000c7213 */ /* 0x000fca0000000000 */
[----:B------:R-:W-:-:S04]  /*1b8b0*/  IMAD.MOV.U32 R8, RZ, RZ, R12 ;  /* 0x000000ffff087224 */ /* 0x000fc800078e000c */
[----:B------:R-:W-:-:S04]  /*1b8c0*/  IMAD.HI.U32 R11, R20, R8, RZ ;  /* 0x00000008140b7227 */ /* 0x000fc800078e00ff */
[----:B------:R-:W-:-:S04]  /*1b8d0*/  IMAD.MOV R11, RZ, RZ, -R11 ;  /* 0x000000ffff0b7224 */ /* 0x000fc800078e0a0b */
[----:B------:R-:W-:-:S05]  /*1b8e0*/  IMAD R8, R0, R11, R8 ;  /* 0x0000000b00087224 */ /* 0x000fca00078e0208 */
[----:B------:R-:W-:Y:S02]  /*1b8f0*/  ISETP.GT.U32.AND P1, PT, R0, R8, PT ;  /* 0x000000080000720c */ /* 0x000fe40003f24070 */
[----:B------:R-:W-:-:S11]  /*1b900*/  ISETP.GE.AND P6, PT, R13, RZ, PT ;  /* 0x000000ff0d00720c */ /* 0x000fd60003fc6270 */
[----:B------:R-:W-:Y:S01]  /*1b910*/  @!P1 IMAD.IADD R8, R8, 0x1, -R0 ;  /* 0x0000000108089824 */ /* 0x000fe200078e0a00 */
[C---:B------:R-:W-:Y:S02]  /*1b920*/  ISETP.GT.U32.AND P1, PT, R0.reuse, R7, PT ;  /* 0x000000070000720c */ /* 0x040fe40003f24070 */
[C---:B------:R-:W-:Y:S02]  /*1b930*/  ISETP.GT.U32.AND P5, PT, R0.reuse, R16, PT ;  /* 0x000000100000720c */ /* 0x040fe40003fa4070 */
[----:B------:R-:W-:Y:S01]  /*1b940*/  ISETP.GT.U32.AND P0, PT, R0, R8, PT ;  /* 0x000000080000720c */ /* 0x000fe20003f04070 */
[----:B------:R-:W-:-:S08]  /*1b950*/  IMAD.HI.U32 R11, R20, R6, RZ ;  /* 0x00000006140b7227 */ /* 0x000fd000078e00ff */
[----:B------:R-:W-:Y:S02]  /*1b960*/  @!P1 IMAD.IADD R7, R7, 0x1, -R0 ;  /* 0x0000000107079824 */ /* 0x000fe400078e0a00 */
[----:B------:R-:W-:Y:S01]  /*1b970*/  @!P6 IMAD.MOV R2, RZ, RZ, -R2 ;  /* 0x000000ffff02e224 */ /* 0x000fe200078e0a02 */
[----:B--2---:R-:W-:Y:S01]  /*1b980*/  IABS R12, R23 ;  /* 0x00000017000c7213 */ /* 0x004fe20000000000 */
[----:B------:R-:W-:Y:S02]  /*1b990*/  IMAD.MOV R11, RZ, RZ, -R11 ;  /* 0x000000ffff0b7224 */ /* 0x000fe400078e0a0b */
[--C-:B------:R-:W-:Y:S01]  /*1b9a0*/  @!P0 IMAD.IADD R8, R8, 0x1, -R0.reuse ;  /* 0x0000000108088824 */ /* 0x100fe200078e0a00 */
[----:B------:R0:W-:Y:S01]  /*1b9b0*/  STL [R1+0x1a8], R2 ;  /* 0x0001a80201007387 */ /* 0x0001e20000100800 */
[----:B------:R-:W-:Y:S01]  /*1b9c0*/  @!P5 IMAD.IADD R16, R16, 0x1, -R0 ;  /* 0x000000011010d824 */ /* 0x000fe200078e0a00 */
[----:B------:R-:W-:Y:S01]  /*1b9d0*/  ISETP.GE.AND P0, PT, R23, RZ, PT ;  /* 0x000000ff1700720c */ /* 0x000fe20003f06270 */
[----:B------:R-:W-:Y:S01]  /*1b9e0*/  IMAD R6, R0, R11, R6 ;  /* 0x0000000b00067224 */ /* 0x000fe200078e0206 */
[----:B---3--:R-:W-:Y:S01]  /*1b9f0*/  IABS R13, R24 ;  /* 0x00000018000d7213 */ /* 0x008fe20000000000 */
[----:B------:R-:W2:Y:S01]  /*1ba00*/  LDL.LU R23, [R1+0xbec] ;  /* 0x000bec0001177983 */ /* 0x000ea20000300800 */
[----:B------:R-:W-:-:S04]  /*1ba10*/  IMAD.HI.U32 R11, R20, R12, RZ ;  /* 0x0000000c140b7227 */ /* 0x000fc800078e00ff */
[----:B------:R-:W-:-:S04]  /*1ba20*/  IMAD.MOV R11, RZ, RZ, -R11 ;  /* 0x000000ffff0b7224 */ /* 0x000fc800078e0a0b */
[----:B0-----:R-:W-:Y:S01]  /*1ba30*/  IMAD R2, R0, R11, R12 ;  /* 0x0000000b00027224 */ /* 0x001fe200078e020c */
[----:B------:R-:W-:Y:S02]  /*1ba40*/  IABS R12, R22 ;  /* 0x00000016000c7213 */ /* 0x000fe40000000000 */
[----:B----4-:R-:W-:Y:S01]  /*1ba50*/  ISETP.GE.AND P1, PT, R18, RZ, PT ;  /* 0x000000ff1200720c */ /* 0x010fe20003f26270 */
[----:B------:R-:W-:-:S04]  /*1ba60*/  IMAD.MOV.U32 R18, RZ, RZ, R7 ;  /* 0x000000ffff127224 */ /* 0x000fc800078e0007 */
[----:B------:R-:W-:Y:S01]  /*1ba70*/  @!P4 IMAD.MOV R18, RZ, RZ, -R18 ;  /* 0x000000ffff12c224 */ /* 0x000fe200078e0a12 */
[----:B------:R-:W-:Y:S02]  /*1ba80*/  ISETP.GE.AND P4, PT, R24, RZ, PT ;  /* 0x000000ff1800720c */ /* 0x000fe40003f86270 */
[----:B------:R-:W3:Y:S04]  /*1ba90*/  LDL.LU R24, [R1+0xbf0] ;  /* 0x000bf00001187983 */ /* 0x000ee80000300800 */
[----:B------:R0:W-:Y:S02]  /*1baa0*/  STL [R1+0x194], R18 ;  /* 0x0001941201007387 */ /* 0x0001e40000100800 */
[----:B0-----:R-:W-:-:S04]  /*1bab0*/  IMAD.MOV.U32 R18, RZ, RZ, R16 ;  /* 0x000000ffff127224 */ /* 0x001fc800078e0010 */
[----:B------:R-:W-:Y:S02]  /*1bac0*/  @!P2 IMAD.MOV R18, RZ, RZ, -R18 ;  /* 0x000000ffff12a224 */ /* 0x000fe400078e0a12 */
[----:B------:R-:W-:Y:S02]  /*1bad0*/  IMAD.MOV.U32 R16, RZ, RZ, R22 ;  /* 0x000000ffff107224 */ /* 0x000fe400078e0016 */
[----:B------:R-:W-:Y:S01]  /*1bae0*/  IMAD.MOV.U32 R22, RZ, RZ, R21 ;  /* 0x000000ffff167224 */ /* 0x000fe200078e0015 */
[----:B------:R0:W-:Y:S04]  /*1baf0*/  STL [R1+0x198], R18 ;  /* 0x0001981201007387 */ /* 0x0001e80000100800 */
[----:B------:R-:W4:Y:S01]  /*1bb00*/  LDL R21, [R1+0xbf8] ;  /* 0x000bf80001157983 */ /* 0x000f220000100800 */
[----:B------:R-:W-:Y:S01]  /*1bb10*/  ISETP.GT.U32.AND P6, PT, R0, R6, PT ;  /* 0x000000060000720c */ /* 0x000fe20003fc4070 */
[----:B------:R-:W-:-:S04]  /*1bb20*/  IMAD.HI.U32 R9, R20, R13, RZ ;  /* 0x0000000d14097227 */ /* 0x000fc800078e00ff */
[----:B------:R-:W-:Y:S01]  /*1bb30*/  IMAD.MOV R9, RZ, RZ, -R9 ;  /* 0x000000ffff097224 */ /* 0x000fe200078e0a09 */
[C---:B------:R-:W-:Y:S01]  /*1bb40*/  ISETP.GT.U32.AND P5, PT, R0.reuse, R2, PT ;  /* 0x000000020000720c */ /* 0x040fe20003fa4070 */
[----:B0-----:R-:W2:Y:S02]  /*1bb50*/  LDL R18, [R1+0xbf4] ;  /* 0x000bf40001127983 */ /* 0x001ea40000100800 */
[----:B------:R-:W-:-:S04]  /*1bb60*/  IMAD R13, R0, R9, R13 ;  /* 0x00000009000d7224 */ /* 0x000fc800078e020d */
[----:B------:R-:W-:Y:S01]  /*1bb70*/  @!P6 IMAD.IADD R6, R6, 0x1, -R0 ;  /* 0x000000010606e824 */ /* 0x000fe200078e0a00 */
[----:B------:R-:W-:Y:S02]  /*1bb80*/  ISETP.GT.U32.AND P6, PT, R0, R13, PT ;  /* 0x0000000d0000720c */ /* 0x000fe40003fc4070 */
[----:B------:R-:W-:-:S03]  /*1bb90*/  IABS R11, R17 ;  /* 0x00000011000b7213 */ /* 0x000fc60000000000 */
[----:B------:R-:W-:Y:S01]  /*1bba0*/  @!P5 IMAD.IADD R2, R2, 0x1, -R0 ;  /* 0x000000010202d824 */ /* 0x000fe200078e0a00 */
[----:B------:R-:W-:Y:S01]  /*1bbb0*/  ISETP.GT.U32.AND P5, PT, R0, R6, PT ;  /* 0x000000060000720c */ /* 0x000fe20003fa4070 */
[----:B------:R-:W-:Y:S01]  /*1bbc0*/  IMAD.HI.U32 R9, R20, R11, RZ ;  /* 0x0000000b14097227 */ /* 0x000fe200078e00ff */
[----:B------:R-:W-:-:S05]  /*1bbd0*/  ISETP.GE.AND P3, PT, R10, RZ, PT ;  /* 0x000000ff0a00720c */ /* 0x000fca0003f66270 */
[----:B------:R-:W-:Y:S01]  /*1bbe0*/  @!P6 IMAD.IADD R13, R13, 0x1, -R0 ;  /* 0x000000010d0de824 */ /* 0x000fe200078e0a00 */
[----:B------:R-:W-:Y:S01]  /*1bbf0*/  ISETP.GT.U32.AND P6, PT, R0, R2, PT ;  /* 0x000000020000720c */ /* 0x000fe20003fc4070 */
[----:B------:R-:W-:-:S04]  /*1bc00*/  IMAD.MOV R9, RZ, RZ, -R9 ;  /* 0x000000ffff097224 */ /* 0x000fc800078e0a09 */
[----:B------:R-:W-:Y:S02]  /*1bc10*/  @!P5 IMAD.IADD R6, R6, 0x1, -R0 ;  /* 0x000000010606d824 */ /* 0x000fe400078e0a00 */
[----:B------:R-:W-:Y:S02]  /*1bc20*/  IMAD R11, R0, R9, R11 ;  /* 0x00000009000b7224 */ /* 0x000fe400078e020b */
[----:B------:R-:W-:Y:S02]  /*1bc30*/  IMAD.MOV.U32 R9, RZ, RZ, R16 ;  /* 0x000000ffff097224 */ /* 0x000fe400078e0010 */
[----:B------:R-:W-:Y:S02]  /*1bc40*/  IMAD.MOV.U32 R16, RZ, RZ, R6 ;  /* 0x000000ffff107224 */ /* 0x000fe400078e0006 */
[----:B------:R-:W-:Y:S02]  /*1bc50*/  @!P6 IMAD.IADD R2, R2, 0x1, -R0 ;  /* 0x000000010202e824 */ /* 0x000fe400078e0a00 */
[----:B------:R-:W-:-:S02]  /*1bc60*/  @!P3 IMAD.MOV R8, RZ, RZ, -R8 ;  /* 0x000000ffff08b224 */ /* 0x000fc400078e0a08 */
[----:B------:R-:W-:Y:S02]  /*1bc70*/  @!P1 IMAD.MOV R16, RZ, RZ, -R16 ;  /* 0x000000ffff109224 */ /* 0x000fe400078e0a10 */
[----:B------:R-:W-:Y:S01]  /*1bc80*/  @!P0 IMAD.MOV R2, RZ, RZ, -R2 ;  /* 0x000000ffff028224 */ /* 0x000fe200078e0a02 */
[----:B------:R3:W-:Y:S04]  /*1bc90*/  STL [R1+0x19c], R8 ;  /* 0x00019c0801007387 */ /* 0x0007e80000100800 */
[----:B------:R-:W-:Y:S04]  /*1bca0*/  STL [R1+0x1a0], R16 ;  /* 0x0001a01001007387 */ /* 0x000fe80000100800 */
[----:B------:R0:W-:Y:S01]  /*1bcb0*/  STL [R1+0x1a4], R2 ;  /* 0x0001a40201007387 */ /* 0x0001e20000100800 */
[----:B----4-:R-:W-:-:S03]  /*1bcc0*/  IABS R6, R21 ;  /* 0x0000001500067213 */ /* 0x010fc60000000000 */
[----:B------:R-:W4:Y:S01]  /*1bcd0*/  LDL R21, [R1+0xbfc] ;  /* 0x000bfc0001157983 */ /* 0x000f220000100800 */
[----:B------:R-:W-:-:S04]  /*1bce0*/  IMAD.HI.U32 R7, R20, R12, RZ ;  /* 0x0000000c14077227 */ /* 0x000fc800078e00ff */
[----:B------:R-:W-:-:S04]  /*1bcf0*/  IMAD.MOV R7, RZ, RZ, -R7 ;  /* 0x000000ffff077224 */ /* 0x000fc800078e0a07 */
[C---:B------:R-:W-:Y:S01]  /*1bd00*/  IMAD R12, R0.reuse, R7, R12 ;  /* 0x00000007000c7224 */ /* 0x040fe200078e020c */
[----:B------:R-:W-:-:S04]  /*1bd10*/  ISETP.GT.U32.AND P1, PT, R0, R11, PT ;  /* 0x0000000b0000720c */ /* 0x000fc80003f24070 */
[----:B------:R-:W-:Y:S02]  /*1bd20*/  ISETP.GT.U32.AND P5, PT, R0, R12, PT ;  /* 0x0000000c0000720c */ /* 0x000fe40003fa4070 */
[----:B------:R-:W-:-:S07]  /*1bd30*/  IABS R10, R19 ;  /* 0x00000013000a7213 */ /* 0x000fce0000000000 */
[----:B------:R-:W-:-:S04]  /*1bd40*/  @!P1 IMAD.IADD R11, R11, 0x1, -R0 ;  /* 0x000000010b0b9824 */ /* 0x000fc800078e0a00 */
[----:B------:R-:W-:Y:S01]  /*1bd50*/  @!P5 IMAD.IADD R12, R12, 0x1, -R0 ;  /* 0x000000010c0cd824 */ /* 0x000fe200078e0a00 */
[----:B------:R-:W-:Y:S01]  /*1bd60*/  ISETP.GT.U32.AND P1, PT, R0, R11, PT ;  /* 0x0000000b0000720c */ /* 0x000fe20003f24070 */
[----:B------:R-:W-:-:S03]  /*1bd70*/  IMAD.HI.U32 R7, R20, R10, RZ ;  /* 0x0000000a14077227 */ /* 0x000fc600078e00ff */
[C---:B------:R-:W-:Y:S01]  /*1bd80*/  ISETP.GT.U32.AND P0, PT, R0.reuse, R12, PT ;  /* 0x0000000c0000720c */ /* 0x040fe20003f04070 */
[----:B------:R-:W-:Y:S01]  /*1bd90*/  IMAD.MOV R7, RZ, RZ, -R7 ;  /* 0x000000ffff077224 */ /* 0x000fe200078e0a07 */
[----:B---3--:R-:W-:Y:S02]  /*1bda0*/  IABS R8, R24 ;  /* 0x0000001800087213 */ /* 0x008fe40000000000 */
[----:B------:R-:W-:Y:S01]  /*1bdb0*/  ISETP.GE.AND P5, PT, R19, RZ, PT ;  /* 0x000000ff1300720c */ /* 0x000fe20003fa6270 */
[----:B------:R-:W-:Y:S01]  /*1bdc0*/  IMAD R10, R0, R7, R10 ;  /* 0x00000007000a7224 */ /* 0x000fe200078e020a */
[----:B--2---:R-:W-:Y:S01]  /*1bdd0*/  IABS R7, R18 ;  /* 0x0000001200077213 */ /* 0x004fe20000000000 */
[----:B0-----:R-:W-:Y:S01]  /*1bde0*/  IMAD.HI.U32 R2, R20, R8, RZ ;  /* 0x0000000814027227 */ /* 0x001fe200078e00ff */
[----:B------:R-:W2:Y:S01]  /*1bdf0*/  LDL R19, [R1+0xc00] ;  /* 0x000c000001137983 */ /* 0x000ea20000100800 */
[----:B------:R-:W-:-:S03]  /*1be00*/  ISETP.GE.AND P3, PT, R9, RZ, PT ;  /* 0x000000ff0900720c */ /* 0x000fc60003f66270 */
[----:B------:R-:W3:Y:S01]  /*1be10*/  LDL R18, [R1+0xc04] ;  /* 0x000c040001127983 */ /* 0x000ee20000100800 */
[----:B------:R-:W-:Y:S01]  /*1be20*/  @!P0 IMAD.IADD R12, R12, 0x1, -R0 ;  /* 0x000000010c0c8824 */ /* 0x000fe200078e0a00 */
[----:B------:R-:W-:Y:S01]  /*1be30*/  IABS R9, R23 ;  /* 0x0000001700097213 */ /* 0x000fe20000000000 */
[----:B------:R-:W-:Y:S01]  /*1be40*/  IMAD.MOV R2, RZ, RZ, -R2 ;  /* 0x000000ffff027224 */ /* 0x000fe200078e0a02 */
[----:B------:R-:W-:Y:S01]  /*1be50*/  ISETP.GE.AND P0, PT, R23, RZ, PT ;  /* 0x000000ff1700720c */ /* 0x000fe20003f06270 */
[----:B------:R-:W-:Y:S01]  /*1be60*/  @!P1 IMAD.IADD R11, R11, 0x1, -R0 ;  /* 0x000000010b0b9824 */ /* 0x000fe200078e0a00 */
[----:B------:R-:W3:Y:S01]  /*1be70*/  LDL R23, [R1+0xc08] ;  /* 0x000c080001177983 */ /* 0x000ee20000100800 */
[----:B------:R-:W-:-:S03]  /*1be80*/  IMAD R8, R0, R2, R8 ;  /* 0x0000000200087224 */ /* 0x000fc600078e0208 */
[----:B------:R0:W-:Y:S01]  /*1be90*/  STL [R1+0x3d84], R11 ;  /* 0x003d840b01007387 */ /* 0x0001e20000100800 */
[----:B----4-:R-:W-:-:S03]  /*1bea0*/  IABS R2, R21 ;  /* 0x0000001500027213 */ /* 0x010fc60000000000 */
[----:B------:R-:W4:Y:S01]  /*1beb0*/  LDL R21, [R1+0xc0c] ;  /* 0x000c0c0001157983 */ /* 0x000f220000100800 */
[----:B------:R-:W-:-:S04]  /*1bec0*/  IMAD.HI.U32 R16, R20, R9, RZ ;  /* 0x0000000914107227 */ /* 0x000fc800078e00ff */
[----:B------:R-:W-:Y:S01]  /*1bed0*/  IMAD.MOV R16, RZ, RZ, -R16 ;  /* 0x000000ffff107224 */ /* 0x000fe200078e0a10 */
[----:B------:R-:W-:Y:S01]  /*1bee0*/  ISETP.GE.AND P6, PT, R17, RZ, PT ;  /* 0x000000ff1100720c */ /* 0x000fe20003fc6270 */
[----:B------:R-:W-:-:S04]  /*1bef0*/  IMAD.HI.U32 R17, R20, R7, RZ ;  /* 0x0000000714117227 */ /* 0x000fc800078e00ff */
[----:B------:R-:W-:Y:S02]  /*1bf00*/  IMAD R9, R0, R16, R9 ;  /* 0x0000001000097224 */ /* 0x000fe400078e0209 */
[----:B------:R-:W-:Y:S01]  /*1bf10*/  IMAD.HI.U32 R16, R20, R6, RZ ;  /* 0x0000000614107227 */ /* 0x000fe200078e00ff */
[----:B------:R-:W-:-:S03]  /*1bf20*/  ISETP.GT.U32.AND P2, PT, R0, R13, PT ;  /* 0x0000000d0000720c */ /* 0x000fc60003f44070 */
[----:B------:R-:W-:Y:S02]  /*1bf30*/  IMAD.MOV R17, RZ, RZ, -R17 ;  /* 0x000000ffff117224 */ /* 0x000fe400078e0a11 */
[----:B------:R-:W-:Y:S02]  /*1bf40*/  IMAD.MOV R16, RZ, RZ, -R16 ;  /* 0x000000ffff107224 */ /* 0x000fe400078e0a10 */
[C---:B------:R-:W-:Y:S02]  /*1bf50*/  IMAD R7, R0.reuse, R17, R7 ;  /* 0x0000001100077224 */ /* 0x040fe400078e0207 */
[----:B------:R-:W-:Y:S02]  /*1bf60*/  IMAD R6, R0, R16, R6 ;  /* 0x0000001000067224 */ /* 0x000fe400078e0206 */
[----:B0-----:R-:W-:Y:S02]  /*1bf70*/  IMAD.MOV.U32 R11, RZ, RZ, R22 ;  /* 0x000000ffff0b7224 */ /* 0x001fe400078e0016 */
[----:B------:R-:W-:Y:S01]  /*1bf80*/  @!P2 IMAD.IADD R13, R13, 0x1, -R0 ;  /* 0x000000010d0da824 */ /* 0x000fe200078e0a00 */
[----:B--2---:R-:W-:Y:S01]  /*1bf90*/  IABS R16, R19 ;  /* 0x0000001300107213 */ /* 0x004fe20000000000 */
[----:B------:R-:W-:Y:S01]  /*1bfa0*/  IMAD.HI.U32 R19, R20, R2, RZ ;  /* 0x0000000214137227 */ /* 0x000fe200078e00ff */
[----:B---3--:R-:W-:-:S03]  /*1bfb0*/  IABS R17, R18 ;  /* 0x0000001200117213 */ /* 0x008fc60000000000 */
[----:B------:R-:W-:Y:S02]  /*1bfc0*/  IMAD.MOV R19, RZ, RZ, -R19 ;  /* 0x000000ffff137224 */ /* 0x000fe400078e0a13 */
[----:B------:R-:W-:Y:S01]  /*1bfd0*/  IMAD.HI.U32 R22, R20, R17, RZ ;  /* 0x0000001114167227 */ /* 0x000fe200078e00ff */
[----:B------:R-:W-:-:S03]  /*1bfe0*/  IABS R18, R23 ;  /* 0x0000001700127213 */ /* 0x000fc60000000000 */
[----:B------:R-:W-:Y:S02]  /*1bff0*/  IMAD R2, R0, R19, R2 ;  /* 0x0000001300027224 */ /* 0x000fe400078e0202 */
[----:B------:R-:W-:Y:S02]  /*1c000*/  IMAD.MOV R22, RZ, RZ, -R22 ;  /* 0x000000ffff167224 */ /* 0x000fe400078e0a16 */
[----:B------:R-:W-:-:S04]  /*1c010*/  IMAD.HI.U32 R23, R20, R18, RZ ;  /* 0x0000001214177227 */ /* 0x000fc800078e00ff */
[C---:B------:R-:W-:Y:S02]  /*1c020*/  IMAD R17, R0.reuse, R22, R17 ;  /* 0x0000001600117224 */ /* 0x040fe400078e0211 */
[----:B------:R-:W-:Y:S02]  /*1c030*/  IMAD.MOV R23, RZ, RZ, -R23 ;  /* 0x000000ffff177224 */ /* 0x000fe400078e0a17 */
[----:B------:R-:W-:Y:S02]  /*1c040*/  IMAD.MOV.U32 R22, RZ, RZ, R11 ;  /* 0x000000ffff167224 */ /* 0x000fe400078e000b */
[----:B------:R-:W-:Y:S02]  /*1c050*/  IMAD.MOV.U32 R11, RZ, RZ, R13 ;  /* 0x000000ffff0b7224 */ /* 0x000fe400078e000d */
[----:B------:R-:W-:Y:S02]  /*1c060*/  IMAD R18, R0, R23, R18 ;  /* 0x0000001700127224 */ /* 0x000fe400078e0212 */
[----:B------:R-:W-:-:S02]  /*1c070*/  IMAD.MOV.U32 R23, RZ, RZ, R12 ;  /* 0x000000ffff177224 */ /* 0x000fc400078e000c */
[----:B------:R-:W-:Y:S02]  /*1c080*/  @!P4 IMAD.MOV R11, RZ, RZ, -R11 ;  /* 0x000000ffff0bc224 */ /* 0x000fe400078e0a0b */
[----:B------:R-:W-:Y:S01]  /*1c090*/  @!P3 IMAD.MOV R23, RZ, RZ, -R23 ;  /* 0x000000ffff17b224 */ /* 0x000fe200078e0a17 */
[----:B----4-:R-:W-:Y:S01]  /*1c0a0*/  IABS R19, R21 ;  /* 0x0000001500137213 */ /* 0x010fe20000000000 */
[----:B------:R-:W-:-:S04]  /*1c0b0*/  IMAD.HI.U32 R21, R20, R16, RZ ;  /* 0x0000001014157227 */ /* 0x000fc800078e00ff */
[----:B------:R-:W-:-:S04]  /*1c0c0*/  IMAD.MOV R21, RZ, RZ, -R21 ;  /* 0x000000ffff157224 */ /* 0x000fc800078e0a15 */
[C---:B------:R-:W-:Y:S02]  /*1c0d0*/  IMAD R16, R0.reuse, R21, R16 ;  /* 0x0000001500107224 */ /* 0x040fe400078e0210 */
[----:B------:R-:W2:Y:S04]  /*1c0e0*/  LDL.LU R21, [R1+0xc14] ;  /* 0x000c140001157983 */ /* 0x000ea80000300800 */
[----:B------:R-:W3:Y:S04]  /*1c0f0*/  LDL.LU R13, [R1+0xbf4] ;  /* 0x000bf400010d7983 */ /* 0x000ee80000300800 */
[----:B------:R-:W4:Y:S04]  /*1c100*/  LDL.LU R12, [R1+0xbf8] ;  /* 0x000bf800010c7983 */ /* 0x000f280000300800 */
[----:B------:R0:W-:Y:S04]  /*1c110*/  STL [R1+0x190], R11 ;  /* 0x0001900b01007387 */ /* 0x0001e80000100800 */
[----:B0-----:R-:W2:Y:S04]  /*1c120*/  LDL.LU R11, [R1+0x3d84] ;  /* 0x003d8400010b7983 */ /* 0x001ea80000300800 */
[----:B------:R0:W-:Y:S04]  /*1c130*/  STL [R1+0x18c], R23 ;  /* 0x00018c1701007387 */ /* 0x0001e80000100800 */
[----:B0-----:R-:W3:Y:S01]  /*1c140*/  LDL.LU R23, [R1+0xc18] ;  /* 0x000c180001177983 */ /* 0x001ee20000300800 */
[----:B------:R-:W-:-:S13]  /*1c150*/  ISETP.GT.U32.AND P2, PT, R0, R10, PT ;  /* 0x0000000a0000720c */ /* 0x000fda0003f44070 */
[----:B------:R-:W-:-:S05]  /*1c160*/  @!P2 IMAD.IADD R10, R10, 0x1, -R0 ;  /* 0x000000010a0aa824 */ /* 0x000fca00078e0a00 */
[----:B------:R-:W-:-:S13]  /*1c170*/  ISETP.GT.U32.AND P2, PT, R0, R10, PT ;  /* 0x0000000a0000720c */ /* 0x000fda0003f44070 */
[----:B------:R-:W-:Y:S01]  /*1c180*/  @!P2 IMAD.IADD R10, R10, 0x1, -R0 ;  /* 0x000000010a0aa824 */ /* 0x000fe200078e0a00 */
[----:B------:R-:W-:-:S13]  /*1c190*/  ISETP.GT.U32.AND P2, PT, R0, R8, PT ;  /* 0x000000080000720c */ /* 0x000fda0003f44070 */
[----:B------:R-:W-:Y:S01]  /*1c1a0*/  @!P2 IMAD.IADD R8, R8, 0x1, -R0 ;  /* 0x000000010808a824 */ /* 0x000fe200078e0a00 */
[----:B------:R-:W-:Y:S01]  /*1c1b0*/  ISETP.GT.U32.AND P2, PT, R0, R6, PT ;  /* 0x000000060000720c */ /* 0x000fe20003f44070 */
[----:B------:R-:W-:-:S12]  /*1c1c0*/  @!P5 IMAD.MOV R10, RZ, RZ, -R10 ;  /* 0x000000ffff0ad224 */ /* 0x000fd800078e0a0a */
[----:B------:R-:W-:Y:S01]  /*1c1d0*/  @!P2 IMAD.IADD R6, R6, 0x1, -R0 ;  /* 0x000000010606a824 */ /* 0x000fe200078e0a00 */
[----:B------:R-:W-:Y:S01]  /*1c1e0*/  ISETP.GE.AND P2, PT, R24, RZ, PT ;  /* 0x000000ff1800720c */ /* 0x000fe20003f46270 */
[----:B------:R-:W-:-:S04]  /*1c1f0*/  IMAD.HI.U32 R24, R20, R19, RZ ;  /* 0x0000001314187227 */ /* 0x000fc800078e00ff */
[----:B------:R-:W-:-:S04]  /*1c200*/  IMAD.MOV R24, RZ, RZ, -R24 ;  /* 0x000000ffff187224 */ /* 0x000fc800078e0a18 */
[C---:B------:R-:W-:Y:S02]  /*1c210*/  IMAD R19, R0.reuse, R24, R19 ;  /* 0x0000001800137224 */ /* 0x040fe400078e0213 */
[----:B--2---:R-:W-:Y:S01]  /*1c220*/  @!P6 IMAD.MOV R11, RZ, RZ, -R11 ;  /* 0x000000ffff0be224 */ /* 0x004fe200078e0a0b */
[----:B---3--:R0:W-:Y:S04]  /*1c230*/  STL [R1+0x3d7c], R23 ;  /* 0x003d7c1701007387 */ /* 0x0081e80000100800 */
[----:B------:R1:W-:Y:S04]  /*1c240*/  STL [R1+0x188], R11 ;  /* 0x0001880b01007387 */ /* 0x0003e80000100800 */
[----:B------:R-:W-:Y:S04]  /*1c250*/  STL [R1+0x184], R10 ;  /* 0x0001840a01007387 */ /* 0x000fe80000100800 */
[----:B------:R-:W-:Y:S04]  /*1c260*/  STL [R1+0x3d80], R15 ;  /* 0x003d800f01007387 */ /* 0x000fe80000100800 */
[----:B0-----:R-:W2:Y:S04]  /*1c270*/  LDL.LU R23, [R1+0xbfc] ;  /* 0x000bfc0001177983 */ /* 0x001ea80000300800 */
[----:B------:R-:W1:Y:S01]  /*1c280*/  LDL.LU R24, [R1+0xc10] ;  /* 0x000c100001187983 */ /* 0x000e620000300800 */
[----:B------:R-:W-:-:S13]  /*1c290*/  ISETP.GT.U32.AND P1, PT, R0, R9, PT ;  /* 0x000000090000720c */ /* 0x000fda0003f24070 */
[----:B------:R-:W-:Y:S01]  /*1c2a0*/  @!P1 IMAD.IADD R9, R9, 0x1, -R0 ;  /* 0x0000000109099824 */ /* 0x000fe200078e0a00 */
[----:B------:R-:W-:-:S13]  /*1c2b0*/  ISETP.GT.U32.AND P1, PT, R0, R7, PT ;  /* 0x000000070000720c */ /* 0x000fda0003f24070 */
[----:B------:R-:W-:Y:S01]  /*1c2c0*/  @!P1 IMAD.IADD R7, R7, 0x1, -R0 ;  /* 0x0000000107079824 */ /* 0x000fe200078e0a00 */
[C---:B------:R-:W-:Y:S02]  /*1c2d0*/  ISETP.GT.U32.AND P1, PT, R0.reuse, R2, PT ;  /* 0x000000020000720c */ /* 0x040fe40003f24070 */
[----:B-1----:R-:W-:Y:S01]  /*1c2e0*/  IABS R11, R24 ;  /* 0x00000018000b7213 */ /* 0x002fe20000000000 */
[----:B------:R0:W-:Y:S04]  /*1c2f0*/  STL [R1+0x3d78], R24 ;  /* 0x003d781801007387 */ /* 0x0001e80000100800 */
[----:B0-----:R-:W3:Y:S01]  /*1c300*/  LDL.LU R24, [R1+0xc00] ;  /* 0x000c000001187983 */ /* 0x001ee20000300800 */
[----:B------:R-:W-:-:S05]  /*1c310*/  ISETP.GT.U32.AND P4, PT, R0, R7, PT ;  /* 0x000000070000720c */ /* 0x000fca0003f84070 */
[----:B------:R-:W-:Y:S01]  /*1c320*/  @!P1 IMAD.IADD R2, R2, 0x1, -R0 ;  /* 0x0000000102029824 */ /* 0x000fe200078e0a00 */
[C---:B------:R-:W-:Y:S02]  /*1c330*/  ISETP.GT.U32.AND P1, PT, R0.reuse, R9, PT ;  /* 0x000000090000720c */ /* 0x040fe40003f24070 */
[C---:B------:R-:W-:Y:S02]  /*1c340*/  ISETP.GT.U32.AND P6, PT, R0.reuse, R6, PT ;  /* 0x000000060000720c */ /* 0x040fe40003fc4070 */
[----:B------:R-:W-:-:S03]  /*1c350*/  ISETP.GT.U32.AND P3, PT, R0, R8, PT ;  /* 0x000000080000720c */ /* 0x000fc60003f64070 */
[----:B------:R-:W-:Y:S01]  /*1c360*/  @!P4 IMAD.IADD R7, R7, 0x1, -R0 ;  /* 0x000000010707c824 */ /* 0x000fe200078e0a00 */
[----:B------:R-:W-:-:S05]  /*1c370*/  ISETP.GT.U32.AND P4, PT, R0, R18, PT ;  /* 0x000000120000720c */ /* 0x000fca0003f84070 */
[--C-:B------:R-:W-:Y:S01]  /*1c380*/  @!P1 IMAD.IADD R9, R9, 0x1, -R0.reuse ;  /* 0x0000000109099824 */ /* 0x100fe200078e0a00 */
[----:B------:R-:W-:Y:S01]  /*1c390*/  ISETP.GT.U32.AND P1, PT, R0, R16, PT ;  /* 0x000000100000720c */ /* 0x000fe20003f24070 */
[--C-:B------:R-:W-:Y:S01]  /*1c3a0*/  @!P6 IMAD.IADD R6, R6, 0x1, -R0.reuse ;  /* 0x000000010606e824 */ /* 0x100fe200078e0a00 */
[----:B------:R-:W-:Y:S01]  /*1c3b0*/  ISETP.GE.AND P6, PT, R13, RZ, PT ;  /* 0x000000ff0d00720c */ /* 0x000fe20003fc6270 */
[----:B------:R-:W-:Y:S01]  /*1c3c0*/  @!P3 IMAD.IADD R8, R8, 0x1, -R0 ;  /* 0x000000010808b824 */ /* 0x000fe200078e0a00 */
[----:B------:R-:W-:Y:S01]  /*1c3d0*/  ISETP.GT.U32.AND P3, PT, R0, R17, PT ;  /* 0x000000110000720c */ /* 0x000fe20003f64070 */
[----:B------:R-:W-:-:S04]  /*1c3e0*/  IMAD.HI.U32 R13, R20, R11, RZ ;  /* 0x0000000b140d7227 */ /* 0x000fc800078e00ff */
[----:B------:R-:W-:Y:S02]  /*1c3f0*/  IMAD.MOV R13, RZ, RZ, -R13 ;  /* 0x000000ffff0d7224 */ /* 0x000fe400078e0a0d */
[----:B----4-:R-:W-:Y:S01]  /*1c400*/  IMAD.MOV.U32 R15, RZ, RZ, R12 ;  /* 0x000000ffff0f7224 */ /* 0x010fe200078e000c */
[----:B------:R-:W-:Y:S01]  /*1c410*/  @!P4 IADD3 R18, PT, PT, R18, -R0, RZ ;  /* 0x800000001212c210 */ /* 0x000fe20007ffe0ff */
[----:B------:R-:W-:Y:S02]  /*1c420*/  IMAD R11, R0, R13, R11 ;  /* 0x0000000d000b7224 */ /* 0x000fe400078e020b */
[----:B------:R-:W-:Y:S02]  /*1c430*/  IMAD.MOV.U32 R13, RZ, RZ, R9 ;  /* 0x000000ffff0d7224 */ /* 0x000fe400078e0009 */
[--C-:B------:R-:W-:Y:S01]  /*1c440*/  @!P1 IMAD.IADD R16, R16, 0x1, -R0.reuse ;  /* 0x0000000110109824 */ /* 0x100fe200078e0a00 */
[----:B------:R-:W-:Y:S01]  /*1c450*/  ISETP.GE.AND P1, PT, R15, RZ, PT ;  /* 0x000000ff0f00720c */ /* 0x000fe20003f26270 */
[----:B------:R-:W-:Y:S01]  /*1c460*/  @!P3 IMAD.IADD R17, R17, 0x1, -R0 ;  /* 0x000000011111b824 */ /* 0x000fe200078e0a00 */
[----:B------:R-:W4:Y:S01]  /*1c470*/  LDL.LU R15, [R1+0x3d80] ;  /* 0x003d8000010f7983 */ /* 0x000f220000300800 */
[----:B------:R-:W-:Y:S01]  /*1c480*/  @!P0 IMAD.MOV R13, RZ, RZ, -R13 ;  /* 0x000000ffff0d8224 */ /* 0x000fe200078e0a0d */
[----:B--2---:R-:W-:-:S02]  /*1c490*/  ISETP.GE.AND P3, PT, R23, RZ, PT ;  /* 0x000000ff1700720c */ /* 0x004fc40003f66270 */
[----:B------:R-:W2:Y:S04]  /*1c4a0*/  LDL.LU R23, [R1+0x3d7c] ;  /* 0x003d7c0001177983 */ /* 0x000ea80000300800 */
[----:B------:R-:W2:Y:S01]  /*1c4b0*/  LDL.LU R9, [R1+0xc08] ;  /* 0x000c080001097983 */ /* 0x000ea20000300800 */
[----:B---3--:R-:W-:Y:S01]  /*1c4c0*/  ISETP.GE.AND P4, PT, R24, RZ, PT ;  /* 0x000000ff1800720c */ /* 0x008fe20003f86270 */
[----:B------:R-:W-:Y:S02]  /*1c4d0*/  IMAD.MOV.U32 R24, RZ, RZ, R8 ;  /* 0x000000ffff187224 */ /* 0x000fe400078e0008 */
[----:B------:R-:W3:Y:S02]  /*1c4e0*/  LDL.LU R8, [R1+0xc04] ;  /* 0x000c040001087983 */ /* 0x000ee40000300800 */
[----:B------:R-:W-:-:S02]  /*1c4f0*/  @!P2 IMAD.MOV R24, RZ, RZ, -R24 ;  /* 0x000000ffff18a224 */ /* 0x000fc400078e0a18 */
[----:B------:R0:W-:Y:S04]  /*1c500*/  STL [R1+0x17c], R13 ;  /* 0x00017c0d01007387 */ /* 0x0001e80000100800 */
[----:B0-----:R-:W2:Y:S04]  /*1c510*/  LDL.LU R13, [R1+0xc0c] ;  /* 0x000c0c00010d7983 */ /* 0x001ea80000300800 */
[----:B------:R0:W-:Y:S04]  /*1c520*/  STL [R1+0x178], R24 ;  /* 0x0001781801007387 */ /* 0x0001e80000100800 */
[----:B0-----:R-:W2:Y:S01]  /*1c530*/  LDL.LU R24, [R1+0x3d78] ;  /* 0x003d780001187983 */ /* 0x001ea20000300800 */
[----:B------:R-:W-:-:S02]  /*1c540*/  ISETP.GT.U32.AND P5, PT, R0, R2, PT ;  /* 0x000000020000720c */ /* 0x000fc40003fa4070 */
[----:B------:R-:W-:-:S11]  /*1c550*/  ISETP.GT.U32.AND P0, PT, R0, R16, PT ;  /* 0x000000100000720c */ /* 0x000fd60003f04070 */
[----:B------:R-:W-:Y:S01]  /*1c560*/  @!P5 IMAD.IADD R2, R2, 0x1, -R0 ;  /* 0x000000010202d824 */ /* 0x000fe200078e0a00 */
[C---:B------:R-:W-:Y:S01]  /*1c570*/  ISETP.GT.U32.AND P5, PT, R0.reuse, R19, PT ;  /* 0x000000130000720c */ /* 0x040fe20003fa4070 */
[----:B------:R-:W-:Y:S01]  /*1c580*/  @!P1 IMAD.MOV R6, RZ, RZ, -R6 ;  /* 0x000000ffff069224 */ /* 0x000fe200078e0a06 */
[----:B------:R-:W-:Y:S01]  /*1c590*/  ISETP.GT.U32.AND P1, PT, R0, R11, PT ;  /* 0x0000000b0000720c */ /* 0x000fe20003f24070 */
[----:B------:R-:W-:Y:S02]  /*1c5a0*/  @!P6 IMAD.MOV R7, RZ, RZ, -R7 ;  /* 0x000000ffff07e224 */ /* 0x000fe400078e0a07 */
[----:B------:R-:W-:-:S08]  /*1c5b0*/  @!P0 IMAD.IADD R16, R16, 0x1, -R0 ;  /* 0x0000000110108824 */ /* 0x000fd000078e0a00 */
[----:B------:R-:W-:Y:S01]  /*1c5c0*/  @!P5 IMAD.IADD R19, R19, 0x1, -R0 ;  /* 0x000000011313d824 */ /* 0x000fe200078e0a00 */
[----:B------:R-:W-:Y:S04]  /*1c5d0*/  STL [R1+0x174], R7 ;  /* 0x0001740701007387 */ /* 0x000fe80000100800 */
[----:B------:R-:W-:Y:S01]  /*1c5e0*/  ISETP.GT.U32.AND P6, PT, R0, R19, PT ;  /* 0x000000130000720c */ /* 0x000fe20003fc4070 */
[----:B------:R0:W-:Y:S01]  /*1c5f0*/  STL [R1+0x170], R6 ;  /* 0x0001700601007387 */ /* 0x0001e20000100800 */
[----:B------:R-:W-:Y:S01]  /*1c600*/  @!P3 IMAD.MOV R2, RZ, RZ, -R2 ;  /* 0x000000ffff02b224 */ /* 0x000fe200078e0a02 */
[----:B------:R-:W-:Y:S01]  /*1c610*/  IABS R10, R21 ;  /* 0x00000015000a7213 */ /* 0x000fe20000000000 */
[----:B------:R-:W-:Y:S01]  /*1c620*/  @!P1 IMAD.IADD R11, R11, 0x1, -R0 ;  /* 0x000000010b0b9824 */ /* 0x000fe200078e0a00 */
[----:B------:R-:W-:Y:S01]  /*1c630*/  ISETP.GE.AND P1, PT, R21, RZ, PT ;  /* 0x000000ff1500720c */ /* 0x000fe20003f26270 */
[----:B0-----:R-:W-:Y:S01]  /*1c640*/  IMAD.MOV.U32 R6, RZ, RZ, R16 ;  /* 0x000000ffff067224 */ /* 0x001fe200078e0010 */
[----:B------:R-:W-:Y:S03]  /*1c650*/  STL [R1+0x160], R2 ;  /* 0x0001600201007387 */ /* 0x000fe60000100800 */
[----:B------:R-:W-:-:S03]  /*1c660*/  @!P4 IMAD.MOV R6, RZ, RZ, -R6 ;  /* 0x000000ffff06c224 */ /* 0x000fc600078e0a06 */
[----:B------:R-:W-:Y:S02]  /*1c670*/  @!P6 IMAD.IADD R19, R19, 0x1, -R0 ;  /* 0x000000011313e824 */ /* 0x000fe400078e0a00 */
[----:B------:R-:W-:Y:S02]  /*1c680*/  IMAD.MOV.U32 R21, RZ, RZ, R29 ;  /* 0x000000ffff157224 */ /* 0x000fe400078e001d */
[----:B------:R-:W3:Y:S04]  /*1c690*/  LDL.LU R29, [R1+0xc24] ;  /* 0x000c2400011d7983 */ /* 0x000ee80000300800 */
[----:B------:R-:W-:Y:S01]  /*1c6a0*/  STL [R1+0x148], R6 ;  /* 0x0001480601007387 */ /* 0x000fe20000100800 */
[C---:B------:R-:W-:Y:S02]  /*1c6b0*/  ISETP.GT.U32.AND P2, PT, R0.reuse, R17, PT ;  /* 0x000000110000720c */ /* 0x040fe40003f44070 */
[----:B------:R-:W-:-:S02]  /*1c6c0*/  ISETP.GT.U32.AND P5, PT, R0, R18, PT ;  /* 0x000000120000720c */ /* 0x000fc40003fa4070 */
[----:B--2---:R-:W-:Y:S01]  /*1c6d0*/  ISETP.GE.AND P6, PT, R24, RZ, PT ;  /* 0x000000ff1800720c */ /* 0x004fe20003fc6270 */
[----:B----4-:R-:W-:Y:S02]  /*1c6e0*/  IMAD.MOV.U32 R24, RZ, RZ, R15 ;  /* 0x000000ffff187224 */ /* 0x010fe400078e000f */
[----:B------:R-:W2:Y:S01]  /*1c6f0*/  LDL.LU R15, [R1+0xc28] ;  /* 0x000c2800010f7983 */ /* 0x000ea20000300800 */
[----:B---3--:R-:W-:-:S05]  /*1c700*/  ISETP.GE.AND P3, PT, R8, RZ, PT ;  /* 0x000000ff0800720c */ /* 0x008fca0003f66270 */
[----:B------:R-:W-:Y:S02]  /*1c710*/  @!P2 IMAD.IADD R17, R17, 0x1, -R0 ;  /* 0x000000011111a824 */ /* 0x000fe400078e0a00 */
[----:B------:R-:W-:Y:S01]  /*1c720*/  IMAD.HI.U32 R12, R20, R10, RZ ;  /* 0x0000000a140c7227 */ /* 0x000fe200078e00ff */
[----:B------:R-:W-:-:S03]  /*1c730*/  ISETP.GE.AND P2, PT, R9, RZ, PT ;  /* 0x000000ff0900720c */ /* 0x000fc60003f46270 */
[----:B------:R-:W-:Y:S01]  /*1c740*/  @!P5 IMAD.IADD R18, R18, 0x1, -R0 ;  /* 0x000000011212d824 */ /* 0x000fe200078e0a00 */
[----:B------:R-:W-:Y:S01]  /*1c750*/  ISETP.GE.AND P5, PT, R13, RZ, PT ;  /* 0x000000ff0d00720c */ /* 0x000fe20003fa6270 */
[----:B------:R-:W-:Y:S02]  /*1c760*/  IMAD.MOV.U32 R7, RZ, RZ, R17 ;  /* 0x000000ffff077224 */ /* 0x000fe400078e0011 */
[----:B------:R-:W-:Y:S02]  /*1c770*/  IMAD.MOV R12, RZ, RZ, -R12 ;  /* 0x000000ffff0c7224 */ /* 0x000fe400078e0a0c */
[----:B------:R-:W-:Y:S02]  /*1c780*/  @!P3 IMAD.MOV R7, RZ, RZ, -R7 ;  /* 0x000000ffff07b224 */ /* 0x000fe400078e0a07 */
[C---:B------:R-:W-:Y:S02]  /*1c790*/  IMAD R10, R0.reuse, R12, R10 ;  /* 0x0000000c000a7224 */ /* 0x040fe400078e020a */
[----:B------:R-:W-:Y:S01]  /*1c7a0*/  IMAD.MOV.U32 R8, RZ, RZ, R18 ;  /* 0x000000ffff087224 */ /* 0x000fe200078e0012 */
[----:B------:R0:W-:Y:S02]  /*1c7b0*/  STL [R1+0x16c], R7 ;  /* 0x00016c0701007387 */ /* 0x0001e40000100800 */
[----:B------:R-:W-:Y:S01]  /*1c7c0*/  ISETP.GT.U32.AND P0, PT, R0, R10, PT ;  /* 0x0000000a0000720c */ /* 0x000fe20003f04070 */
[----:B------:R-:W-:-:S02]  /*1c7d0*/  @!P2 IMAD.MOV R8, RZ, RZ, -R8 ;  /* 0x000000ffff08a224 */ /* 0x000fc400078e0a08 */
[----:B0-----:R-:W-:-:S04]  /*1c7e0*/  IMAD.MOV.U32 R7, RZ, RZ, R19 ;  /* 0x000000ffff077224 */ /* 0x001fc800078e0013 */
[----:B------:R-:W-:Y:S01]  /*1c7f0*/  @!P5 IMAD.MOV R7, RZ, RZ, -R7 ;  /* 0x000000ffff07d224 */ /* 0x000fe200078e0a07 */
[----:B------:R-:W-:Y:S01]  /*1c800*/  STL [R1+0x168], R8 ;  /* 0x0001680801007387 */ /* 0x000fe20000100800 */
[----:B------:R-:W-:Y:S02]  /*1c810*/  IABS R12, R23 ;  /* 0x00000017000c7213 */ /* 0x000fe40000000000 */
[----:B------:R-:W-:Y:S01]  /*1c820*/  ISETP.GE.AND P2, PT, R23, RZ, PT ;  /* 0x000000ff1700720c */ /* 0x000fe20003f46270 */
[----:B------:R0:W-:Y:S04]  /*1c830*/  STL [R1+0x164], R7 ;  /* 0x0001640701007387 */ /* 0x0001e80000100800 */
[----:B------:R-:W3:Y:S01]  /*1c840*/  LDL.LU R17, [R1+0xc30] ;  /* 0x000c300001117983 */ /* 0x000ee20000300800 */
[----:B------:R-:W-:-:S03]  /*1c850*/  @!P0 IMAD.IADD R10, R10, 0x1, -R0 ;  /* 0x000000010a0a8824 */ /* 0x000fc600078e0a00 */
[----:B------:R-:W4:Y:S01]  /*1c860*/  LDL.LU R23, [R1+0xc34] ;  /* 0x000c340001177983 */ /* 0x000f220000300800 */
[C---:B------:R-:W-:Y:S02]  /*1c870*/  ISETP.GT.U32.AND P0, PT, R0.reuse, R11, PT ;  /* 0x0000000b0000720c */ /* 0x040fe40003f04070 */
[----:B------:R-:W-:-:S11]  /*1c880*/  ISETP.GT.U32.AND P4, PT, R0, R10, PT ;  /* 0x0000000a0000720c */ /* 0x000fd60003f84070 */
[--C-:B------:R-:W-:Y:S02]  /*1c890*/  @!P0 IMAD.IADD R11, R11, 0x1, -R0.reuse ;  /* 0x000000010b0b8824 */ /* 0x100fe400078e0a00 */
[----:B------:R-:W-:Y:S02]  /*1c8a0*/  @!P4 IMAD.IADD R10, R10, 0x1, -R0 ;  /* 0x000000010a0ac824 */ /* 0x000fe400078e0a00 */
[----:B0-----:R-:W-:Y:S02]  /*1c8b0*/  IMAD.MOV.U32 R7, RZ, RZ, R11 ;  /* 0x000000ffff077224 */ /* 0x001fe400078e000b */
[----:B------:R-:W-:Y:S02]  /*1c8c0*/  @!P1 IMAD.MOV R10, RZ, RZ, -R10 ;  /* 0x000000ffff0a9224 */ /* 0x000fe400078e0a0a */
[----:B------:R-:W-:-:S05]  /*1c8d0*/  @!P6 IMAD.MOV R7, RZ, RZ, -R7 ;  /* 0x000000ffff07e224 */ /* 0x000fca00078e0a07 */
[----:B------:R-:W-:Y:S04]  /*1c8e0*/  STL [R1+0x15c], R7 ;  /* 0x00015c0701007387 */ /* 0x000fe80000100800 */
[----:B------:R0:W-:Y:S01]  /*1c8f0*/  STL [R1+0x158], R10 ;  /* 0x0001580a01007387 */ /* 0x0001e20000100800 */
[----:B------:R-:W-:-:S04]  /*1c900*/  IMAD.HI.U32 R2, R20, R12, RZ ;  /* 0x0000000c14027227 */ /* 0x000fc800078e00ff */
[----:B------:R-:W-:Y:S01]  /*1c910*/  IMAD.MOV R2, RZ, RZ, -R2 ;  /* 0x000000ffff027224 */ /* 0x000fe200078e0a02 */
[----:B------:R-:W-:-:S03]  /*1c920*/  IABS R9, R22 ;  /* 0x0000001600097213 */ /* 0x000fc60000000000 */
[----:B------:R-:W-:Y:S02]  /*1c930*/  IMAD R2, R0, R2, R12 ;  /* 0x0000000200027224 */ /* 0x000fe400078e020c */
[----:B------:R-:W-:-:S03]  /*1c940*/  IMAD.HI.U32 R6, R20, R9, RZ ;  /* 0x0000000914067227 */ /* 0x000fc600078e00ff */
[----:B------:R-:W-:Y:S02]  /*1c950*/  ISETP.GT.U32.AND P3, PT, R0, R2, PT ;  /* 0x000000020000720c */ /* 0x000fe40003f64070 */
[----:B--2---:R-:W-:Y:S02]  /*1c960*/  IABS R11, R15 ;  /* 0x0000000f000b7213 */ /* 0x004fe40000000000 */
[----:B------:R-:W-:Y:S02]  /*1c970*/  ISETP.GE.AND P1, PT, R15, RZ, PT ;  /* 0x000000ff0f00720c */ /* 0x000fe40003f26270 */
[----:B------:R-:W2:Y:S01]  /*1c980*/  LDL.LU R15, [R1+0xc38] ;  /* 0x000c3800010f7983 */ /* 0x000ea20000300800 */
[----:B------:R-:W-:-:S04]  /*1c990*/  IMAD.MOV R6, RZ, RZ, -R6 ;  /* 0x000000ffff067224 */ /* 0x000fc800078e0a06 */
[----:B------:R-:W-:Y:S02]  /*1c9a0*/  IMAD R9, R0, R6, R9 ;  /* 0x0000000600097224 */ /* 0x000fe400078e0209 */
[----:B------:R-:W-:-:S03]  /*1c9b0*/  @!P3 IMAD.IADD R2, R2, 0x1, -R0 ;  /* 0x000000010202b824 */ /* 0x000fc600078e0a00 */
[C---:B------:R-:W-:Y:S02]  /*1c9c0*/  ISETP.GT.U32.AND P3, PT, R0.reuse, R9, PT ;  /* 0x000000090000720c */ /* 0x040fe40003f64070 */
[----:B------:R-:W-:Y:S02]  /*1c9d0*/  IABS R8, R21 ;  /* 0x0000001500087213 */ /* 0x000fe40000000000 */
[----:B------:R-:W-:Y:S02]  /*1c9e0*/  ISETP.GE.AND P0, PT, R21, RZ, PT ;  /* 0x000000ff1500720c */ /* 0x000fe40003f06270 */
[----:B------:R-:W2:Y:S01]  /*1c9f0*/  LDL.LU R21, [R1+0xc3c] ;  /* 0x000c3c0001157983 */ /* 0x000ea20000300800 */
[----:B------:R-:W-:Y:S02]  /*1ca00*/  ISETP.GE.AND P4, PT, R29, RZ, PT ;  /* 0x000000ff1d00720c */ /* 0x000fe40003f86270 */
[----:B------:R-:W-:Y:S02]  /*1ca10*/  IABS R29, R29 ;  /* 0x0000001d001d7213 */ /* 0x000fe40000000000 */
[----:B------:R-:W-:-:S02]  /*1ca20*/  ISETP.GT.U32.AND P6, PT, R0, R2, PT ;  /* 0x000000020000720c */ /* 0x000fc40003fc4070 */
[----:B------:R-:W-:Y:S01]  /*1ca30*/  @!P3 IMAD.IADD R9, R9, 0x1, -R0 ;  /* 0x000000010909b824 */ /* 0x000fe200078e0a00 */
[----:B------:R-:W-:Y:S01]  /*1ca40*/  ISETP.GE.AND P5, PT, R22, RZ, PT ;  /* 0x000000ff1600720c */ /* 0x000fe20003fa6270 */
[----:B0-----:R-:W-:Y:S01]  /*1ca50*/  IMAD.HI.U32 R10, R20, R29, RZ ;  /* 0x0000001d140a7227 */ /* 0x001fe200078e00ff */
[----:B------:R-:W2:Y:S02]  /*1ca60*/  LDL.LU R18, [R1+0xc40] ;  /* 0x000c400001127983 */ /* 0x000ea40000300800 */
[----:B------:R-:W-:Y:S01]  /*1ca70*/  ISETP.GT.U32.AND P3, PT, R0, R9, PT ;  /* 0x000000090000720c */ /* 0x000fe20003f64070 */
[C---:B------:R-:W-:Y:S01]  /*1ca80*/  IMAD.HI.U32 R6, R20.reuse, R8, RZ ;  /* 0x0000000814067227 */ /* 0x040fe200078e00ff */
[----:B------:R-:W2:Y:S03]  /*1ca90*/  LDL.LU R22, [R1+0xc44] ;  /* 0x000c440001167983 */ /* 0x000ea60000300800 */
[----:B------:R-:W-:-:S04]  /*1caa0*/  IMAD.HI.U32 R13, R20, R11, RZ ;  /* 0x0000000b140d7227 */ /* 0x000fc800078e00ff */
[----:B------:R-:W-:Y:S02]  /*1cab0*/  IMAD.MOV R10, RZ, RZ, -R10 ;  /* 0x000000ffff0a7224 */ /* 0x000fe400078e0a0a */
[----:B------:R-:W-:Y:S02]  /*1cac0*/  IMAD.MOV R6, RZ, RZ, -R6 ;  /* 0x000000ffff067224 */ /* 0x000fe400078e0a06 */
[----:B------:R-:W-:Y:S02]  /*1cad0*/  IMAD.MOV R13, RZ, RZ, -R13 ;  /* 0x000000ffff0d7224 */ /* 0x000fe400078e0a0d */
[----:B------:R-:W-:Y:S02]  /*1cae0*/  @!P6 IMAD.IADD R2, R2, 0x1, -R0 ;  /* 0x000000010202e824 */ /* 0x000fe400078e0a00 */
[C---:B------:R-:W-:Y:S02]  /*1caf0*/  IMAD R29, R0.reuse, R10, R29 ;  /* 0x0000000a001d7224 */ /* 0x040fe400078e021d */
[----:B------:R-:W-:-:S02]  /*1cb00*/  IMAD R8, R0, R6, R8 ;  /* 0x0000000600087224 */ /* 0x000fc400078e0208 */
[C---:B------:R-:W-:Y:S02]  /*1cb10*/  IMAD R11, R0.reuse, R13, R11 ;  /* 0x0000000d000b7224 */ /* 0x040fe400078e020b */
[----:B------:R-:W-:Y:S01]  /*1cb20*/  @!P3 IMAD.IADD R9, R9, 0x1, -R0 ;  /* 0x000000010909b824 */ /* 0x000fe200078e0a00 */
[C---:B------:R-:W-:Y:S01]  /*1cb30*/  ISETP.GT.U32.AND P3, PT, R0.reuse, R29, PT ;  /* 0x0000001d0000720c */ /* 0x040fe20003f64070 */
[----:B------:R-:W-:Y:S01]  /*1cb40*/  IMAD.MOV.U32 R13, RZ, RZ, R2 ;  /* 0x000000ffff0d7224 */ /* 0x000fe200078e0002 */
[C---:B------:R-:W-:Y:S01]  /*1cb50*/  ISETP.GT.U32.AND P6, PT, R0.reuse, R8, PT ;  /* 0x000000080000720c */ /* 0x040fe20003fc4070 */
[----:B------:R-:W-:Y:S02]  /*1cb60*/  IMAD.MOV.U32 R19, RZ, RZ, R9 ;  /* 0x000000ffff137224 */ /* 0x000fe400078e0009 */
[----:B------:R-:W-:Y:S01]  /*1cb70*/  @!P2 IMAD.MOV R13, RZ, RZ, -R13 ;  /* 0x000000ffff0da224 */ /* 0x000fe200078e0a0d */
[----:B------:R-:W-:Y:S01]  /*1cb80*/  ISETP.GT.U32.AND P2, PT, R0, R11, PT ;  /* 0x0000000b0000720c */ /* 0x000fe20003f44070 */
[----:B------:R-:W-:Y:S01]  /*1cb90*/  @!P5 IMAD.MOV R19, RZ, RZ, -R19 ;  /* 0x000000ffff13d224 */ /* 0x000fe200078e0a13 */
[----:B----4-:R-:W-:-:S02]  /*1cba0*/  IABS R16, R23 ;  /* 0x0000001700107213 */ /* 0x010fc40000000000 */
[----:B------:R-:W-:Y:S03]  /*1cbb0*/  STL [R1+0x14c], R13 ;  /* 0x00014c0d01007387 */ /* 0x000fe60000100800 */
[--C-:B------:R-:W-:Y:S01]  /*1cbc0*/  @!P3 IMAD.IADD R29, R29, 0x1, -R0.reuse ;  /* 0x000000011d1db824 */ /* 0x100fe200078e0a00 */
[----:B------:R0:W-:Y:S01]  /*1cbd0*/  STL [R1+0x154], R19 ;  /* 0x0001541301007387 */ /* 0x0001e20000100800 */
[----:B------:R-:W-:Y:S02]  /*1cbe0*/  @!P6 IMAD.IADD R8, R8, 0x1, -R0 ;  /* 0x000000010808e824 */ /* 0x000fe400078e0a00 */
[----:B------:R-:W-:-:S04]  /*1cbf0*/  IMAD.HI.U32 R2, R20, R16, RZ ;  /* 0x0000001014027227 */ /* 0x000fc800078e00ff */
[----:B------:R-:W-:Y:S01]  /*1cc00*/  @!P2 IMAD.IADD R11, R11, 0x1, -R0 ;  /* 0x000000010b0ba824 */ /* 0x000fe200078e0a00 */
[----:B0-----:R-:W4:Y:S01]  /*1cc10*/  LDL.LU R19, [R1+0xc48] ;  /* 0x000c480001137983 */ /* 0x001f220000300800 */
[C---:B------:R-:W-:Y:S02]  /*1cc20*/  ISETP.GT.U32.AND P2, PT, R0.reuse, R29, PT ;  /* 0x0000001d0000720c */ /* 0x040fe40003f44070 */
[----:B------:R-:W-:Y:S01]  /*1cc30*/  ISETP.GT.U32.AND P6, PT, R0, R8, PT ;  /* 0x000000080000720c */ /* 0x000fe20003fc4070 */
[----:B------:R-:W-:-:S04]  /*1cc40*/  IMAD.MOV R2, RZ, RZ, -R2 ;  /* 0x000000ffff027224 */ /* 0x000fc800078e0a02 */
[----:B------:R-:W-:Y:S01]  /*1cc50*/  IMAD R16, R0, R2, R16 ;  /* 0x0000000200107224 */ /* 0x000fe200078e0210 */
[----:B------:R-:W-:-:S05]  /*1cc60*/  IABS R7, R24 ;  /* 0x0000001800077213 */ /* 0x000fca0000000000 */
[--C-:B------:R-:W-:Y:S01]  /*1cc70*/  @!P2 IMAD.IADD R29, R29, 0x1, -R0.reuse ;  /* 0x000000011d1da824 */ /* 0x100fe200078e0a00 */
[----:B------:R-:W-:Y:S01]  /*1cc80*/  ISETP.GT.U32.AND P2, PT, R0, R16, PT ;  /* 0x000000100000720c */ /* 0x000fe20003f44070 */
[----:B------:R-:W-:Y:S02]  /*1cc90*/  @!P6 IMAD.IADD R8, R8, 0x1, -R0 ;  /* 0x000000010808e824 */ /* 0x000fe400078e0a00 */
[----:B------:R-:W-:-:S04]  /*1cca0*/  IMAD.HI.U32 R12, R20, R7, RZ ;  /* 0x00000007140c7227 */ /* 0x000fc800078e00ff */
[----:B------:R-:W-:Y:S02]  /*1ccb0*/  IMAD.MOV.U32 R13, RZ, RZ, R8 ;  /* 0x000000ffff0d7224 */ /* 0x000fe400078e0008 */
[----:B------:R-:W-:Y:S02]  /*1ccc0*/  IMAD.MOV R12, RZ, RZ, -R12 ;  /* 0x000000ffff0c7224 */ /* 0x000fe400078e0a0c */
[----:B------:R-:W-:Y:S01]  /*1ccd0*/  @!P0 IMAD.MOV R13, RZ, RZ, -R13 ;  /* 0x000000ffff0d8224 */ /* 0x000fe200078e0a0d */
[----:B------:R-:W-:Y:S01]  /*1cce0*/  ISETP.GE.AND P6, PT, R24, RZ, PT ;  /* 0x000000ff1800720c */ /* 0x000fe20003fc6270 */
[----:B------:R-:W-:Y:S01]  /*1ccf0*/  IMAD R7, R0, R12, R7 ;  /* 0x0000000c00077224 */ /* 0x000fe200078e0207 */
[----:B------:R-:W4:Y:S01]  /*1cd00*/  LDL.LU R24, [R1+0xc4c] ;  /* 0x000c4c0001187983 */ /* 0x000f220000300800 */
[----:B------:R-:W-:-:S03]  /*1cd10*/  @!P2 IMAD.IADD R16, R16, 0x1, -R0 ;  /* 0x000000011010a824 */ /* 0x000fc600078e0a00 */
[----:B------:R0:W-:Y:S01]  /*1cd20*/  STL [R1+0x150], R13 ;  /* 0x0001500d01007387 */ /* 0x0001e20000100800 */
[----:B---3--:R-:W-:Y:S02]  /*1cd30*/  IABS R6, R17 ;  /* 0x0000001100067213 */ /* 0x008fe40000000000 */
[----:B--2---:R-:W-:Y:S02]  /*1cd40*/  IABS R12, R15 ;  /* 0x0000000f000c7213 */ /* 0x004fe40000000000 */
[----:B------:R-:W-:Y:S02]  /*1cd50*/  ISETP.GE.AND P2, PT, R15, RZ, PT ;  /* 0x000000ff0f00720c */ /* 0x000fe40003f46270 */
[----:B------:R-:W2:Y:S01]  /*1cd60*/  LDL.LU R15, [R1+0xc50] ;  /* 0x000c5000010f7983 */ /* 0x000ea20000300800 */
[----:B------:R-:W-:-:S04]  /*1cd70*/  IMAD.HI.U32 R10, R20, R6, RZ ;  /* 0x00000006140a7227 */ /* 0x000fc800078e00ff */
[----:B------:R-:W-:-:S04]  /*1cd80*/  IMAD.MOV R10, RZ, RZ, -R10 ;  /* 0x000000ffff0a7224 */ /* 0x000fc800078e0a0a */
[C---:B------:R-:W-:Y:S01]  /*1cd90*/  IMAD R6, R0.reuse, R10, R6 ;  /* 0x0000000a00067224 */ /* 0x040fe200078e0206 */
[----:B------:R-:W-:-:S04]  /*1cda0*/  ISETP.GT.U32.AND P5, PT, R0, R7, PT ;  /* 0x000000070000720c */ /* 0x000fc80003fa4070 */
[----:B------:R-:W-:Y:S01]  /*1cdb0*/  ISETP.GT.U32.AND P3, PT, R0, R6, PT ;  /* 0x000000060000720c */ /* 0x000fe20003f64070 */
[----:B------:R-:W-:-:S08]  /*1cdc0*/  IMAD.HI.U32 R8, R20, R12, RZ ;  /* 0x0000000c14087227 */ /* 0x000fd000078e00ff */
[----:B------:R-:W-:Y:S01]  /*1cdd0*/  @!P5 IMAD.IADD R7, R7, 0x1, -R0 ;  /* 0x000000010707d824 */ /* 0x000fe200078e0a00 */
[----:B------:R-:W-:-:S03]  /*1cde0*/  ISETP.GT.U32.AND P5, PT, R0, R11, PT ;  /* 0x0000000b0000720c */ /* 0x000fc60003fa4070 */
[----:B------:R-:W-:Y:S01]  /*1cdf0*/  @!P3 IMAD.IADD R6, R6, 0x1, -R0 ;  /* 0x000000010606b824 */ /* 0x000fe200078e0a00 */
[----:B------:R-:W-:-:S04]  /*1ce00*/  ISETP.GT.U32.AND P0, PT, R0, R7, PT ;  /* 0x000000070000720c */ /* 0x000fc80003f04070 */
[----:B------:R-:W-:Y:S01]  /*1ce10*/  ISETP.GT.U32.AND P3, PT, R0, R6, PT ;  /* 0x000000060000720c */ /* 0x000fe20003f64070 */
[----:B------:R-:W-:Y:S01]  /*1ce20*/  IMAD.MOV R8, RZ, RZ, -R8 ;  /* 0x000000ffff087224 */ /* 0x000fe200078e0a08 */
[----:B------:R-:W-:-:S03]  /*1ce30*/  IABS R2, R21 ;  /* 0x0000001500027213 */ /* 0x000fc60000000000 */
[----:B------:R-:W-:Y:S02]  /*1ce40*/  IMAD R12, R0, R8, R12 ;  /* 0x00000008000c7224 */ /* 0x000fe400078e020c */
[----:B------:R-:W-:Y:S01]  /*1ce50*/  @!P5 IMAD.IADD R11, R11, 0x1, -R0 ;  /* 0x000000010b0bd824 */ /* 0x000fe200078e0a00 */
[----:B------:R-:W-:Y:S01]  /*1ce60*/  ISETP.GE.AND P5, PT, R17, RZ, PT ;  /* 0x000000ff1100720c */ /* 0x000fe20003fa6270 */
[----:B------:R-:W-:-:S04]  /*1ce70*/  IMAD.HI.U32 R17, R20, R2, RZ ;  /* 0x0000000214117227 */ /* 0x000fc800078e00ff */
[--C-:B------:R-:W-:Y:S01]  /*1ce80*/  @!P0 IMAD.IADD R7, R7, 0x1, -R0.reuse ;  /* 0x0000000107078824 */ /* 0x100fe200078e0a00 */
[----:B------:R-:W-:Y:S01]  /*1ce90*/  ISETP.GT.U32.AND P0, PT, R0, R12, PT ;  /* 0x0000000c0000720c */ /* 0x000fe20003f04070 */
[----:B------:R-:W-:Y:S01]  /*1cea0*/  @!P3 IMAD.IADD R6, R6, 0x1, -R0 ;  /* 0x000000010606b824 */ /* 0x000fe200078e0a00 */
[----:B------:R-:W-:Y:S01]  /*1ceb0*/  ISETP.GE.AND P3, PT, R23, RZ, PT ;  /* 0x000000ff1700720c */ /* 0x000fe20003f66270 */
[----:B------:R-:W-:Y:S01]  /*1cec0*/  IMAD.MOV R17, RZ, RZ, -R17 ;  /* 0x000000ffff117224 */ /* 0x000fe200078e0a11 */
[----:B------:R-:W3:Y:S01]  /*1ced0*/  LDL.LU R23, [R1+0xc54] ;  /* 0x000c540001177983 */ /* 0x000ee20000300800 */
[----:B------:R-:W-:Y:S02]  /*1cee0*/  @!P4 IMAD.MOV R29, RZ, RZ, -R29 ;  /* 0x000000ffff1dc224 */ /* 0x000fe400078e0a1d */
[----:B------:R-:W-:Y:S02]  /*1cef0*/  IMAD R2, R0, R17, R2 ;  /* 0x0000001100027224 */ /* 0x000fe400078e0202 */
[----:B------:R-:W-:-:S02]  /*1cf00*/  @!P1 IMAD.MOV R11, RZ, RZ, -R11 ;  /* 0x000000ffff0b9224 */ /* 0x000fc400078e0a0b */
[----:B------:R-:W-:Y:S02]  /*1cf10*/  IMAD.MOV.U32 R17, RZ, RZ, R6 ;  /* 0x000000ffff117224 */ /* 0x000fe400078e0006 */
[----:B------:R-:W-:Y:S01]  /*1cf20*/  @!P6 IMAD.MOV R7, RZ, RZ, -R7 ;  /* 0x000000ffff07e224 */ /* 0x000fe200078e0a07 */
[----:B------:R-:W-:Y:S01]  /*1cf30*/  STL [R1+0x3d68], R29 ;  /* 0x003d681d01007387 */ /* 0x000fe20000100800 */
[----:B------:R-:W-:Y:S01]  /*1cf40*/  @!P5 IMAD.MOV R17, RZ, RZ, -R17 ;  /* 0x000000ffff11d224 */ /* 0x000fe200078e0a11 */
[----:B------:R-:W-:Y:S01]  /*1cf50*/  ISETP.GE.AND P5, PT, R21, RZ, PT ;  /* 0x000000ff1500720c */ /* 0x000fe20003fa6270 */
[----:B------:R-:W-:Y:S01]  /*1cf60*/  @!P0 IMAD.IADD R12, R12, 0x1, -R0 ;  /* 0x000000010c0c8824 */ /* 0x000fe200078e0a00 */
[----:B------:R1:W-:Y:S04]  /*1cf70*/  STL [R1+0x3d6c], R11 ;  /* 0x003d6c0b01007387 */ /* 0x0003e80000100800 */
[----:B------:R-:W-:Y:S04]  /*1cf80*/  STL [R1+0x138], R7 ;  /* 0x0001380701007387 */ /* 0x000fe80000100800 */
[----:B------:R-:W3:Y:S01]  /*1cf90*/  LDL.LU R21, [R1+0xc58] ;  /* 0x000c580001157983 */ /* 0x000ee20000300800 */
[----:B------:R-:W-:-:S02]  /*1cfa0*/  ISETP.GT.U32.AND P1, PT, R0, R12, PT ;  /* 0x0000000c0000720c */ /* 0x000fc40003f24070 */
[----:B------:R-:W-:Y:S02]  /*1cfb0*/  IABS R10, R18 ;  /* 0x00000012000a7213 */ /* 0x000fe40000000000 */
[C---:B------:R-:W-:Y:S02]  /*1cfc0*/  ISETP.GT.U32.AND P0, PT, R0.reuse, R16, PT ;  /* 0x000000100000720c */ /* 0x040fe40003f04070 */
[----:B------:R-:W-:Y:S01]  /*1cfd0*/  ISETP.GT.U32.AND P4, PT, R0, R2, PT ;  /* 0x000000020000720c */ /* 0x000fe20003f84070 */
[----:B0-----:R-:W-:-:S04]  /*1cfe0*/  IMAD.HI.U32 R13, R20, R10, RZ ;  /* 0x0000000a140d7227 */ /* 0x001fc800078e00ff */
[----:B------:R-:W-:Y:S01]  /*1cff0*/  IMAD.MOV R13, RZ, RZ, -R13 ;  /* 0x000000ffff0d7224 */ /* 0x000fe200078e0a0d */
[----:B------:R-:W-:Y:S01]  /*1d000*/  STL [R1+0x144], R17 ;  /* 0x0001441101007387 */ /* 0x000fe20000100800 */
[----:B------:R-:W-:Y:S01]  /*1d010*/  @!P1 IMAD.IADD R12, R12, 0x1, -R0 ;  /* 0x000000010c0c9824 */ /* 0x000fe200078e0a00 */
[----:B------:R-:W-:Y:S01]  /*1d020*/  ISETP.GE.AND P1, PT, R18, RZ, PT ;  /* 0x000000ff1200720c */ /* 0x000fe20003f26270 */
[----:B------:R-:W-:Y:S01]  /*1d030*/  IMAD R10, R0, R13, R10 ;  /* 0x0000000d000a7224 */ /* 0x000fe200078e020a */
[----:B------:R-:W-:Y:S01]  /*1d040*/  IABS R9, R22 ;  /* 0x0000001600097213 */ /* 0x000fe20000000000 */
[--C-:B------:R-:W-:Y:S01]  /*1d050*/  @!P0 IMAD.IADD R16, R16, 0x1, -R0.reuse ;  /* 0x0000000110108824 */ /* 0x100fe200078e0a00 */
[----:B----4-:R-:W-:Y:S01]  /*1d060*/  IABS R13, R19 ;  /* 0x00000013000d7213 */ /* 0x010fe20000000000 */
[----:B------:R-:W-:Y:S01]  /*1d070*/  @!P4 IMAD.IADD R2, R2, 0x1, -R0 ;  /* 0x000000010202c824 */ /* 0x000fe200078e0a00 */
[----:B------:R-:W-:Y:S01]  /*1d080*/  ISETP.GE.AND P4, PT, R22, RZ, PT ;  /* 0x000000ff1600720c */ /* 0x000fe20003f86270 */
[----:B------:R-:W4:Y:S01]  /*1d090*/  LDL.LU R18, [R1+0xc5c] ;  /* 0x000c5c0001127983 */ /* 0x000f220000300800 */
[----:B-1----:R-:W-:-:S03]  /*1d0a0*/  IMAD.MOV.U32 R11, RZ, RZ, R16 ;  /* 0x000000ffff0b7224 */ /* 0x002fc600078e0010 */
[----:B------:R-:W4:Y:S01]  /*1d0b0*/  LDL.LU R22, [R1+0xc60] ;  /* 0x000c600001167983 */ /* 0x000f220000300800 */
[----:B------:R-:W-:-:S04]  /*1d0c0*/  IMAD.HI.U32 R6, R20, R13, RZ ;  /* 0x0000000d14067227 */ /* 0x000fc800078e00ff */
[----:B------:R-:W-:Y:S02]  /*1d0d0*/  @!P3 IMAD.MOV R11, RZ, RZ, -R11 ;  /* 0x000000ffff0bb224 */ /* 0x000fe400078e0a0b */
[----:B------:R-:W-:-:S03]  /*1d0e0*/  IMAD.MOV R6, RZ, RZ, -R6 ;  /* 0x000000ffff067224 */ /* 0x000fc600078e0a06 */
[----:B------:R0:W-:Y:S01]  /*1d0f0*/  STL [R1+0x140], R11 ;  /* 0x0001400b01007387 */ /* 0x0001e20000100800 */
[----:B------:R-:W-:Y:S02]  /*1d100*/  IMAD R13, R0, R6, R13 ;  /* 0x00000006000d7224 */ /* 0x000fe400078e020d */
[----:B0-----:R-:W-:-:S04]  /*1d110*/  IMAD.MOV.U32 R11, RZ, RZ, R12 ;  /* 0x000000ffff0b7224 */ /* 0x001fc800078e000c */
[----:B------:R-:W-:Y:S01]  /*1d120*/  @!P2 IMAD.MOV R11, RZ, RZ, -R11 ;  /* 0x000000ffff0ba224 */ /* 0x000fe200078e0a0b */
[----:B------:R-:W-:-:S04]  /*1d130*/  ISETP.GT.U32.AND P2, PT, R0, R13, PT ;  /* 0x0000000d0000720c */ /* 0x000fc80003f44070 */
[----:B------:R0:W-:Y:S09]  /*1d140*/  STL [R1+0x13c], R11 ;  /* 0x00013c0b01007387 */ /* 0x0001f20000100800 */
[----:B------:R-:W-:Y:S01]  /*1d150*/  @!P2 IMAD.IADD R13, R13, 0x1, -R0 ;  /* 0x000000010d0da824 */ /* 0x000fe200078e0a00 */
[----:B--2---:R-:W-:-:S02]  /*1d160*/  IABS R7, R15 ;  /* 0x0000000f00077213 */ /* 0x004fc40000000000 */
[----:B------:R-:W-:Y:S02]  /*1d170*/  ISETP.GE.AND P2, PT, R15, RZ, PT ;  /* 0x000000ff0f00720c */ /* 0x000fe40003f46270 */
[----:B------:R-:W2:Y:S01]  /*1d180*/  LDL.LU R15, [R1+0xc64] ;  /* 0x000c6400010f7983 */ /* 0x000ea20000300800 */
[----:B------:R-:W-:Y:S01]  /*1d190*/  ISETP.GT.U32.AND P6, PT, R0, R10, PT ;  /* 0x0000000a0000720c */ /* 0x000fe20003fc4070 */
[----:B------:R-:W-:-:S04]  /*1d1a0*/  IMAD.HI.U32 R8, R20, R9, RZ ;  /* 0x0000000914087227 */ /* 0x000fc800078e00ff */
[----:B------:R-:W-:-:S04]  /*1d1b0*/  IMAD.MOV R8, RZ, RZ, -R8 ;  /* 0x000000ffff087224 */ /* 0x000fc800078e0a08 */
[----:B------:R-:W-:Y:S01]  /*1d1c0*/  IMAD R9, R0, R8, R9 ;  /* 0x0000000800097224 */ /* 0x000fe200078e0209 */
[----:B------:R-:W-:-:S03]  /*1d1d0*/  IABS R8, R24 ;  /* 0x0000001800087213 */ /* 0x000fc60000000000 */
[----:B------:R-:W-:Y:S02]  /*1d1e0*/  @!P6 IMAD.IADD R10, R10, 0x1, -R0 ;  /* 0x000000010a0ae824 */ /* 0x000fe400078e0a00 */
[----:B------:R-:W-:-:S03]  /*1d1f0*/  IMAD.HI.U32 R6, R20, R8, RZ ;  /* 0x0000000814067227 */ /* 0x000fc600078e00ff */
[C---:B------:R-:W-:Y:S01]  /*1d200*/  ISETP.GT.U32.AND P3, PT, R0.reuse, R10, PT ;  /* 0x0000000a0000720c */ /* 0x040fe20003f64070 */
[----:B------:R-:W-:Y:S01]  /*1d210*/  IMAD.MOV R6, RZ, RZ, -R6 ;  /* 0x000000ffff067224 */ /* 0x000fe200078e0a06 */
[----:B------:R-:W-:-:S03]  /*1d220*/  ISETP.GT.U32.AND P0, PT, R0, R9, PT ;  /* 0x000000090000720c */ /* 0x000fc60003f04070 */
[C---:B------:R-:W-:Y:S01]  /*1d230*/  IMAD R8, R0.reuse, R6, R8 ;  /* 0x0000000600087224 */ /* 0x040fe200078e0208 */
[----:B------:R-:W-:-:S07]  /*1d240*/  ISETP.GT.U32.AND P6, PT, R0, R2, PT ;  /* 0x000000020000720c */ /* 0x000fce0003fc4070 */
[--C-:B------:R-:W-:Y:S01]  /*1d250*/  @!P3 IMAD.IADD R10, R10, 0x1, -R0.reuse ;  /* 0x000000010a0ab824 */ /* 0x100fe200078e0a00 */
[----:B------:R-:W-:Y:S01]  /*1d260*/  ISETP.GT.U32.AND P3, PT, R0, R8, PT ;  /* 0x000000080000720c */ /* 0x000fe20003f64070 */
[----:B------:R-:W-:Y:S02]  /*1d270*/  @!P0 IMAD.IADD R9, R9, 0x1, -R0 ;  /* 0x0000000109098824 */ /* 0x000fe400078e0a00 */
[----:B------:R-:W-:-:S03]  /*1d280*/  IMAD.HI.U32 R17, R20, R7, RZ ;  /* 0x0000000714117227 */ /* 0x000fc600078e00ff */
[----:B------:R-:W-:Y:S01]  /*1d290*/  ISETP.GT.U32.AND P0, PT, R0, R9, PT ;  /* 0x000000090000720c */ /* 0x000fe20003f04070 */
[----:B------:R-:W-:Y:S01]  /*1d2a0*/  @!P6 IMAD.IADD R2, R2, 0x1, -R0 ;  /* 0x000000010202e824 */ /* 0x000fe200078e0a00 */
[----:B------:R-:W-:-:S05]  /*1d2b0*/  IADD3 R17, PT, PT, -R17, RZ, RZ ;  /* 0x000000ff11117210 */ /* 0x000fca0007ffe1ff */
[----:B------:R-:W-:Y:S01]  /*1d2c0*/  @!P3 IMAD.IADD R8, R8, 0x1, -R0 ;  /* 0x000000010808b824 */ /* 0x000fe200078e0a00 */
[C---:B------:R-:W-:Y:S01]  /*1d2d0*/  ISETP.GT.U32.AND P3, PT, R0.reuse, R13, PT ;  /* 0x0000000d0000720c */ /* 0x040fe20003f64070 */
[C---:B------:R-:W-:Y:S01]  /*1d2e0*/  IMAD R7, R0.reuse, R17, R7 ;  /* 0x0000001100077224 */ /* 0x040fe200078e0207 */
[----:B------:R-:W-:Y:S01]  /*1d2f0*/  ISETP.GE.AND P6, PT, R19, RZ, PT ;  /* 0x000000ff1300720c */ /* 0x000fe20003fc6270 */
[----:B0-----:R-:W-:Y:S02]  /*1d300*/  IMAD.MOV.U32 R11, RZ, RZ, R2 ;  /* 0x000000ffff0b7224 */ /* 0x001fe400078e0002 */
[----:B------:R-:W-:Y:S01]  /*1d310*/  @!P1 IMAD.MOV R10, RZ, RZ, -R10 ;  /* 0x000000ffff0a9224 */ /* 0x000fe200078e0a0a */
[----:B------:R-:W-:Y:S01]  /*1d320*/  ISETP.GT.U32.AND P1, PT, R0, R7, PT ;  /* 0x000000070000720c */ /* 0x000fe20003f24070 */
[----:B------:R-:W-:Y:S01]  /*1d330*/  @!P5 IMAD.MOV R11, RZ, RZ, -R11 ;  /* 0x000000ffff0bd224 */ /* 0x000fe200078e0a0b */
[----:B---3--:R-:W-:Y:S01]  /*1d340*/  IABS R16, R23 ;  /* 0x0000001700107213 */ /* 0x008fe20000000000 */
[----:B------:R-:W-:-:S04]  /*1d350*/  @!P0 IMAD.IADD R9, R9, 0x1, -R0 ;  /* 0x0000000109098824 */ /* 0x000fc800078e0a00 */
[----:B------:R-:W-:Y:S01]  /*1d360*/  @!P3 IMAD.IADD R13, R13, 0x1, -R0 ;  /* 0x000000010d0db824 */ /* 0x000fe200078e0a00 */
[----:B------:R0:W-:Y:S01]  /*1d370*/  STL [R1+0x128], R11 ;  /* 0x0001280b01007387 */ /* 0x0001e20000100800 */
[----:B------:R-:W-:Y:S01]  /*1d380*/  IMAD.HI.U32 R12, R20, R16, RZ ;  /* 0x00000010140c7227 */ /* 0x000fe200078e00ff */
[----:B------:R-:W-:-:S03]  /*1d390*/  ISETP.GE.AND P0, PT, R24, RZ, PT ;  /* 0x000000ff1800720c */ /* 0x000fc60003f06270 */
[----:B------:R-:W-:Y:S02]  /*1d3a0*/  @!P4 IMAD.MOV R9, RZ, RZ, -R9 ;  /* 0x000000ffff09c224 */ /* 0x000fe400078e0a09 */
[----:B0-----:R-:W-:Y:S01]  /*1d3b0*/  IMAD.MOV.U32 R11, RZ, RZ, R13 ;  /* 0x000000ffff0b7224 */ /* 0x001fe200078e000d */
[----:B------:R4:W-:Y:S01]  /*1d3c0*/  STL [R1+0x134], R10 ;  /* 0x0001340a01007387 */ /* 0x0009e20000100800 */
[----:B------:R-:W-:Y:S02]  /*1d3d0*/  IMAD.MOV R12, RZ, RZ, -R12 ;  /* 0x000000ffff0c7224 */ /* 0x000fe400078e0a0c */
[----:B------:R-:W-:Y:S01]  /*1d3e0*/  @!P6 IMAD.MOV R11, RZ, RZ, -R11 ;  /* 0x000000ffff0be224 */ /* 0x000fe200078e0a0b */
[----:B------:R-:W3:Y:S01]  /*1d3f0*/  LDL.LU R24, [R1+0xc68] ;  /* 0x000c680001187983 */ /* 0x000ee20000300800 */
[----:B------:R-:W-:Y:S01]  /*1d400*/  ISETP.GE.AND P3, PT, R23, RZ, PT ;  /* 0x000000ff1700720c */ /* 0x000fe20003f66270 */
[----:B------:R-:W-:Y:S02]  /*1d410*/  @!P1 IMAD.IADD R7, R7, 0x1, -R0 ;  /* 0x0000000107079824 */ /* 0x000fe400078e0a00 */
[----:B------:R0:W-:Y:S01]  /*1d420*/  STL [R1+0x130], R9 ;  /* 0x0001300901007387 */ /* 0x0001e20000100800 */
[----:B------:R-:W-:Y:S01]  /*1d430*/  IABS R6, R21 ;  /* 0x0000001500067213 */ /* 0x000fe20000000000 */
[C---:B------:R-:W-:Y:S01]  /*1d440*/  IMAD R16, R0.reuse, R12, R16 ;  /* 0x0000000c00107224 */ /* 0x040fe200078e0210 */
[----:B------:R-:W-:Y:S01]  /*1d450*/  ISETP.GE.AND P1, PT, R21, RZ, PT ;  /* 0x000000ff1500720c */ /* 0x000fe20003f26270 */
[----:B------:R-:W3:Y:S04]  /*1d460*/  LDL.LU R23, [R1+0xc6c] ;  /* 0x000c6c0001177983 */ /* 0x000ee80000300800 */
[----:B------:R1:W-:Y:S04]  /*1d470*/  STL [R1+0x12c], R11 ;  /* 0x00012c0b01007387 */ /* 0x0003e80000100800 */
[----:B------:R-:W3:Y:S01]  /*1d480*/  LDL.LU R21, [R1+0xc70] ;  /* 0x000c700001157983 */ /* 0x000ee20000300800 */
[----:B------:R-:W-:-:S02]  /*1d490*/  ISETP.GT.U32.AND P4, PT, R0, R16, PT ;  /* 0x000000100000720c */ /* 0x000fc40003f84070 */
[----:B----4-:R-:W-:Y:S02]  /*1d4a0*/  IABS R10, R22 ;  /* 0x00000016000a7213 */ /* 0x010fe40000000000 */
[----:B------:R-:W-:-:S03]  /*1d4b0*/  ISETP.GT.U32.AND P5, PT, R0, R8, PT ;  /* 0x000000080000720c */ /* 0x000fc60003fa4070 */
[----:B0-----:R-:W-:-:S06]  /*1d4c0*/  IMAD.HI.U32 R9, R20, R10, RZ ;  /* 0x0000000a14097227 */ /* 0x001fcc00078e00ff */
[----:B------:R-:W-:-:S05]  /*1d4d0*/  @!P4 IMAD.IADD R16, R16, 0x1, -R0 ;  /* 0x000000011010c824 */ /* 0x000fca00078e0a00 */
[C---:B------:R-:W-:Y:S01]  /*1d4e0*/  ISETP.GT.U32.AND P4, PT, R0.reuse, R16, PT ;  /* 0x000000100000720c */ /* 0x040fe20003f84070 */
[----:B------:R-:W-:Y:S01]  /*1d4f0*/  IMAD.MOV R9, RZ, RZ, -R9 ;  /* 0x000000ffff097224 */ /* 0x000fe200078e0a09 */
[----:B------:R-:W-:-:S03]  /*1d500*/  ISETP.GT.U32.AND P6, PT, R0, R7, PT ;  /* 0x000000070000720c */ /* 0x000fc60003fc4070 */
[----:B------:R-:W-:Y:S02]  /*1d510*/  IMAD R10, R0, R9, R10 ;  /* 0x00000009000a7224 */ /* 0x000fe400078e020a */
[----:B------:R-:W-:-:S06]  /*1d520*/  @!P5 IMAD.IADD R8, R8, 0x1, -R0 ;  /* 0x000000010808d824 */ /* 0x000fcc00078e0a00 */
[----:B------:R-:W-:Y:S01]  /*1d530*/  @!P4 IMAD.IADD R16, R16, 0x1, -R0 ;  /* 0x000000011010c824 */ /* 0x000fe200078e0a00 */
[----:B------:R-:W-:Y:S01]  /*1d540*/  ISETP.GT.U32.AND P4, PT, R0, R10, PT ;  /* 0x0000000a0000720c */ /* 0x000fe20003f84070 */
[----:B-1----:R-:W-:Y:S02]  /*1d550*/  IMAD.MOV.U32 R11, RZ, RZ, R8 ;  /* 0x000000ffff0b7224 */ /* 0x002fe400078e0008 */
[----:B------:R-:W-:Y:S02]  /*1d560*/  @!P6 IMAD.IADD R7, R7, 0x1, -R0 ;  /* 0x000000010707e824 */ /* 0x000fe400078e0a00 */
[----:B------:R-:W-:-:S04]  /*1d570*/  IMAD.HI.U32 R2, R20, R6, RZ ;  /* 0x0000000614027227 */ /* 0x000fc800078e00ff */
[----:B------:R-:W-:Y:S02]  /*1d580*/  @!P0 IMAD.MOV R11, RZ, RZ, -R11 ;  /* 0x000000ffff0b8224 */ /* 0x000fe400078e0a0b */
[----:B------:R-:W-:Y:S02]  /*1d590*/  @!P2 IMAD.MOV R7, RZ, RZ, -R7 ;  /* 0x000000ffff07a224 */ /* 0x000fe400078e0a07 */
[----:B------:R-:W-:Y:S01]  /*1d5a0*/  IMAD.MOV R2, RZ, RZ, -R2 ;  /* 0x000000ffff027224 */ /* 0x000fe200078e0a02 */
[----:B------:R0:W-:Y:S01]  /*1d5b0*/  STL [R1+0x120], R11 ;  /* 0x0001200b01007387 */ /* 0x0001e20000100800 */
[----:B------:R-:W-:Y:S01]  /*1d5c0*/  ISETP.GE.AND P2, PT, R22, RZ, PT ;  /* 0x000000ff1600720c */ /* 0x000fe20003f46270 */
[----:B------:R-:W-:Y:S02]  /*1d5d0*/  @!P4 IMAD.IADD R10, R10, 0x1, -R0 ;  /* 0x000000010a0ac824 */ /* 0x000fe400078e0a00 */
[----:B------:R-:W-:Y:S01]  /*1d5e0*/  IMAD R6, R0, R2, R6 ;  /* 0x0000000200067224 */ /* 0x000fe200078e0206 */
[----:B------:R-:W-:Y:S04]  /*1d5f0*/  STL [R1+0x124], R7 ;  /* 0x0001240701007387 */ /* 0x000fe80000100800 */
[----:B------:R-:W4:Y:S01]  /*1d600*/  LDL.LU R22, [R1+0xc74] ;  /* 0x000c740001167983 */ /* 0x000f220000300800 */
[----:B--2---:R-:W-:-:S02]  /*1d610*/  IABS R2, R15 ;  /* 0x0000000f00027213 */ /* 0x004fc40000000000 */
[----:B------:R-:W-:Y:S02]  /*1d620*/  ISETP.GE.AND P4, PT, R15, RZ, PT ;  /* 0x000000ff0f00720c */ /* 0x000fe40003f86270 */
[----:B------:R-:W2:Y:S01]  /*1d630*/  LDL.LU R15, [R1+0xc78] ;  /* 0x000c7800010f7983 */ /* 0x000ea20000300800 */
[----:B------:R-:W-:Y:S02]  /*1d640*/  ISETP.GT.U32.AND P5, PT, R0, R6, PT ;  /* 0x000000060000720c */ /* 0x000fe40003fa4070 */
[----:B------:R-:W-:-:S05]  /*1d650*/  IABS R12, R18 ;  /* 0x00000012000c7213 */ /* 0x000fca0000000000 */
[----:B------:R-:W-:-:S04]  /*1d660*/  IMAD.HI.U32 R17, R20, R12, RZ ;  /* 0x0000000c14117227 */ /* 0x000fc800078e00ff */
[----:B------:R-:W-:Y:S02]  /*1d670*/  IMAD.MOV R17, RZ, RZ, -R17 ;  /* 0x000000ffff117224 */ /* 0x000fe400078e0a11 */
[----:B------:R-:W-:Y:S02]  /*1d680*/  @!P5 IMAD.IADD R6, R6, 0x1, -R0 ;  /* 0x000000010606d824 */ /* 0x000fe400078e0a00 */
[----:B------:R-:W-:Y:S02]  /*1d690*/  IMAD R12, R0, R17, R12 ;  /* 0x00000011000c7224 */ /* 0x000fe400078e020c */
[----:B------:R-:W-:Y:S01]  /*1d6a0*/  IMAD.HI.U32 R8, R20, R2, RZ ;  /* 0x0000000214087227 */ /* 0x000fe200078e00ff */
[C---:B------:R-:W-:Y:S02]  /*1d6b0*/  ISETP.GT.U32.AND P5, PT, R0.reuse, R6, PT ;  /* 0x000000060000720c */ /* 0x040fe40003fa4070 */
[----:B------:R-:W-:Y:S01]  /*1d6c0*/  ISETP.GT.U32.AND P0, PT, R0, R12, PT ;  /* 0x0000000c0000720c */ /* 0x000fe20003f04070 */
[----:B------:R-:W-:-:S04]  /*1d6d0*/  IMAD.MOV R8, RZ, RZ, -R8 ;  /* 0x000000ffff087224 */ /* 0x000fc800078e0a08 */
[----:B------:R-:W-:-:S06]  /*1d6e0*/  IMAD R2, R0, R8, R2 ;  /* 0x0000000800027224 */ /* 0x000fcc00078e0202 */
[--C-:B------:R-:W-:Y:S01]  /*1d6f0*/  @!P5 IMAD.IADD R6, R6, 0x1, -R0.reuse ;  /* 0x000000010606d824 */ /* 0x100fe200078e0a00 */
[----:B------:R-:W-:Y:S01]  /*1d700*/  ISETP.GT.U32.AND P5, PT, R0, R2, PT ;  /* 0x000000020000720c */ /* 0x000fe20003fa4070 */
[----:B------:R-:W-:-:S05]  /*1d710*/  @!P0 IMAD.IADD R12, R12, 0x1, -R0 ;  /* 0x000000010c0c8824 */ /* 0x000fca00078e0a00 */
[----:B------:R-:W-:Y:S01]  /*1d720*/  ISETP.GT.U32.AND P0, PT, R0, R12, PT ;  /* 0x0000000c0000720c */ /* 0x000fe20003f04070 */
[----:B0-----:R-:W-:Y:S01]  /*1d730*/  IMAD.MOV.U32 R11, RZ, RZ, R16 ;  /* 0x000000ffff0b7224 */ /* 0x001fe200078e0010 */
[----:B------:R-:W-:-:S05]  /*1d740*/  ISETP.GE.AND P6, PT, R18, RZ, PT ;  /* 0x000000ff1200720c */ /* 0x000fca0003fc6270 */
[----:B------:R-:W-:Y:S02]  /*1d750*/  @!P5 IMAD.IADD R2, R2, 0x1, -R0 ;  /* 0x000000010202d824 */ /* 0x000fe400078e0a00 */
[----:B------:R-:W-:-:S03]  /*1d760*/  @!P3 IMAD.MOV R11, RZ, RZ, -R11 ;  /* 0x000000ffff0bb224 */ /* 0x000fc600078e0a0b */
[----:B------:R-:W-:Y:S01]  /*1d770*/  ISETP.GT.U32.AND P3, PT, R0, R2, PT ;  /* 0x000000020000720c */ /* 0x000fe20003f64070 */
[----:B------:R-:W-:Y:S01]  /*1d780*/  @!P0 IMAD.IADD R12, R12, 0x1, -R0 ;  /* 0x000000010c0c8824 */ /* 0x000fe200078e0a00 */
[----:B------:R0:W-:Y:S01]  /*1d790*/  STL [R1+0x104], R11 ;  /* 0x0001040b01007387 */ /* 0x0001e20000100800 */
[----:B------:R-:W-:-:S04]  /*1d7a0*/  IMAD.MOV.U32 R16, RZ, RZ, R6 ;  /* 0x000000ffff107224 */ /* 0x000fc800078e0006 */
[----:B------:R-:W-:Y:S02]  /*1d7b0*/  @!P1 IMAD.MOV R16, RZ, RZ, -R16 ;  /* 0x000000ffff109224 */ /* 0x000fe400078e0a10 */
[----:B0-----:R-:W-:-:S04]  /*1d7c0*/  IMAD.MOV.U32 R11, RZ, RZ, R12 ;  /* 0x000000ffff0b7224 */ /* 0x001fc800078e000c */
[----:B------:R-:W-:Y:S01]  /*1d7d0*/  @!P6 IMAD.MOV R11, RZ, RZ, -R11 ;  /* 0x000000ffff0be224 */ /* 0x000fe200078e0a0b */
[----:B------:R-:W-:Y:S01]  /*1d7e0*/  STL [R1+0x114], R16 ;  /* 0x0001141001007387 */ /* 0x000fe20000100800 */
[----:B------:R-:W-:-:S03]  /*1d7f0*/  @!P3 IMAD.IADD R2, R2, 0x1, -R0 ;  /* 0x000000010202b824 */ /* 0x000fc600078e0a00 */
[----:B------:R0:W-:Y:S01]  /*1d800*/  STL [R1+0x118], R11 ;  /* 0x0001180b01007387 */ /* 0x0001e20000100800 */
[----:B---3--:R-:W-:-:S05]  /*1d810*/  IABS R9, R24 ;  /* 0x0000001800097213 */ /* 0x008fca0000000000 */
[----:B------:R-:W-:Y:S01]  /*1d820*/  IMAD.HI.U32 R17, R20, R9, RZ ;  /* 0x0000000914117227 */ /* 0x000fe200078e00ff */
[----:B------:R-:W-:Y:S02]  /*1d830*/  IABS R8, R21 ;  /* 0x0000001500087213 */ /* 0x000fe40000000000 */
[----:B------:R-:W-:Y:S02]  /*1d840*/  ISETP.GE.AND P3, PT, R21, RZ, PT ;  /* 0x000000ff1500720c */ /* 0x000fe40003f66270 */
[----:B------:R-:W3:Y:S01]  /*1d850*/  LDL.LU R21, [R1+0xc7c] ;  /* 0x000c7c0001157983 */ /* 0x000ee20000300800 */
[----:B------:R-:W-:-:S04]  /*1d860*/  IMAD.MOV R17, RZ, RZ, -R17 ;  /* 0x000000ffff117224 */ /* 0x000fc800078e0a11 */
[----:B------:R-:W-:-:S05]  /*1d870*/  IMAD R9, R0, R17, R9 ;  /* 0x0000001100097224 */ /* 0x000fca00078e0209 */
[C---:B------:R-:W-:Y:S02]  /*1d880*/  ISETP.GT.U32.AND P0, PT, R0.reuse, R9, PT ;  /* 0x000000090000720c */ /* 0x040fe40003f04070 */
[----:B------:R-:W-:Y:S02]  /*1d890*/  ISETP.GT.U32.AND P5, PT, R0, R10, PT ;  /* 0x0000000a0000720c */ /* 0x000fe40003fa4070 */
[----:B------:R-:W-:-:S09]  /*1d8a0*/  IABS R13, R23 ;  /* 0x00000017000d7213 */ /* 0x000fd20000000000 */
[----:B------:R-:W-:-:S05]  /*1d8b0*/  @!P0 IMAD.IADD R9, R9, 0x1, -R0 ;  /* 0x0000000109098824 */ /* 0x000fca00078e0a00 */
[----:B------:R-:W-:Y:S01]  /*1d8c0*/  ISETP.GT.U32.AND P0, PT, R0, R9, PT ;  /* 0x000000090000720c */ /* 0x000fe20003f04070 */
[----:B------:R-:W-:Y:S02]  /*1d8d0*/  @!P5 IMAD.IADD R10, R10, 0x1, -R0 ;  /* 0x000000010a0ad824 */ /* 0x000fe400078e0a00 */
[----:B------:R-:W-:-:S04]  /*1d8e0*/  IMAD.HI.U32 R7, R20, R13, RZ ;  /* 0x0000000d14077227 */ /* 0x000fc800078e00ff */
[----:B------:R-:W-:Y:S02]  /*1d8f0*/  @!P2 IMAD.MOV R10, RZ, RZ, -R10 ;  /* 0x000000ffff0aa224 */ /* 0x000fe400078e0a0a */
[----:B------:R-:W-:Y:S02]  /*1d900*/  IMAD.MOV R7, RZ, RZ, -R7 ;  /* 0x000000ffff077224 */ /* 0x000fe400078e0a07 */
[----:B------:R-:W-:Y:S01]  /*1d910*/  @!P4 IMAD.MOV R2, RZ, RZ, -R2 ;  /* 0x000000ffff02c224 */ /* 0x000fe200078e0a02 */
[----:B------:R1:W-:Y:S01]  /*1d920*/  STL [R1+0x11c], R10 ;  /* 0x00011c0a01007387 */ /* 0x0003e20000100800 */
[----:B------:R-:W-:Y:S02]  /*1d930*/  IMAD R13, R0, R7, R13 ;  /* 0x00000007000d7224 */ /* 0x000fe400078e020d */
[----:B------:R-:W-:Y:S01]  /*1d940*/  @!P0 IMAD.IADD R9, R9, 0x1, -R0 ;  /* 0x0000000109098824 */ /* 0x000fe200078e0a00 */
[----:B------:R3:W-:Y:S01]  /*1d950*/  STL [R1+0x340], R2 ;  /* 0x0003400201007387 */ /* 0x0007e20000100800 */
[----:B--2---:R-:W-:-:S02]  /*1d960*/  IABS R7, R15 ;  /* 0x0000000f00077213 */ /* 0x004fc40000000000 */
[----:B------:R-:W-:Y:S02]  /*1d970*/  ISETP.GE.AND P0, PT, R15, RZ, PT ;  /* 0x000000ff0f00720c */ /* 0x000fe40003f06270 */
[----:B------:R-:W2:Y:S01]  /*1d980*/  LDL.LU R15, [R1+0xc84] ;  /* 0x000c8400010f7983 */ /* 0x000ea20000300800 */
[----:B------:R-:W-:Y:S01]  /*1d990*/  IMAD.HI.U32 R6, R20, R8, RZ ;  /* 0x0000000814067227 */ /* 0x000fe200078e00ff */
[----:B------:R-:W-:Y:S02]  /*1d9a0*/  ISETP.GT.U32.AND P5, PT, R0, R13, PT ;  /* 0x0000000d0000720c */ /* 0x000fe40003fa4070 */
[----:B0-----:R-:W2:Y:S01]  /*1d9b0*/  LDL.LU R11, [R1+0xc88] ;  /* 0x000c8800010b7983 */ /* 0x001ea20000300800 */
[----:B------:R-:W-:Y:S01]  /*1d9c0*/  IMAD.MOV R6, RZ, RZ, -R6 ;  /* 0x000000ffff067224 */ /* 0x000fe200078e0a06 */
[----:B------:R-:W-:Y:S02]  /*1d9d0*/  ISETP.GE.AND P1, PT, R24, RZ, PT ;  /* 0x000000ff1800720c */ /* 0x000fe40003f26270 */
[----:B------:R-:W2:Y:S01]  /*1d9e0*/  LDL.LU R29, [R1+0xc8c] ;  /* 0x000c8c00011d7983 */ /* 0x000ea20000300800 */
[----:B------:R-:W-:Y:S01]  /*1d9f0*/  IMAD R8, R0, R6, R8 ;  /* 0x0000000600087224 */ /* 0x000fe200078e0208 */
[----:B------:R-:W-:-:S02]  /*1da00*/  ISETP.GE.AND P6, PT, R23, RZ, PT ;  /* 0x000000ff1700720c */ /* 0x000fc40003fc6270 */
[----:B------:R-:W2:Y:S02]  /*1da10*/  LDL.LU R24, [R1+0xc90] ;  /* 0x000c900001187983 */ /* 0x000ea40000300800 */
[----:B------:R-:W-:Y:S01]  /*1da20*/  ISETP.GT.U32.AND P2, PT, R0, R8, PT ;  /* 0x000000080000720c */ /* 0x000fe20003f44070 */
[----:B------:R-:W-:-:S05]  /*1da30*/  @!P5 IMAD.IADD R13, R13, 0x1, -R0 ;  /* 0x000000010d0dd824 */ /* 0x000fca00078e0a00 */
[----:B------:R-:W-:-:S07]  /*1da40*/  ISETP.GT.U32.AND P5, PT, R0, R13, PT ;  /* 0x0000000d0000720c */ /* 0x000fce0003fa4070 */
[----:B------:R-:W-:-:S05]  /*1da50*/  @!P2 IMAD.IADD R8, R8, 0x1, -R0 ;  /* 0x000000010808a824 */ /* 0x000fca00078e0a00 */
[----:B------:R-:W-:Y:S01]  /*1da60*/  ISETP.GT.U32.AND P2, PT, R0, R8, PT ;  /* 0x000000080000720c */ /* 0x000fe20003f44070 */
[----:B------:R-:W-:Y:S02]  /*1da70*/  @!P5 IMAD.IADD R13, R13, 0x1, -R0 ;  /* 0x000000010d0dd824 */ /* 0x000fe400078e0a00 */
[----:B------:R-:W-:Y:S02]  /*1da80*/  IMAD.MOV.U32 R18, RZ, RZ, R9 ;  /* 0x000000ffff127224 */ /* 0x000fe400078e0009 */
[----:B-1----:R-:W-:-:S04]  /*1da90*/  IMAD.HI.U32 R10, R20, R7, RZ ;  /* 0x00000007140a7227 */ /* 0x002fc800078e00ff */
[----:B------:R-:W-:Y:S02]  /*1daa0*/  IMAD.MOV.U32 R17, RZ, RZ, R13 ;  /* 0x000000ffff117224 */ /* 0x000fe400078e000d */
[----:B------:R-:W-:Y:S02]  /*1dab0*/  @!P1 IMAD.MOV R18, RZ, RZ, -R18 ;  /* 0x000000ffff129224 */ /* 0x000fe400078e0a12 */
[----:B------:R-:W-:Y:S01]  /*1dac0*/  @!P2 IMAD.IADD R8, R8, 0x1, -R0 ;  /* 0x000000010808a824 */ /* 0x000fe200078e0a00 */
[----:B----4-:R-:W-:Y:S01]  /*1dad0*/  IABS R6, R22 ;  /* 0x0000001600067213 */ /* 0x010fe20000000000 */
[----:B------:R-:W-:Y:S02]  /*1dae0*/  IMAD.MOV R10, RZ, RZ, -R10 ;  /* 0x000000ffff0a7224 */ /* 0x000fe400078e0a0a */
[----:B------:R-:W-:Y:S02]  /*1daf0*/  @!P6 IMAD.MOV R17, RZ, RZ, -R17 ;  /* 0x000000ffff11e224 */ /* 0x000fe400078e0a11 */
[----:B------:R-:W-:Y:S01]  /*1db00*/  @!P3 IMAD.MOV R8, RZ, RZ, -R8 ;  /* 0x000000ffff08b224 */ /* 0x000fe200078e0a08 */
[----:B------:R-:W-:Y:S01]  /*1db10*/  STL [R1+0x10c], R18 ;  /* 0x00010c1201007387 */ /* 0x000fe20000100800 */
[----:B------:R-:W-:-:S02]  /*1db20*/  IMAD R7, R0, R10, R7 ;  /* 0x0000000a00077224 */ /* 0x000fc400078e0207 */
[----:B------:R-:W-:Y:S01]  /*1db30*/  IMAD.HI.U32 R16, R20, R6, RZ ;  /* 0x0000000614107227 */ /* 0x000fe200078e00ff */
[----:B------:R-:W-:Y:S04]  /*1db40*/  STL [R1+0x110], R17 ;  /* 0x0001101101007387 */ /* 0x000fe80000100800 */
[----:B------:R-:W-:Y:S01]  /*1db50*/  STL [R1+0x314], R8 ;  /* 0x0003140801007387 */ /* 0x000fe20000100800 */
[----:B------:R-:W-:Y:S01]  /*1db60*/  IMAD.MOV R16, RZ, RZ, -R16 ;  /* 0x000000ffff107224 */ /* 0x000fe200078e0a10 */
[----:B------:R-:W-:Y:S02]  /*1db70*/  IABS R12, R14 ;  /* 0x0000000e000c7213 */ /* 0x000fe40000000000 */
[----:B------:R-:W-:Y:S01]  /*1db80*/  ISETP.GE.AND P2, PT, R14, RZ, PT ;  /* 0x000000ff0e00720c */ /* 0x000fe20003f46270 */
[C---:B------:R-:W-:Y:S01]  /*1db90*/  IMAD R6, R0.reuse, R16, R6 ;  /* 0x0000001000067224 */ /* 0x040fe200078e0206 */
[----:B------:R-:W-:-:S02]  /*1dba0*/  ISETP.GT.U32.AND P6, PT, R0, R7, PT ;  /* 0x000000070000720c */ /* 0x000fc40003fc4070 */
[----:B---3--:R-:W-:Y:S02]  /*1dbb0*/  IABS R2, R21 ;  /* 0x0000001500027213 */ /* 0x008fe40000000000 */
[----:B------:R-:W-:Y:S02]  /*1dbc0*/  ISETP.GE.AND P1, PT, R21, RZ, PT ;  /* 0x000000ff1500720c */ /* 0x000fe40003f26270 */
[----:B------:R-:W3:Y:S01]  /*1dbd0*/  LDL.LU R21, [R1+0xc94] ;  /* 0x000c940001157983 */ /* 0x000ee20000300800 */
[----:B------:R-:W-:-:S03]  /*1dbe0*/  IMAD.HI.U32 R10, R20, R2, RZ ;  /* 0x00000002140a7227 */ /* 0x000fc600078e00ff */
[----:B------:R-:W4:Y:S01]  /*1dbf0*/  LDL.LU R14, [R1+0xc98] ;  /* 0x000c9800010e7983 */ /* 0x000f220000300800 */
[----:B------:R-:W-:Y:S01]  /*1dc00*/  IMAD.MOV R10, RZ, RZ, -R10 ;  /* 0x000000ffff0a7224 */ /* 0x000fe200078e0a0a */
[----:B------:R-:W-:Y:S01]  /*1dc10*/  ISETP.GT.U32.AND P5, PT, R0, R6, PT ;  /* 0x000000060000720c */ /* 0x000fe20003fa4070 */
[----:B------:R-:W-:Y:S01]  /*1dc20*/  @!P6 IMAD.IADD R7, R7, 0x1, -R0 ;  /* 0x000000010707e824 */ /* 0x000fe200078e0a00 */
[----:B------:R-:W-:Y:S01]  /*1dc30*/  ISETP.GE.AND P4, PT, R22, RZ, PT ;  /* 0x000000ff1600720c */ /* 0x000fe20003f86270 */
[C---:B------:R-:W-:Y:S01]  /*1dc40*/  IMAD R2, R0.reuse, R10, R2 ;  /* 0x0000000a00027224 */ /* 0x040fe200078e0202 */
[----:B------:R-:W4:Y:S04]  /*1dc50*/  LDL.LU R23, [R1+0xc9c] ;  /* 0x000c9c0001177983 */ /* 0x000f280000300800 */
[----:B------:R-:W-:-:S05]  /*1dc60*/  ISETP.GT.U32.AND P3, PT, R0, R2, PT ;  /* 0x000000020000720c */ /* 0x000fca0003f64070 */
[----:B------:R-:W-:Y:S01]  /*1dc70*/  @!P5 IMAD.IADD R6, R6, 0x1, -R0 ;  /* 0x000000010606d824 */ /* 0x000fe200078e0a00 */
[----:B------:R-:W-:-:S07]  /*1dc80*/  ISETP.GT.U32.AND P6, PT, R0, R7, PT ;  /* 0x000000070000720c */ /* 0x000fce0003fc4070 */
[----:B------:R-:W-:Y:S01]  /*1dc90*/  @!P3 IMAD.IADD R2, R2, 0x1, -R0 ;  /* 0x000000010202b824 */ /* 0x000fe200078e0a00 */
[----:B------:R-:W-:-:S04]  /*1dca0*/  ISETP.GT.U32.AND P5, PT, R0, R6, PT ;  /* 0x000000060000720c */ /* 0x000fc80003fa4070 */
[----:B------:R-:W-:Y:S01]  /*1dcb0*/  ISETP.GT.U32.AND P3, PT, R0, R2, PT ;  /* 0x000000020000720c */ /* 0x000fe20003f64070 */
[----:B------:R-:W-:-:S08]  /*1dcc0*/  @!P6 IMAD.IADD R7, R7, 0x1, -R0 ;  /* 0x000000010707e824 */ /* 0x000fd000078e0a00 */
[----:B------:R-:W-:-:S04]  /*1dcd0*/  @!P5 IMAD.IADD R6, R6, 0x1, -R0 ;  /* 0x000000010606d824 */ /* 0x000fc800078e0a00 */
[----:B------:R-:W-:Y:S02]  /*1dce0*/  @!P3 IMAD.IADD R2, R2, 0x1, -R0 ;  /* 0x000000010202b824 */ /* 0x000fe400078e0a00 */
[----:B------:R-:W-:Y:S02]  /*1dcf0*/  @!P4 IMAD.MOV R6, RZ, RZ, -R6 ;  /* 0x000000ffff06c224 */ /* 0x000fe400078e0a06 */
[----:B------:R-:W-:-:S03]  /*1dd00*/  @!P0 IMAD.MOV R7, RZ, RZ, -R7 ;  /* 0x000000ffff078224 */ /* 0x000fc600078e0a07 */
[----:B------:R-:W-:Y:S04]  /*1dd10*/  STL [R1+0x100], R6 ;  /* 0x0001000601007387 */ /* 0x000fe80000100800 */
[----:B------:R-:W4:Y:S04]  /*1dd20*/  LDL.LU R22, [R1+0xca0] ;  /* 0x000ca00001167983 */ /* 0x000f280000300800 */
[----:B------:R-:W-:Y:S01]  /*1dd30*/  STL [R1+0xfc], R7 ;  /* 0x0000fc0701007387 */ /* 0x000fe20000100800 */
[----:B--2---:R-:W-:Y:S02]  /*1dd40*/  IABS R13, R15 ;  /* 0x0000000f000d7213 */ /* 0x004fe40000000000 */
[----:B------:R-:W-:Y:S01]  /*1dd50*/  ISETP.GE.AND P6, PT, R15, RZ, PT ;  /* 0x000000ff0f00720c */ /* 0x000fe20003fc6270 */
[----:B------:R-:W-:-:S04]  /*1dd60*/  IMAD.MOV.U32 R15, RZ, RZ, R2 ;  /* 0x000000ffff0f7224 */ /* 0x000fc800078e0002 */
[----:B------:R-:W-:-:S05]  /*1dd70*/  @!P1 IMAD.MOV R15, RZ, RZ, -R15 ;  /* 0x000000ffff0f9224 */ /* 0x000fca00078e0a0f */
[----:B------:R0:W-:Y:S04]  /*1dd80*/  STL [R1+0xf8], R15 ;  /* 0x0000f80f01007387 */ /* 0x0001e80000100800 */
[----:B0-----:R-:W2:Y:S01]  /*1dd90*/  LDL.LU R15, [R1+0xca4] ;  /* 0x000ca400010f7983 */ /* 0x001ea20000300800 */
[----:B------:R-:W-:-:S04]  /*1dda0*/  IMAD.HI.U32 R9, R20, R12, RZ ;  /* 0x0000000c14097227 */ /* 0x000fc800078e00ff */
[----:B------:R-:W-:-:S04]  /*1ddb0*/  IMAD.MOV R9, RZ, RZ, -R9 ;  /* 0x000000ffff097224 */ /* 0x000fc800078e0a09 */
[----:B------:R-:W-:-:S05]  /*1ddc0*/  IMAD R12, R0, R9, R12 ;  /* 0x00000009000c7224 */ /* 0x000fca00078e020c */
[----:B------:R-:W-:Y:S01]  /*1ddd0*/  ISETP.GT.U32.AND P5, PT, R0, R12, PT ;  /* 0x0000000c0000720c */ /* 0x000fe20003fa4070 */
[C---:B------:R-:W-:Y:S01]  /*1dde0*/  IMAD.HI.U32 R18, R20.reuse, R13, RZ ;  /* 0x0000000d14127227 */ /* 0x040fe200078e00ff */
[----:B------:R-:W-:Y:S02]  /*1ddf0*/  IABS R9, R11 ;  /* 0x0000000b00097213 */ /* 0x000fe40000000000 */
[----:B------:R-:W-:Y:S01]  /*1de00*/  IABS R10, R29 ;  /* 0x0000001d000a7213 */ /* 0x000fe20000000000 */
[----:B------:R-:W-:Y:S01]  /*1de10*/  IMAD.MOV R18, RZ, RZ, -R18 ;  /* 0x000000ffff127224 */ /* 0x000fe200078e0a12 */
[----:B------:R-:W-:Y:S01]  /*1de20*/  IABS R8, R24 ;  /* 0x0000001800087213 */ /* 0x000fe20000000000 */
[----:B------:R-:W-:-:S04]  /*1de30*/  IMAD.HI.U32 R19, R20, R9, RZ ;  /* 0x0000000914137227 */ /* 0x000fc800078e00ff */
[----:B------:R-:W-:-:S04]  /*1de40*/  IMAD.HI.U32 R16, R20, R10, RZ ;  /* 0x0000000a14107227 */ /* 0x000fc800078e00ff */
[----:B------:R-:W-:Y:S02]  /*1de50*/  @!P5 IMAD.IADD R12, R12, 0x1, -R0 ;  /* 0x000000010c0cd824 */ /* 0x000fe400078e0a00 */
[----:B------:R-:W-:-:S03]  /*1de60*/  IMAD.HI.U32 R17, R20, R8, RZ ;  /* 0x0000000814117227 */ /* 0x000fc600078e00ff */
[C---:B------:R-:W-:Y:S01]  /*1de70*/  ISETP.GT.U32.AND P5, PT, R0.reuse, R12, PT ;  /* 0x0000000c0000720c */ /* 0x040fe20003fa4070 */
[----:B------:R-:W-:Y:S02]  /*1de80*/  IMAD.MOV R19, RZ, RZ, -R19 ;  /* 0x000000ffff137224 */ /* 0x000fe400078e0a13 */
[----:B------:R-:W-:Y:S02]  /*1de90*/  IMAD.MOV R16, RZ, RZ, -R16 ;  /* 0x000000ffff107224 */ /* 0x000fe400078e0a10 */
[C---:B------:R-:W-:Y:S02]  /*1dea0*/  IMAD R13, R0.reuse, R18, R13 ;  /* 0x00000012000d7224 */ /* 0x040fe400078e020d */
[----:B------:R-:W-:Y:S02]  /*1deb0*/  IMAD.MOV R17, RZ, RZ, -R17 ;  /* 0x000000ffff117224 */ /* 0x000fe400078e0a11 */
[C---:B------:R-:W-:Y:S01]  /*1dec0*/  IMAD R9, R0.reuse, R19, R9 ;  /* 0x0000001300097224 */ /* 0x040fe200078e0209 */
[C---:B------:R-:W-:Y:S01]  /*1ded0*/  ISETP.GT.U32.AND P3, PT, R0.reuse, R13, PT ;  /* 0x0000000d0000720c */ /* 0x040fe20003f64070 */
[----:B------:R-:W-:-:S02]  /*1dee0*/  IMAD R10, R0, R16, R10 ;  /* 0x00000010000a7224 */ /* 0x000fc400078e020a */
[C---:B------:R-:W-:Y:S01]  /*1def0*/  IMAD R17, R0.reuse, R17, R8 ;  /* 0x0000001100117224 */ /* 0x040fe200078e0208 */
[C---:B------:R-:W-:Y:S02]  /*1df00*/  ISETP.GT.U32.AND P4, PT, R0.reuse, R9, PT ;  /* 0x000000090000720c */ /* 0x040fe40003f84070 */
[----:B------:R-:W-:Y:S01]  /*1df10*/  ISETP.GT.U32.AND P0, PT, R0, R10, PT ;  /* 0x0000000a0000720c */ /* 0x000fe20003f04070 */
[----:B------:R-:W-:Y:S01]  /*1df20*/  @!P5 IMAD.IADD R12, R12, 0x1, -R0 ;  /* 0x000000010c0cd824 */ /* 0x000fe200078e0a00 */
[----:B------:R-:W-:-:S05]  /*1df30*/  ISETP.GT.U32.AND P5, PT, R0, R17, PT ;  /* 0x000000110000720c */ /* 0x000fca0003fa4070 */
[----:B------:R-:W-:Y:S01]  /*1df40*/  @!P3 IMAD.IADD R13, R13, 0x1, -R0 ;  /* 0x000000010d0db824 */ /* 0x000fe200078e0a00 */
[----:B------:R-:W-:-:S03]  /*1df50*/  ISETP.GE.AND P1, PT, R11, RZ, PT ;  /* 0x000000ff0b00720c */ /* 0x000fc60003f26270 */
[--C-:B------:R-:W-:Y:S01]  /*1df60*/  @!P4 IMAD.IADD R9, R9, 0x1, -R0.reuse ;  /* 0x000000010909c824 */ /* 0x100fe200078e0a00 */
[----:B---3--:R-:W-:Y:S01]  /*1df70*/  IABS R8, R21 ;  /* 0x0000001500087213 */ /* 0x008fe20000000000 */
[----:B------:R-:W-:-:S04]  /*1df80*/  @!P0 IMAD.IADD R10, R10, 0x1, -R0 ;  /* 0x000000010a0a8824 */ /* 0x000fc800078e0a00 */
[----:B------:R-:W-:Y:S01]  /*1df90*/  IMAD.MOV.U32 R6, RZ, RZ, R8 ;  /* 0x000000ffff067224 */ /* 0x000fe200078e0008 */
[----:B----4-:R-:W-:Y:S02]  /*1dfa0*/  IABS R7, R14 ;  /* 0x0000000e00077213 */ /* 0x010fe40000000000 */
[----:B------:R-:W-:Y:S01]  /*1dfb0*/  ISETP.GT.U32.AND P4, PT, R0, R13, PT ;  /* 0x0000000d0000720c */ /* 0x000fe20003f84070 */
[----:B------:R-:W-:-:S04]  /*1dfc0*/  IMAD.HI.U32 R2, R20, R6, RZ ;  /* 0x0000000614027227 */ /* 0x000fc800078e00ff */
[----:B------:R-:W-:Y:S02]  /*1dfd0*/  IMAD.MOV.U32 R11, RZ, RZ, R12 ;  /* 0x000000ffff0b7224 */ /* 0x000fe400078e000c */
[----:B------:R-:W-:Y:S01]  /*1dfe0*/  @!P5 IMAD.IADD R17, R17, 0x1, -R0 ;  /* 0x000000011111d824 */ /* 0x000fe200078e0a00 */
[----:B------:R-:W-:Y:S01]  /*1dff0*/  ISETP.GT.U32.AND P5, PT, R0, R10, PT ;  /* 0x0000000a0000720c */ /* 0x000fe20003fa4070 */
[----:B------:R-:W-:Y:S02]  /*1e000*/  IMAD.MOV R12, RZ, RZ, -R2 ;  /* 0x000000ffff0c7224 */ /* 0x000fe400078e0a02 */
[----:B------:R-:W-:-:S04]  /*1e010*/  IMAD.HI.U32 R2, R20, R7, RZ ;  /* 0x0000000714027227 */ /* 0x000fc800078e00ff */
[C---:B------:R-:W-:Y:S02]  /*1e020*/  IMAD R12, R0.reuse, R12, R6 ;  /* 0x0000000c000c7224 */ /* 0x040fe400078e0206 */
[----:B------:R-:W-:Y:S02]  /*1e030*/  IMAD.MOV R2, RZ, RZ, -R2 ;  /* 0x000000ffff027224 */ /* 0x000fe400078e0a02 */
[--C-:B------:R-:W-:Y:S01]  /*1e040*/  @!P4 IMAD.IADD R13, R13, 0x1, -R0.reuse ;  /* 0x000000010d0dc824 */ /* 0x100fe200078e0a00 */
[C---:B------:R-:W-:Y:S01]  /*1e050*/  ISETP.GT.U32.AND P4, PT, R0.reuse, R12, PT ;  /* 0x0000000c0000720c */ /* 0x040fe20003f84070 */
[----:B------:R-:W-:Y:S02]  /*1e060*/  IMAD R7, R0, R2, R7 ;  /* 0x0000000200077224 */ /* 0x000fe400078e0207 */
[----:B------:R-:W-:-:S03]  /*1e070*/  @!P5 IMAD.IADD R10, R10, 0x1, -R0 ;  /* 0x000000010a0ad824 */ /* 0x000fc600078e0a00 */
[C---:B------:R-:W-:Y:S02]  /*1e080*/  ISETP.GT.U32.AND P5, PT, R0.reuse, R7, PT ;  /* 0x000000070000720c */ /* 0x040fe40003fa4070 */
[C---:B------:R-:W-:Y:S01]  /*1e090*/  ISETP.GT.U32.AND P0, PT, R0.reuse, R9, PT ;  /* 0x000000090000720c */ /* 0x040fe20003f04070 */
[----:B------:R-:W-:Y:S01]  /*1e0a0*/  @!P2 IMAD.MOV R11, RZ, RZ, -R11 ;  /* 0x000000ffff0ba224 */ /* 0x000fe200078e0a0b */
[----:B------:R-:W-:-:S03]  /*1e0b0*/  ISETP.GT.U32.AND P2, PT, R0, R17, PT ;  /* 0x000000110000720c */ /* 0x000fc60003f44070 */
[----:B------:R-:W-:Y:S01]  /*1e0c0*/  @!P4 IMAD.IADD R12, R12, 0x1, -R0 ;  /* 0x000000010c0cc824 */ /* 0x000fe200078e0a00 */
[----:B------:R0:W-:Y:S01]  /*1e0d0*/  STL [R1+0xf4], R11 ;  /* 0x0000f40b01007387 */ /* 0x0001e20000100800 */
[----:B------:R-:W-:-:S03]  /*1e0e0*/  ISETP.GE.AND P4, PT, R14, RZ, PT ;  /* 0x000000ff0e00720c */ /* 0x000fc60003f86270 */
[----:B------:R-:W3:Y:S01]  /*1e0f0*/  LDL.LU R14, [R1+0xca8] ;  /* 0x000ca800010e7983 */ /* 0x000ee20000300800 */
[--C-:B------:R-:W-:Y:S01]  /*1e100*/  @!P5 IMAD.IADD R7, R7, 0x1, -R0.reuse ;  /* 0x000000010707d824 */ /* 0x100fe200078e0a00 */
[----:B------:R-:W-:Y:S02]  /*1e110*/  ISETP.GT.U32.AND P5, PT, R0, R12, PT ;  /* 0x0000000c0000720c */ /* 0x000fe40003fa4070 */
[----:B------:R-:W-:Y:S01]  /*1e120*/  @!P0 IADD3 R9, PT, PT, R9, -R0, RZ ;  /* 0x8000000009098210 */ /* 0x000fe20007ffe0ff */
[----:B0-----:R-:W-:Y:S01]  /*1e130*/  IMAD.MOV.U32 R11, RZ, RZ, R13 ;  /* 0x000000ffff0b7224 */ /* 0x001fe200078e000d */
[----:B------:R-:W-:Y:S02]  /*1e140*/  ISETP.GE.AND P3, PT, R29, RZ, PT ;  /* 0x000000ff1d00720c */ /* 0x000fe40003f66270 */
[----:B------:R-:W-:Y:S01]  /*1e150*/  ISETP.GE.AND P0, PT, R24, RZ, PT ;  /* 0x000000ff1800720c */ /* 0x000fe20003f06270 */
[----:B------:R-:W-:Y:S01]  /*1e160*/  @!P2 IMAD.IADD R17, R17, 0x1, -R0 ;  /* 0x000000011111a824 */ /* 0x000fe200078e0a00 */
[----:B------:R-:W-:Y:S01]  /*1e170*/  ISETP.GE.AND P2, PT, R21, RZ, PT ;  /* 0x000000ff1500720c */ /* 0x000fe20003f46270 */
[----:B------:R-:W-:Y:S01]  /*1e180*/  @!P6 IMAD.MOV R11, RZ, RZ, -R11 ;  /* 0x000000ffff0be224 */ /* 0x000fe200078e0a0b */
[----:B------:R-:W4:Y:S01]  /*1e190*/  LDL.LU R21, [R1+0xcac] ;  /* 0x000cac0001157983 */ /* 0x000f220000300800 */
[----:B------:R-:W-:-:S02]  /*1e1a0*/  @!P1 IMAD.MOV R9, RZ, RZ, -R9 ;  /* 0x000000ffff099224 */ /* 0x000fc400078e0a09 */
[----:B------:R-:W-:Y:S01]  /*1e1b0*/  @!P5 IMAD.IADD R12, R12, 0x1, -R0 ;  /* 0x000000010c0cd824 */ /* 0x000fe200078e0a00 */
[----:B------:R-:W-:Y:S04]  /*1e1c0*/  STL [R1+0xec], R11 ;  /* 0x0000ec0b01007387 */ /* 0x000fe80000100800 */
[----:B------:R0:W-:Y:S01]  /*1e1d0*/  STL [R1+0xe8], R9 ;  /* 0x0000e80901007387 */ /* 0x0001e20000100800 */
[----:B------:R-:W-:Y:S02]  /*1e1e0*/  @!P3 IMAD.MOV R10, RZ, RZ, -R10 ;  /* 0x000000ffff0ab224 */ /* 0x000fe400078e0a0a */
[----:B0-----:R-:W-:-:S04]  /*1e1f0*/  IMAD.MOV.U32 R9, RZ, RZ, R17 ;  /* 0x000000ffff097224 */ /* 0x001fc800078e0011 */
[----:B------:R-:W-:Y:S01]  /*1e200*/  @!P0 IMAD.MOV R9, RZ, RZ, -R9 ;  /* 0x000000ffff098224 */ /* 0x000fe200078e0a09 */
[----:B------:R-:W-:Y:S01]  /*1e210*/  STL [R1+0xe4], R10 ;  /* 0x0000e40a01007387 */ /* 0x000fe20000100800 */
[----:B------:R-:W-:Y:S02]  /*1e220*/  IABS R8, R23 ;  /* 0x0000001700087213 */ /* 0x000fe40000000000 */
[----:B------:R-:W-:Y:S01]  /*1e230*/  ISETP.GE.AND P3, PT, R23, RZ, PT ;  /* 0x000000ff1700720c */ /* 0x000fe20003f66270 */
[----:B------:R-:W-:Y:S04]  /*1e240*/  STL [R1+0xe0], R9 ;  /* 0x0000e00901007387 */ /* 0x000fe80000100800 */
[----:B------:R-:W4:Y:S04]  /*1e250*/  LDL.LU R29, [R1+0xcb8] ;  /* 0x000cb800011d7983 */ /* 0x000f280000300800 */
[----:B------:R-:W4:Y:S01]  /*1e260*/  LDL.LU R23, [R1+0xcbc] ;  /* 0x000cbc0001177983 */ /* 0x000f220000300800 */
[----:B--2---:R-:W-:-:S02]  /*1e270*/  IABS R2, R15 ;  /* 0x0000000f00027213 */ /* 0x004fc40000000000 */
[----:B------:R-:W-:Y:S01]  /*1e280*/  ISETP.GE.AND P5, PT, R15, RZ, PT ;  /* 0x000000ff0f00720c */ /* 0x000fe20003fa6270 */
[----:B------:R-:W-:Y:S02]  /*1e290*/  IMAD.MOV.U32 R15, RZ, RZ, R5 ;  /* 0x000000ffff0f7224 */ /* 0x000fe400078e0005 */
[----:B------:R-:W-:-:S04]  /*1e2a0*/  IMAD.MOV.U32 R5, RZ, RZ, R12 ;  /* 0x000000ffff057224 */ /* 0x000fc800078e000c */
[----:B------:R-:W-:-:S05]  /*1e2b0*/  @!P2 IMAD.MOV R5, RZ, RZ, -R5 ;  /* 0x000000ffff05a224 */ /* 0x000fca00078e0a05 */
[----:B------:R0:W-:Y:S04]  /*1e2c0*/  STL [R1+0xc4], R5 ;  /* 0x0000c40501007387 */ /* 0x0001e80000100800 */
[----:B0-----:R-:W2:Y:S01]  /*1e2d0*/  LDL.LU R5, [R1+0xcb4] ;  /* 0x000cb40001057983 */ /* 0x001ea20000300800 */
[----:B------:R-:W-:Y:S01]  /*1e2e0*/  IMAD.HI.U32 R16, R20, R8, RZ ;  /* 0x0000000814107227 */ /* 0x000fe200078e00ff */
[----:B------:R-:W-:-:S03]  /*1e2f0*/  IABS R6, R22 ;  /* 0x0000001600067213 */ /* 0x000fc60000000000 */
[----:B------:R-:W-:Y:S01]  /*1e300*/  IMAD.MOV R16, RZ, RZ, -R16 ;  /* 0x000000ffff107224 */ /* 0x000fe200078e0a10 */
[----:B------:R-:W-:-:S03]  /*1e310*/  ISETP.GT.U32.AND P1, PT, R0, R7, PT ;  /* 0x000000070000720c */ /* 0x000fc60003f24070 */
[----:B------:R-:W-:Y:S02]  /*1e320*/  IMAD R8, R0, R16, R8 ;  /* 0x0000001000087224 */ /* 0x000fe400078e0208 */
[----:B------:R-:W-:-:S04]  /*1e330*/  IMAD.HI.U32 R16, R20, R6, RZ ;  /* 0x0000000614107227 */ /* 0x000fc800078e00ff */
[----:B------:R-:W-:Y:S01]  /*1e340*/  IMAD.MOV R16, RZ, RZ, -R16 ;  /* 0x000000ffff107224 */ /* 0x000fe200078e0a10 */
[----:B------:R-:W-:-:S03]  /*1e350*/  ISETP.GT.U32.AND P6, PT, R0, R8, PT ;  /* 0x000000080000720c */ /* 0x000fc60003fc4070 */
[----:B------:R-:W-:Y:S02]  /*1e360*/  IMAD R6, R0, R16, R6 ;  /* 0x0000001000067224 */ /* 0x000fe400078e0206 */
[----:B------:R-:W-:-:S03]  /*1e370*/  @!P1 IMAD.IADD R7, R7, 0x1, -R0 ;  /* 0x0000000107079824 */ /* 0x000fc600078e0a00 */
[----:B------:R-:W-:Y:S01]  /*1e380*/  ISETP.GT.U32.AND P1, PT, R0, R6, PT ;  /* 0x000000060000720c */ /* 0x000fe20003f24070 */
[----:B------:R-:W-:-:S04]  /*1e390*/  IMAD.MOV.U32 R11, RZ, RZ, R7 ;  /* 0x000000ffff0b7224 */ /* 0x000fc800078e0007 */
[----:B------:R-:W-:Y:S02]  /*1e3a0*/  @!P6 IMAD.IADD R8, R8, 0x1, -R0 ;  /* 0x000000010808e824 */ /* 0x000fe400078e0a00 */
[----:B------:R-:W-:-:S03]  /*1e3b0*/  @!P4 IMAD.MOV R11, RZ, RZ, -R11 ;  /* 0x000000ffff0bc224 */ /* 0x000fc600078e0a0b */
[----:B------:R-:W-:-:S03]  /*1e3c0*/  ISETP.GT.U32.AND P6, PT, R0, R8, PT ;  /* 0x000000080000720c */ /* 0x000fc60003fc4070 */
[----:B------:R-:W-:-:S05]  /*1e3d0*/  @!P1 IMAD.IADD R6, R6, 0x1, -R0 ;  /* 0x0000000106069824 */ /* 0x000fca00078e0a00 */
[----:B------:R-:W-:Y:S01]  /*1e3e0*/  ISETP.GT.U32.AND P1, PT, R0, R6, PT ;  /* 0x000000060000720c */ /* 0x000fe20003f24070 */
[----:B------:R-:W-:Y:S01]  /*1e3f0*/  IMAD.HI.U32 R13, R20, R2, RZ ;  /* 0x00000002140d7227 */ /* 0x000fe200078e00ff */
[----:B------:R-:W-:-:S03]  /*1e400*/  ISETP.GE.AND P0, PT, R22, RZ, PT ;  /* 0x000000ff1600720c */ /* 0x000fc60003f06270 */
[----:B------:R-:W-:Y:S02]  /*1e410*/  @!P6 IMAD.IADD R8, R8, 0x1, -R0 ;  /* 0x000000010808e824 */ /* 0x000fe400078e0a00 */
[----:B------:R-:W-:-:S04]  /*1e420*/  IMAD.MOV R13, RZ, RZ, -R13 ;  /* 0x000000ffff0d7224 */ /* 0x000fc800078e0a0d */
[----:B------:R-:W-:Y:S02]  /*1e430*/  IMAD R2, R0, R13, R2 ;  /* 0x0000000d00027224 */ /* 0x000fe400078e0202 */
[----:B------:R-:W-:Y:S01]  /*1e440*/  @!P1 IMAD.IADD R6, R6, 0x1, -R0 ;  /* 0x0000000106069824 */ /* 0x000fe200078e0a00 */
[----:B------:R-:W-:Y:S02]  /*1e450*/  IABS R13, R4 ;  /* 0x00000004000d7213 */ /* 0x000fe40000000000 */
[----:B------:R-:W-:Y:S02]  /*1e460*/  ISETP.GT.U32.AND P2, PT, R0, R2, PT ;  /* 0x000000020000720c */ /* 0x000fe40003f44070 */
[----:B---3--:R-:W-:Y:S02]  /*1e470*/  IABS R10, R14 ;  /* 0x0000000e000a7213 */ /* 0x008fe40000000000 */
[----:B------:R-:W-:Y:S02]  /*1e480*/  ISETP.GE.AND P4, PT, R14, RZ, PT ;  /* 0x000000ff0e00720c */ /* 0x000fe40003f86270 */
[----:B------:R-:W3:Y:S04]  /*1e490*/  LDL.LU R14, [R1+0xcc0] ;  /* 0x000cc000010e7983 */ /* 0x000ee80000300800 */
[----:B------:R0:W-:Y:S02]  /*1e4a0*/  STL [R1+0xdc], R11 ;  /* 0x0000dc0b01007387 */ /* 0x0001e40000100800 */
[----:B0-----:R-:W-:-:S04]  /*1e4b0*/  IMAD.MOV.U32 R11, RZ, RZ, R8 ;  /* 0x000000ffff0b7224 */ /* 0x001fc800078e0008 */
[----:B------:R-:W-:Y:S01]  /*1e4c0*/  @!P3 IMAD.MOV R11, RZ, RZ, -R11 ;  /* 0x000000ffff0bb224 */ /* 0x000fe200078e0a0b */
[----:B------:R-:W-:Y:S01]  /*1e4d0*/  ISETP.GE.AND P3, PT, R4, RZ, PT ;  /* 0x000000ff0400720c */ /* 0x000fe20003f66270 */
[----:B------:R-:W-:-:S04]  /*1e4e0*/  IMAD.MOV.U32 R4, RZ, RZ, R6 ;  /* 0x000000ffff047224 */ /* 0x000fc800078e0006 */
[----:B------:R-:W-:Y:S01]  /*1e4f0*/  @!P0 IMAD.MOV R4, RZ, RZ, -R4 ;  /* 0x000000ffff048224 */ /* 0x000fe200078e0a04 */
[----:B------:R-:W-:Y:S04]  /*1e500*/  STL [R1+0xcc], R11 ;  /* 0x0000cc0b01007387 */ /* 0x000fe80000100800 */
[----:B------:R-:W3:Y:S01]  /*1e510*/  LDL.LU R24, [R1+0xcc4] ;  /* 0x000cc40001187983 */ /* 0x000ee20000300800 */
[----:B------:R-:W-:Y:S01]  /*1e520*/  @!P2 IMAD.IADD R2, R2, 0x1, -R0 ;  /* 0x000000010202a824 */ /* 0x000fe200078e0a00 */
[----:B----4-:R-:W-:-:S04]  /*1e530*/  IABS R9, R21 ;  /* 0x0000001500097213 */ /* 0x010fc80000000000 */
[----:B------:R-:W-:Y:S01]  /*1e540*/  ISETP.GT.U32.AND P2, PT, R0, R2, PT ;  /* 0x000000020000720c */ /* 0x000fe20003f44070 */
[----:B------:R-:W-:Y:S02]  /*1e550*/  IMAD.MOV.U32 R12, RZ, RZ, R9 ;  /* 0x000000ffff0c7224 */ /* 0x000fe400078e0009 */
[----:B------:R-:W-:-:S04]  /*1e560*/  IMAD.HI.U32 R9, R20, R10, RZ ;  /* 0x0000000a14097227 */ /* 0x000fc800078e00ff */
[----:B------:R-:W-:-:S06]  /*1e570*/  IMAD.MOV R9, RZ, RZ, -R9 ;  /* 0x000000ffff097224 */ /* 0x000fcc00078e0a09 */
[----:B------:R-:W-:Y:S02]  /*1e580*/  @!P2 IMAD.IADD R2, R2, 0x1, -R0 ;  /* 0x000000010202a824 */ /* 0x000fe400078e0a00 */
[----:B------:R-:W-:Y:S02]  /*1e590*/  IMAD R10, R0, R9, R10 ;  /* 0x00000009000a7224 */ /* 0x000fe400078e020a */
[----:B------:R-:W-:-:S04]  /*1e5a0*/  IMAD.MOV.U32 R9, RZ, RZ, R2 ;  /* 0x000000ffff097224 */ /* 0x000fc800078e0002 */
[----:B------:R-:W-:Y:S02]  /*1e5b0*/  @!P5 IMAD.MOV R9, RZ, RZ, -R9 ;  /* 0x000000ffff09d224 */ /* 0x000fe400078e0a09 */
[----:B------:R-:W-:Y:S01]  /*1e5c0*/  IMAD.MOV.U32 R22, RZ, RZ, R15 ;  /* 0x000000ffff167224 */ /* 0x000fe200078e000f */
[----:B--2---:R-:W-:Y:S02]  /*1e5d0*/  ISETP.GE.AND P1, PT, R5, RZ, PT ;  /* 0x000000ff0500720c */ /* 0x004fe40003f26270 */
[----:B------:R-:W-:Y:S02]  /*1e5e0*/  IABS R17, R5 ;  /* 0x0000000500117213 */ /* 0x000fe40000000000 */
[----:B------:R-:W2:Y:S04]  /*1e5f0*/  LDL.LU R5, [R1+0xcc8] ;  /* 0x000cc80001057983 */ /* 0x000ea80000300800 */
[----:B------:R0:W-:Y:S04]  /*1e600*/  STL [R1+0xd4], R4 ;  /* 0x0000d40401007387 */ /* 0x0001e80000100800 */
[----:B0-----:R-:W4:Y:S04]  /*1e610*/  LDL.LU R4, [R1+0xccc] ;  /* 0x000ccc0001047983 */ /* 0x001f280000300800 */
[----:B------:R0:W-:Y:S04]  /*1e620*/  STL [R1+0x274], R9 ;  /* 0x0002740901007387 */ /* 0x0001e80000100800 */
[----:B------:R-:W4:Y:S01]  /*1e630*/  LDL.LU R15, [R1+0xcd4] ;  /* 0x000cd400010f7983 */ /* 0x000f220000300800 */
[----:B------:R-:W-:Y:S01]  /*1e640*/  IMAD.HI.U32 R16, R20, R12, RZ ;  /* 0x0000000c14107227 */ /* 0x000fe200078e00ff */
[----:B------:R-:W-:-:S03]  /*1e650*/  ISETP.GT.U32.AND P0, PT, R0, R10, PT ;  /* 0x0000000a0000720c */ /* 0x000fc60003f04070 */
[----:B------:R-:W-:Y:S02]  /*1e660*/  IMAD.MOV R8, RZ, RZ, -R16 ;  /* 0x000000ffff087224 */ /* 0x000fe400078e0a10 */
[----:B------:R-:W-:-:S04]  /*1e670*/  IMAD.HI.U32 R7, R20, R13, RZ ;  /* 0x0000000d14077227 */ /* 0x000fc800078e00ff */
[----:B------:R-:W-:Y:S02]  /*1e680*/  IMAD R12, R0, R8, R12 ;  /* 0x00000008000c7224 */ /* 0x000fe400078e020c */
[----:B------:R-:W-:-:S03]  /*1e690*/  IMAD.MOV R7, RZ, RZ, -R7 ;  /* 0x000000ffff077224 */ /* 0x000fc600078e0a07 */
[C---:B------:R-:W-:Y:S01]  /*1e6a0*/  ISETP.GT.U32.AND P2, PT, R0.reuse, R12, PT ;  /* 0x0000000c0000720c */ /* 0x040fe20003f44070 */
[----:B------:R-:W-:Y:S02]  /*1e6b0*/  IMAD R13, R0, R7, R13 ;  /* 0x00000007000d7224 */ /* 0x000fe400078e020d */
[----:B------:R-:W-:Y:S02]  /*1e6c0*/  @!P0 IMAD.IADD R10, R10, 0x1, -R0 ;  /* 0x000000010a0a8824 */ /* 0x000fe400078e0a00 */
[----:B------:R-:W-:Y:S01]  /*1e6d0*/  IMAD.HI.U32 R18, R20, R17, RZ ;  /* 0x0000001114127227 */ /* 0x000fe200078e00ff */
[C---:B------:R-:W-:Y:S02]  /*1e6e0*/  ISETP.GT.U32.AND P5, PT, R0.reuse, R13, PT ;  /* 0x0000000d0000720c */ /* 0x040fe40003fa4070 */
[----:B------:R-:W-:Y:S01]  /*1e6f0*/  ISETP.GT.U32.AND P0, PT, R0, R10, PT ;  /* 0x0000000a0000720c */ /* 0x000fe20003f04070 */
[----:B------:R-:W-:Y:S01]  /*1e700*/  IMAD.MOV R18, RZ, RZ, -R18 ;  /* 0x000000ffff127224 */ /* 0x000fe200078e0a12 */
[----:B------:R-:W-:-:S03]  /*1e710*/  IABS R7, R29 ;  /* 0x0000001d00077213 */ /* 0x000fc60000000000 */
[--C-:B------:R-:W-:Y:S02]  /*1e720*/  @!P2 IMAD.IADD R12, R12, 0x1, -R0.reuse ;  /* 0x000000010c0ca824 */ /* 0x100fe400078e0a00 */
[----:B------:R-:W-:Y:S02]  /*1e730*/  IMAD R17, R0, R18, R17 ;  /* 0x0000001200117224 */ /* 0x000fe400078e0211 */
[----:B------:R-:W-:Y:S01]  /*1e740*/  IMAD.HI.U32 R16, R20, R7, RZ ;  /* 0x0000000714107227 */ /* 0x000fe200078e00ff */
[----:B------:R-:W-:Y:S02]  /*1e750*/  ISETP.GT.U32.AND P2, PT, R0, R12, PT ;  /* 0x0000000c0000720c */ /* 0x000fe40003f44070 */
[----:B------:R-:W-:Y:S01]  /*1e760*/  IABS R8, R23 ;  /* 0x0000001700087213 */ /* 0x000fe20000000000 */
[--C-:B------:R-:W-:Y:S02]  /*1e770*/  @!P5 IMAD.IADD R13, R13, 0x1, -R0.reuse ;  /* 0x000000010d0dd824 */ /* 0x100fe400078e0a00 */
[----:B------:R-:W-:Y:S01]  /*1e780*/  @!P0 IMAD.IADD R10, R10, 0x1, -R0 ;  /* 0x000000010a0a8824 */ /* 0x000fe200078e0a00 */
[C---:B------:R-:W-:Y:S01]  /*1e790*/  ISETP.GT.U32.AND P0, PT, R0.reuse, R17, PT ;  /* 0x000000110000720c */ /* 0x040fe20003f04070 */
[----:B------:R-:W-:Y:S01]  /*1e7a0*/  IMAD.MOV R16, RZ, RZ, -R16 ;  /* 0x000000ffff107224 */ /* 0x000fe200078e0a10 */
[----:B------:R-:W-:Y:S01]  /*1e7b0*/  ISETP.GT.U32.AND P5, PT, R0, R13, PT ;  /* 0x0000000d0000720c */ /* 0x000fe20003fa4070 */
[----:B0-----:R-:W-:-:S04]  /*1e7c0*/  IMAD.HI.U32 R9, R20, R8, RZ ;  /* 0x0000000814097227 */ /* 0x001fc800078e00ff */
[----:B------:R-:W-:Y:S02]  /*1e7d0*/  IMAD R7, R0, R16, R7 ;  /* 0x0000001000077224 */ /* 0x000fe400078e0207 */
[----:B------:R-:W-:Y:S02]  /*1e7e0*/  IMAD.MOV R9, RZ, RZ, -R9 ;  /* 0x000000ffff097224 */ /* 0x000fe400078e0a09 */
[----:B------:R-:W-:Y:S01]  /*1e7f0*/  @!P2 IMAD.IADD R12, R12, 0x1, -R0 ;  /* 0x000000010c0ca824 */ /* 0x000fe200078e0a00 */
[C---:B------:R-:W-:Y:S01]  /*1e800*/  ISETP.GT.U32.AND P2, PT, R0.reuse, R7, PT ;  /* 0x000000070000720c */ /* 0x040fe20003f44070 */
[----:B------:R-:W-:Y:S01]  /*1e810*/  IMAD R8, R0, R9, R8 ;  /* 0x0000000900087224 */ /* 0x000fe200078e0208 */
[----:B---3--:R-:W-:-:S05]  /*1e820*/  IABS R6, R14 ;  /* 0x0000000e00067213 */ /* 0x008fca0000000000 */
[----:B------:R-:W-:-:S04]  /*1e830*/  IMAD.HI.U32 R2, R20, R6, RZ ;  /* 0x0000000614027227 */ /* 0x000fc800078e00ff */
[----:B------:R-:W-:-:S04]  /*1e840*/  IMAD.MOV R2, RZ, RZ, -R2 ;  /* 0x000000ffff027224 */ /* 0x000fc800078e0a02 */
[C---:B------:R-:W-:Y:S02]  /*1e850*/  IMAD R6, R0.reuse, R2, R6 ;  /* 0x0000000200067224 */ /* 0x040fe400078e0206 */
[--C-:B------:R-:W-:Y:S01]  /*1e860*/  @!P0 IMAD.IADD R17, R17, 0x1, -R0.reuse ;  /* 0x0000000111118824 */ /* 0x100fe200078e0a00 */
[----:B------:R-:W-:Y:S02]  /*1e870*/  ISETP.GE.AND P6, PT, R21, RZ, PT ;  /* 0x000000ff1500720c */ /* 0x000fe40003fc6270 */
[C---:B------:R-:W-:Y:S01]  /*1e880*/  ISETP.GT.U32.AND P0, PT, R0.reuse, R6, PT ;  /* 0x000000060000720c */ /* 0x040fe20003f04070 */
[--C-:B------:R-:W-:Y:S01]  /*1e890*/  @!P5 IMAD.IADD R13, R13, 0x1, -R0.reuse ;  /* 0x000000010d0dd824 */ /* 0x100fe200078e0a00 */
[----:B------:R-:W-:Y:S01]  /*1e8a0*/  ISETP.GT.U32.AND P5, PT, R0, R8, PT ;  /* 0x000000080000720c */ /* 0x000fe20003fa4070 */
[----:B------:R-:W-:Y:S02]  /*1e8b0*/  @!P2 IMAD.IADD R7, R7, 0x1, -R0 ;  /* 0x000000010707a824 */ /* 0x000fe400078e0a00 */
[----:B------:R-:W-:Y:S01]  /*1e8c0*/  IMAD.MOV.U32 R11, RZ, RZ, R12 ;  /* 0x000000ffff0b7224 */ /* 0x000fe200078e000c */
[----:B------:R-:W-:Y:S01]  /*1e8d0*/  IABS R2, R24 ;  /* 0x0000001800027213 */ /* 0x000fe20000000000 */
[----:B------:R-:W-:-:S06]  /*1e8e0*/  @!P4 IMAD.MOV R10, RZ, RZ, -R10 ;  /* 0x000000ffff0ac224 */ /* 0x000fcc00078e0a0a */
[----:B------:R-:W-:Y:S01]  /*1e8f0*/  @!P0 IMAD.IADD R6, R6, 0x1, -R0 ;  /* 0x0000000106068824 */ /* 0x000fe200078e0a00 */
[----:B------:R-:W-:Y:S01]  /*1e900*/  ISETP.GT.U32.AND P0, PT, R0, R7, PT ;  /* 0x000000070000720c */ /* 0x000fe20003f04070 */
[----:B------:R-:W-:-:S04]  /*1e910*/  IMAD.HI.U32 R21, R20, R2, RZ ;  /* 0x0000000214157227 */ /* 0x000fc800078e00ff */
[----:B------:R-:W-:Y:S02]  /*1e920*/  @!P6 IMAD.MOV R11, RZ, RZ, -R11 ;  /* 0x000000ffff0be224 */ /* 0x000fe400078e0a0b */
[----:B------:R-:W-:Y:S02]  /*1e930*/  IMAD.MOV R21, RZ, RZ, -R21 ;  /* 0x000000ffff157224 */ /* 0x000fe400078e0a15 */
[----:B------:R-:W-:Y:S01]  /*1e940*/  @!P5 IMAD.IADD R8, R8, 0x1, -R0 ;  /* 0x000000010808d824 */ /* 0x000fe200078e0a00 */
[C---:B------:R-:W-:Y:S01]  /*1e950*/  ISETP.GT.U32.AND P5, PT, R0.reuse, R17, PT ;  /* 0x000000110000720c */ /* 0x040fe20003fa4070 */
[----:B------:R-:W-:Y:S01]  /*1e960*/  STL [R1+0xc0], R10 ;  /* 0x0000c00a01007387 */ /* 0x000fe20000100800 */
[----:B------:R-:W-:-:S03]  /*1e970*/  IMAD R2, R0, R21, R2 ;  /* 0x0000001500027224 */ /* 0x000fc600078e0202 */
[----:B------:R0:W-:Y:S01]  /*1e980*/  STL [R1+0xbc], R11 ;  /* 0x0000bc0b01007387 */ /* 0x0001e20000100800 */
[C---:B------:R-:W-:Y:S02]  /*1e990*/  ISETP.GT.U32.AND P6, PT, R0.reuse, R8, PT ;  /* 0x000000080000720c */ /* 0x040fe40003fc4070 */
[----:B------:R-:W-:Y:S01]  /*1e9a0*/  ISETP.GT.U32.AND P4, PT, R0, R6, PT ;  /* 0x000000060000720c */ /* 0x000fe20003f84070 */
[----:B------:R-:W-:Y:S02]  /*1e9b0*/  @!P0 IMAD.IADD R7, R7, 0x1, -R0 ;  /* 0x0000000107078824 */ /* 0x000fe400078e0a00 */
[----:B0-----:R-:W-:-:S04]  /*1e9c0*/  IMAD.MOV.U32 R11, RZ, RZ, R13 ;  /* 0x000000ffff0b7224 */ /* 0x001fc800078e000d */
[----:B------:R-:W-:Y:S01]  /*1e9d0*/  @!P3 IMAD.MOV R11, RZ, RZ, -R11 ;  /* 0x000000ffff0bb224 */ /* 0x000fe200078e0a0b */
[----:B------:R-:W-:Y:S01]  /*1e9e0*/  ISETP.GT.U32.AND P3, PT, R0, R2, PT ;  /* 0x000000020000720c */ /* 0x000fe20003f64070 */
[--C-:B------:R-:W-:Y:S01]  /*1e9f0*/  @!P5 IMAD.IADD R17, R17, 0x1, -R0.reuse ;  /* 0x000000011111d824 */ /* 0x100fe200078e0a00 */
[----:B------:R-:W-:Y:S01]  /*1ea00*/  ISETP.GE.AND P2, PT, R29, RZ, PT ;  /* 0x000000ff1d00720c */ /* 0x000fe20003f46270 */
[--C-:B------:R-:W-:Y:S01]  /*1ea10*/  @!P6 IMAD.IADD R8, R8, 0x1, -R0.reuse ;  /* 0x000000010808e824 */ /* 0x100fe200078e0a00 */
[----:B------:R0:W-:Y:S01]  /*1ea20*/  STL [R1+0xb8], R11 ;  /* 0x0000b80b01007387 */ /* 0x0001e20000100800 */
[----:B------:R-:W-:Y:S01]  /*1ea30*/  ISETP.GE.AND P6, PT, R23, RZ, PT ;  /* 0x000000ff1700720c */ /* 0x000fe20003fc6270 */
[--C-:B------:R-:W-:Y:S01]  /*1ea40*/  @!P4 IMAD.IADD R6, R6, 0x1, -R0.reuse ;  /* 0x000000010606c824 */ /* 0x100fe200078e0a00 */
[----:B------:R-:W-:Y:S01]  /*1ea50*/  ISETP.GE.AND P4, PT, R14, RZ, PT ;  /* 0x000000ff0e00720c */ /* 0x000fe20003f86270 */
[----:B------:R-:W3:Y:S04]  /*1ea60*/  LDL R23, [R1+0xcdc] ;  /* 0x000cdc0001177983 */ /* 0x000ee80000100800 */
[----:B------:R-:W3:Y:S01]  /*1ea70*/  LDL.LU R14, [R1+0xcd8] ;  /* 0x000cd800010e7983 */ /* 0x000ee20000300800 */
[----:B------:R-:W-:-:S02]  /*1ea80*/  @!P3 IMAD.IADD R2, R2, 0x1, -R0 ;  /* 0x000000010202b824 */ /* 0x000fc400078e0a00 */
[----:B------:R-:W-:Y:S02]  /*1ea90*/  @!P2 IMAD.MOV R7, RZ, RZ, -R7 ;  /* 0x000000ffff07a224 */ /* 0x000fe400078e0a07 */
[----:B0-----:R-:W-:Y:S01]  /*1eaa0*/  IMAD.MOV.U32 R11, RZ, RZ, R17 ;  /* 0x000000ffff0b7224 */ /* 0x001fe200078e0011 */
[----:B------:R-:W-:-:S03]  /*1eab0*/  ISETP.GE.AND P3, PT, R24, RZ, PT ;  /* 0x000000ff1800720c */ /* 0x000fc60003f66270 */
[----:B------:R-:W-:Y:S02]  /*1eac0*/  @!P1 IMAD.MOV R11, RZ, RZ, -R11 ;  /* 0x000000ffff0b9224 */ /* 0x000fe400078e0a0b */
[----:B------:R-:W-:-:S03]  /*1ead0*/  @!P4 IMAD.MOV R6, RZ, RZ, -R6 ;  /* 0x000000ffff06c224 */ /* 0x000fc600078e0a06 */
[----:B------:R0:W-:Y:S04]  /*1eae0*/  STL [R1+0xb4], R11 ;  /* 0x0000b40b01007387 */ /* 0x0001e80000100800 */
[----:B------:R-:W-:Y:S01]  /*1eaf0*/  STL [R1+0xb0], R7 ;  /* 0x0000b00701007387 */ /* 0x000fe20000100800 */
[----:B--2---:R-:W-:Y:S02]  /*1eb00*/  IABS R16, R5 ;  /* 0x0000000500107213 */ /* 0x004fe40000000000 */
[----:B----4-:R-:W-:-:S05]  /*1eb10*/  IABS R9, R4 ;  /* 0x0000000400097213 */ /* 0x010fca0000000000 */
[----:B------:R-:W-:-:S04]  /*1eb20*/  IMAD.HI.U32 R18, R20, R9, RZ ;  /* 0x0000000914127227 */ /* 0x000fc800078e00ff */
[----:B------:R-:W-:Y:S02]  /*1eb30*/  IMAD.MOV R18, RZ, RZ, -R18 ;  /* 0x000000ffff127224 */ /* 0x000fe400078e0a12 */
[----:B------:R-:W-:-:S04]  /*1eb40*/  IMAD.HI.U32 R19, R20, R16, RZ ;  /* 0x0000001014137227 */ /* 0x000fc800078e00ff */
[----:B------:R-:W-:Y:S02]  /*1eb50*/  IMAD R9, R0, R18, R9 ;  /* 0x0000001200097224 */ /* 0x000fe400078e0209 */
[----:B------:R-:W-:-:S03]  /*1eb60*/  IMAD.MOV R19, RZ, RZ, -R19 ;  /* 0x000000ffff137224 */ /* 0x000fc600078e0a13 */
[C---:B------:R-:W-:Y:S01]  /*1eb70*/  ISETP.GT.U32.AND P0, PT, R0.reuse, R9, PT ;  /* 0x000000090000720c */ /* 0x040fe20003f04070 */
[----:B------:R-:W-:-:S05]  /*1eb80*/  IMAD R16, R0, R19, R16 ;  /* 0x0000001300107224 */ /* 0x000fca00078e0210 */
[----:B------:R-:W-:-:S07]  /*1eb90*/  ISETP.GT.U32.AND P5, PT, R0, R16, PT ;  /* 0x000000100000720c */ /* 0x000fce0003fa4070 */
[----:B------:R-:W-:Y:S01]  /*1eba0*/  @!P0 IMAD.IADD R9, R9, 0x1, -R0 ;  /* 0x0000000109098824 */ /* 0x000fe200078e0a00 */
[----:B------:R-:W-:-:S04]  /*1ebb0*/  ISETP.GT.U32.AND P0, PT, R0, R2, PT ;  /* 0x000000020000720c */ /* 0x000fc80003f04070 */
[----:B------:R-:W-:Y:S01]  /*1ebc0*/  ISETP.GT.U32.AND P2, PT, R0, R9, PT ;  /* 0x000000090000720c */ /* 0x000fe20003f44070 */
[----:B------:R-:W-:Y:S01]  /*1ebd0*/  @!P5 IMAD.IADD R16, R16, 0x1, -R0 ;  /* 0x000000011010d824 */ /* 0x000fe200078e0a00 */
[----:B------:R-:W-:Y:S01]  /*1ebe0*/  ISETP.GE.AND P5, PT, R5, RZ, PT ;  /* 0x000000ff0500720c */ /* 0x000fe20003fa6270 */
[----:B------:R-:W-:-:S03]  /*1ebf0*/  IMAD.MOV.U32 R5, RZ, RZ, R8 ;  /* 0x000000ffff057224 */ /* 0x000fc600078e0008 */
[----:B------:R-:W-:Y:S01]  /*1ec00*/  ISETP.GT.U32.AND P1, PT, R0, R16, PT ;  /* 0x000000100000720c */ /* 0x000fe20003f24070 */
[----:B------:R-:W-:Y:S02]  /*1ec10*/  @!P6 IMAD.MOV R5, RZ, RZ, -R5 ;  /* 0x000000ffff05e224 */ /* 0x000fe400078e0a05 */
[----:B------:R-:W-:Y:S01]  /*1ec20*/  @!P0 IMAD.IADD R2, R2, 0x1, -R0 ;  /* 0x0000000102028824 */ /* 0x000fe200078e0a00 */
[----:B------:R-:W-:-:S03]  /*1ec30*/  IABS R10, R15 ;  /* 0x0000000f000a7213 */ /* 0x000fc60000000000 */
[----:B------:R-:W-:Y:S01]  /*1ec40*/  @!P2 IMAD.IADD R9, R9, 0x1, -R0 ;  /* 0x000000010909a824 */ /* 0x000fe200078e0a00 */
[----:B------:R-:W-:Y:S01]  /*1ec50*/  ISETP.GE.AND P2, PT, R15, RZ, PT ;  /* 0x000000ff0f00720c */ /* 0x000fe20003f46270 */
[----:B------:R-:W-:Y:S01]  /*1ec60*/  IMAD.MOV.U32 R15, RZ, RZ, R2 ;  /* 0x000000ffff0f7224 */ /* 0x000fe200078e0002 */
[----:B------:R1:W-:Y:S01]  /*1ec70*/  STL [R1+0xac], R5 ;  /* 0x0000ac0501007387 */ /* 0x0003e20000100800 */
[----:B------:R-:W-:Y:S02]  /*1ec80*/  ISETP.GE.AND P6, PT, R4, RZ, PT ;  /* 0x000000ff0400720c */ /* 0x000fe40003fc6270 */
[----:B------:R-:W-:Y:S01]  /*1ec90*/  @!P1 IMAD.IADD R16, R16, 0x1, -R0 ;  /* 0x0000000110109824 */ /* 0x000fe200078e0a00 */
[----:B0-----:R-:W2:Y:S01]  /*1eca0*/  LDL.LU R11, [R1+0xce0] ;  /* 0x000ce000010b7983 */ /* 0x001ea20000300800 */
[----:B------:R-:W-:-:S03]  /*1ecb0*/  @!P3 IMAD.MOV R15, RZ, RZ, -R15 ;  /* 0x000000ffff0fb224 */ /* 0x000fc600078e0a0f */
[----:B------:R-:W4:Y:S04]  /*1ecc0*/  LDL.LU R29, [R1+0xce4] ;  /* 0x000ce400011d7983 */ /* 0x000f280000300800 */
[----:B------:R-:W2:Y:S04]  /*1ecd0*/  LDL.LU R4, [R1+0xce8] ;  /* 0x000ce80001047983 */ /* 0x000ea80000300800 */
[----:B------:R-:W2:Y:S04]  /*1ece0*/  LDL.LU R24, [R1+0xcec] ;  /* 0x000cec0001187983 */ /* 0x000ea80000300800 */
[----:B-1----:R-:W2:Y:S04]  /*1ecf0*/  LDL.LU R5, [R1+0xcf0] ;  /* 0x000cf00001057983 */ /* 0x002ea80000300800 */
[----:B------:R-:W-:Y:S04]  /*1ed00*/  STL [R1+0xa4], R6 ;  /* 0x0000a40601007387 */ /* 0x000fe80000100800 */
[----:B------:R0:W-:Y:S04]  /*1ed10*/  STL [R1+0x3d74], R16 ;  /* 0x003d741001007387 */ /* 0x0001e80000100800 */
[----:B------:R1:W-:Y:S04]  /*1ed20*/  STL [R1+0xa0], R15 ;  /* 0x0000a00f01007387 */ /* 0x0003e80000100800 */
[----:B0-----:R-:W2:Y:S01]  /*1ed30*/  LDL.LU R16, [R1+0xcdc] ;  /* 0x000cdc0001107983 */ /* 0x001ea20000300800 */
[----:B------:R-:W-:-:S04]  /*1ed40*/  IMAD.HI.U32 R12, R20, R10, RZ ;  /* 0x0000000a140c7227 */ /* 0x000fc800078e00ff */
[----:B------:R-:W-:-:S04]  /*1ed50*/  IMAD.MOV R12, RZ, RZ, -R12 ;  /* 0x000000ffff0c7224 */ /* 0x000fc800078e0a0c */
[----:B------:R-:W-:-:S05]  /*1ed60*/  IMAD R8, R0, R12, R10 ;  /* 0x0000000c00087224 */ /* 0x000fca00078e020a */
[----:B------:R-:W-:Y:S02]  /*1ed70*/  ISETP.GT.U32.AND P1, PT, R0, R8, PT ;  /* 0x000000080000720c */ /* 0x000fe40003f24070 */
[----:B------:R-:W-:-:S05]  /*1ed80*/  IABS R18, R22 ;  /* 0x0000001600127213 */ /* 0x000fca0000000000 */
[----:B------:R-:W-:-:S06]  /*1ed90*/  IMAD.HI.U32 R13, R20, R18, RZ ;  /* 0x00000012140d7227 */ /* 0x000fcc00078e00ff */
[----:B------:R-:W-:Y:S02]  /*1eda0*/  @!P1 IMAD.IADD R8, R8, 0x1, -R0 ;  /* 0x0000000108089824 */ /* 0x000fe400078e0a00 */
[----:B------:R-:W-:-:S03]  /*1edb0*/  IMAD.MOV R13, RZ, RZ, -R13 ;  /* 0x000000ffff0d7224 */ /* 0x000fc600078e0a0d */
[C---:B------:R-:W-:Y:S01]  /*1edc0*/  ISETP.GT.U32.AND P1, PT, R0.reuse, R8, PT ;  /* 0x000000080000720c */ /* 0x040fe20003f24070 */
[----:B------:R-:W-:Y:S01]  /*1edd0*/  IMAD R7, R0, R13, R18 ;  /* 0x0000000d00077224 */ /* 0x000fe200078e0212 */
[----:B---3--:R-:W-:Y:S02]  /*1ede0*/  IABS R10, R23 ;  /* 0x00000017000a7213 */ /* 0x008fe40000000000 */
[----:B------:R-:W-:-:S03]  /*1edf0*/  IABS R12, R14 ;  /* 0x0000000e000c7213 */ /* 0x000fc60000000000 */
[----:B------:R-:W-:-:S04]  /*1ee00*/  IMAD.HI.U32 R2, R20, R10, RZ ;  /* 0x0000000a14027227 */ /* 0x000fc800078e00ff */
[----:B------:R-:W-:-:S04]  /*1ee10*/  IMAD.HI.U32 R6, R20, R12, RZ ;  /* 0x0000000c14067227 */ /* 0x000fc800078e00ff */
[----:B------:R-:W-:Y:S02]  /*1ee20*/  IMAD.MOV R13, RZ, RZ, -R6 ;  /* 0x000000ffff0d7224 */ /* 0x000fe400078e0a06 */
[----:B------:R-:W-:-:S04]  /*1ee30*/  IMAD.MOV R6, RZ, RZ, -R2 ;  /* 0x000000ffff067224 */ /* 0x000fc800078e0a02 */
[----:B------:R-:W-:Y:S02]  /*1ee40*/  IMAD R10, R0, R6, R10 ;  /* 0x00000006000a7224 */ /* 0x000fe400078e020a */
[----:B------:R-:W-:-:S03]  /*1ee50*/  @!P1 IMAD.IADD R8, R8, 0x1, -R0 ;  /* 0x0000000108089824 */ /* 0x000fc600078e0a00 */
[----:B------:R-:W-:Y:S01]  /*1ee60*/  ISETP.GT.U32.AND P1, PT, R0, R10, PT ;  /* 0x0000000a0000720c */ /* 0x000fe20003f24070 */
[----:B-1----:R-:W-:Y:S01]  /*1ee70*/  IMAD.MOV.U32 R15, RZ, RZ, R28 ;  /* 0x000000ffff0f7224 */ /* 0x002fe200078e001c */
[----:B------:R-:W-:Y:S01]  /*1ee80*/  ISETP.GE.AND P3, PT, R14, RZ, PT ;  /* 0x000000ff0e00720c */ /* 0x000fe20003f66270 */
[----:B------:R-:W3:Y:S01]  /*1ee90*/  LDL.LU R28, [R1+0xcf4] ;  /* 0x000cf400011c7983 */ /* 0x000ee20000300800 */
[----:B------:R-:W-:-:S03]  /*1eea0*/  MOV R14, R3 ;  /* 0x00000003000e7202 */ /* 0x000fc60000000f00 */
[----:B------:R-:W3:Y:S06]  /*1eeb0*/  LDL.LU R3, [R1+0xcf8] ;  /* 0x000cf80001037983 */ /* 0x000eec0000300800 */
[----:B------:R-:W-:Y:S01]  /*1eec0*/  @!P1 IMAD.IADD R10, R10, 0x1, -R0 ;  /* 0x000000010a0a9824 */ /* 0x000fe200078e0a00 */
[----:B--2---:R-:W-:Y:S02]  /*1eed0*/  ISETP.GE.AND P1, PT, R16, RZ, PT ;  /* 0x000000ff1000720c */ /* 0x004fe40003f26270 */
[----:B------:R-:W2:Y:S01]  /*1eee0*/  LDL.LU R16, [R1+0x3d74] ;  /* 0x003d740001107983 */ /* 0x000ea20000300800 */
[----:B------:R-:W-:-:S13]  /*1eef0*/  ISETP.GT.U32.AND P4, PT, R0, R7, PT ;  /* 0x000000070000720c */ /* 0x000fda0003f84070 */
[----:B------:R-:W-:-:S05]  /*1ef00*/  @!P4 IMAD.IADD R7, R7, 0x1, -R0 ;  /* 0x000000010707c824 */ /* 0x000fca00078e0a00 */
[C---:B------:R-:W-:Y:S01]  /*1ef10*/  ISETP.GT.U32.AND P4, PT, R0.reuse, R7, PT ;  /* 0x000000070000720c */ /* 0x040fe20003f84070 */
[----:B------:R-:W-:Y:S01]  /*1ef20*/  IMAD R2, R0, R13, R12 ;  /* 0x0000000d00027224 */ /* 0x000fe200078e020c */
[----:B------:R-:W-:-:S05]  /*1ef30*/  IABS R12, R11 ;  /* 0x0000000b000c7213 */ /* 0x000fca0000000000 */
[----:B------:R-:W-:-:S06]  /*1ef40*/  IMAD.HI.U32 R19, R20, R12, RZ ;  /* 0x0000000c14137227 */ /* 0x000fcc00078e00ff */
[----:B------:R-:W-:Y:S01]  /*1ef50*/  @!P4 IMAD.IADD R7, R7, 0x1, -R0 ;  /* 0x000000010707c824 */ /* 0x000fe200078e0a00 */
[----:B------:R-:W-:Y:S01]  /*1ef60*/  ISETP.GT.U32.AND P4, PT, R0, R2, PT ;  /* 0x000000020000720c */ /* 0x000fe20003f84070 */
[----:B------:R-:W-:Y:S01]  /*1ef70*/  IMAD.MOV R19, RZ, RZ, -R19 ;  /* 0x000000ffff137224 */ /* 0x000fe200078e0a13 */
[----:B------:R-:W-:-:S03]  /*1ef80*/  IABS R6, R4 ;  /* 0x0000000400067213 */ /* 0x000fc60000000000 */
[----:B------:R-:W-:Y:S02]  /*1ef90*/  IMAD R12, R0, R19, R12 ;  /* 0x00000013000c7224 */ /* 0x000fe400078e020c */
[----:B------:R-:W-:-:S06]  /*1efa0*/  IMAD.HI.U32 R23, R20, R6, RZ ;  /* 0x0000000614177227 */ /* 0x000fcc00078e00ff */
[----:B------:R-:W-:Y:S01]  /*1efb0*/  @!P4 IMAD.IADD R2, R2, 0x1, -R0 ;  /* 0x000000010202c824 */ /* 0x000fe200078e0a00 */
[----:B------:R-:W-:Y:S01]  /*1efc0*/  ISETP.GT.U32.AND P4, PT, R0, R12, PT ;  /* 0x0000000c0000720c */ /* 0x000fe20003f84070 */
[----:B------:R-:W-:Y:S01]  /*1efd0*/  IMAD.MOV R23, RZ, RZ, -R23 ;  /* 0x000000ffff177224 */ /* 0x000fe200078e0a17 */
[----:B----4-:R-:W-:Y:S02]  /*1efe0*/  IABS R18, R29 ;  /* 0x0000001d00127213 */ /* 0x010fe40000000000 */
[----:B------:R-:W-:Y:S01]  /*1eff0*/  ISETP.GE.AND P0, PT, R22, RZ, PT ;  /* 0x000000ff1600720c */ /* 0x000fe20003f06270 */
[----:B------:R-:W-:Y:S01]  /*1f000*/  IMAD R23, R0, R23, R6 ;  /* 0x0000001700177224 */ /* 0x000fe200078e0206 */
[----:B------:R-:W-:Y:S01]  /*1f010*/  IABS R13, R24 ;  /* 0x00000018000d7213 */ /* 0x000fe20000000000 */
[----:B------:R-:W-:-:S04]  /*1f020*/  IMAD.HI.U32 R22, R20, R18, RZ ;  /* 0x0000001214167227 */ /* 0x000fc800078e00ff */
[----:B------:R-:W-:-:S04]  /*1f030*/  IMAD.HI.U32 R19, R20, R13, RZ ;  /* 0x0000000d14137227 */ /* 0x000fc800078e00ff */
[----:B------:R-:W-:Y:S01]  /*1f040*/  @!P4 IMAD.IADD R12, R12, 0x1, -R0 ;  /* 0x000000010c0cc824 */ /* 0x000fe200078e0a00 */
[C---:B------:R-:W-:Y:S01]  /*1f050*/  ISETP.GT.U32.AND P4, PT, R0.reuse, R2, PT ;  /* 0x000000020000720c */ /* 0x040fe20003f84070 */
[----:B------:R-:W-:Y:S02]  /*1f060*/  IMAD.MOV R22, RZ, RZ, -R22 ;  /* 0x000000ffff167224 */ /* 0x000fe400078e0a16 */
[----:B------:R-:W-:Y:S01]  /*1f070*/  @!P6 IMAD.MOV R9, RZ, RZ, -R9 ;  /* 0x000000ffff09e224 */ /* 0x000fe200078e0a09 */
[C---:B------:R-:W-:Y:S01]  /*1f080*/  ISETP.GT.U32.AND P6, PT, R0.reuse, R10, PT ;  /* 0x0000000a0000720c */ /* 0x040fe20003fc4070 */
[----:B------:R-:W-:Y:S01]  /*1f090*/  @!P2 IMAD.MOV R8, RZ, RZ, -R8 ;  /* 0x000000ffff08a224 */ /* 0x000fe200078e0a08 */
[C---:B------:R-:W-:Y:S01]  /*1f0a0*/  ISETP.GT.U32.AND P2, PT, R0.reuse, R23, PT ;  /* 0x000000170000720c */ /* 0x040fe20003f44070 */
[----:B------:R-:W-:Y:S02]  /*1f0b0*/  IMAD.MOV R19, RZ, RZ, -R19 ;  /* 0x000000ffff137224 */ /* 0x000fe400078e0a13 */
[----:B------:R-:W-:-:S02]  /*1f0c0*/  IMAD R18, R0, R22, R18 ;  /* 0x0000001600127224 */ /* 0x000fc400078e0212 */
[C---:B------:R-:W-:Y:S02]  /*1f0d0*/  IMAD R13, R0.reuse, R19, R13 ;  /* 0x00000013000d7224 */ /* 0x040fe400078e020d */
[----:B------:R-:W-:Y:S01]  /*1f0e0*/  @!P0 IMAD.MOV R7, RZ, RZ, -R7 ;  /* 0x000000ffff078224 */ /* 0x000fe200078e0a07 */
[----:B------:R-:W-:Y:S01]  /*1f0f0*/  ISETP.GT.U32.AND P0, PT, R0, R18, PT ;  /* 0x000000120000720c */ /* 0x000fe20003f04070 */
[--C-:B------:R-:W-:Y:S01]  /*1f100*/  @!P4 IMAD.IADD R2, R2, 0x1, -R0.reuse ;  /* 0x000000010202c824 */ /* 0x100fe200078e0a00 */
[----:B------:R-:W-:Y:S01]  /*1f110*/  IABS R17, R5 ;  /* 0x0000000500117213 */ /* 0x000fe20000000000 */
[--C-:B------:R-:W-:Y:S01]  /*1f120*/  @!P6 IMAD.IADD R10, R10, 0x1, -R0.reuse ;  /* 0x000000010a0ae824 */ /* 0x100fe200078e0a00 */
[----:B------:R-:W-:Y:S01]  /*1f130*/  ISETP.GT.U32.AND P4, PT, R0, R13, PT ;  /* 0x0000000d0000720c */ /* 0x000fe20003f84070 */
[----:B------:R-:W-:Y:S01]  /*1f140*/  @!P2 IMAD.IADD R23, R23, 0x1, -R0 ;  /* 0x000000011717a824 */ /* 0x000fe200078e0a00 */
[----:B------:R-:W-:Y:S01]  /*1f150*/  ISETP.GE.AND P6, PT, R11, RZ, PT ;  /* 0x000000ff0b00720c */ /* 0x000fe20003fc6270 */
[----:B------:R-:W-:Y:S01]  /*1f160*/  IMAD.HI.U32 R21, R20, R17, RZ ;  /* 0x0000001114157227 */ /* 0x000fe200078e00ff */
[----:B------:R-:W-:-:S03]  /*1f170*/  ISETP.GE.AND P2, PT, R4, RZ, PT ;  /* 0x000000ff0400720c */ /* 0x000fc60003f46270 */
[----:B------:R-:W-:Y:S01]  /*1f180*/  @!P3 IMAD.MOV R2, RZ, RZ, -R2 ;  /* 0x000000ffff02b224 */ /* 0x000fe200078e0a02 */
[----:B------:R-:W-:Y:S01]  /*1f190*/  ISETP.GT.U32.AND P3, PT, R0, R23, PT ;  /* 0x000000170000720c */ /* 0x000fe20003f64070 */
[----:B------:R-:W-:Y:S01]  /*1f1a0*/  IMAD.MOV R21, RZ, RZ, -R21 ;  /* 0x000000ffff157224 */ /* 0x000fe200078e0a15 */
[----:B---3--:R-:W-:Y:S01]  /*1f1b0*/  IABS R6, R28 ;  /* 0x0000001c00067213 */ /* 0x008fe20000000000 */
[--C-:B------:R-:W-:Y:S02]  /*1f1c0*/  @!P0 IMAD.IADD R18, R18, 0x1, -R0.reuse ;  /* 0x0000000112128824 */ /* 0x100fe400078e0a00 */
[C---:B------:R-:W-:Y:S02]  /*1f1d0*/  IMAD R17, R0.reuse, R21, R17 ;  /* 0x0000001500117224 */ /* 0x040fe400078e0211 */
[----:B------:R-:W-:Y:S01]  /*1f1e0*/  @!P4 IMAD.IADD R13, R13, 0x1, -R0 ;  /* 0x000000010d0dc824 */ /* 0x000fe200078e0a00 */
[----:B------:R-:W-:-:S05]  /*1f1f0*/  ISETP.GT.U32.AND P4, PT, R0, R18, PT ;  /* 0x000000120000720c */ /* 0x000fca0003f84070 */
[----:B------:R-:W-:Y:S01]  /*1f200*/  @!P3 IMAD.IADD R23, R23, 0x1, -R0 ;  /* 0x000000011717b824 */ /* 0x000fe200078e0a00 */
[----:B------:R-:W-:-:S07]  /*1f210*/  ISETP.GE.AND P3, PT, R5, RZ, PT ;  /* 0x000000ff0500720c */ /* 0x000fce0003f66270 */
[----:B------:R-:W-:Y:S01]  /*1f220*/  @!P4 IMAD.IADD R18, R18, 0x1, -R0 ;  /* 0x000000011212c824 */ /* 0x000fe200078e0a00 */
[----:B------:R-:W-:Y:S01]  /*1f230*/  ISETP.GE.AND P0, PT, R29, RZ, PT ;  /* 0x000000ff1d00720c */ /* 0x000fe20003f06270 */
[----:B--2---:R-:W-:Y:S01]  /*1f240*/  @!P5 IMAD.MOV R16, RZ, RZ, -R16 ;  /* 0x000000ffff10d224 */ /* 0x004fe200078e0a10 */
[----:B------:R-:W-:-:S04]  /*1f250*/  ISETP.GT.U32.AND P5, PT, R0, R12, PT ;  /* 0x0000000c0000720c */ /* 0x000fc80003fa4070 */
[----:B------:R-:W-:Y:S04]  /*1f260*/  STL [R1+0x98], R16 ;  /* 0x0000981001007387 */ /* 0x000fe80000100800 */
[----:B------:R0:W-:Y:S04]  /*1f270*/  STL [R1+0x94], R9 ;  /* 0x0000940901007387 */ /* 0x0001e80000100800 */
[----:B------:R-:W-:Y:S01]  /*1f280*/  STL [R1+0x90], R7 ;  /* 0x0000900701007387 */ /* 0x000fe20000100800 */
[----:B------:R-:W-:-:S03]  /*1f290*/  @!P5 IMAD.IADD R12, R12, 0x1, -R0 ;  /* 0x000000010c0cd824 */ /* 0x000fc600078e0a00 */
[----:B------:R1:W-:Y:S01]  /*1f2a0*/  STL [R1+0x8c], R8 ;  /* 0x00008c0801007387 */ /* 0x0003e20000100800 */
[----:B0-----:R-:W-:-:S03]  /*1f2b0*/  IMAD.MOV.U32 R9, RZ, RZ, R10 ;  /* 0x000000ffff097224 */ /* 0x001fc600078e000a */
[----:B------:R-:W2:Y:S01]  /*1f2c0*/  LDL.LU R4, [R1+0xd04] ;  /* 0x000d040001047983 */ /* 0x000ea20000300800 */
[----:B------:R-:W-:Y:S02]  /*1f2d0*/  IMAD.MOV.U32 R10, RZ, RZ, R12 ;  /* 0x000000ffff0a7224 */ /* 0x000fe400078e000c */
[----:B------:R-:W-:Y:S01]  /*1f2e0*/  @!P1 IMAD.MOV R9, RZ, RZ, -R9 ;  /* 0x000000ffff099224 */ /* 0x000fe200078e0a09 */
[----:B------:R-:W-:Y:S01]  /*1f2f0*/  ISETP.GT.U32.AND P5, PT, R0, R17, PT ;  /* 0x000000110000720c */ /* 0x000fe20003fa4070 */
[----:B------:R-:W-:Y:S02]  /*1f300*/  @!P6 IMAD.MOV R10, RZ, RZ, -R10 ;  /* 0x000000ffff0ae224 */ /* 0x000fe400078e0a0a */
[----:B-1----:R-:W-:Y:S01]  /*1f310*/  IMAD.HI.U32 R8, R20, R6, RZ ;  /* 0x0000000614087227 */ /* 0x002fe200078e00ff */
[----:B------:R-:W-:Y:S03]  /*1f320*/  STL [R1+0x84], R2 ;  /* 0x0000840201007387 */ /* 0x000fe60000100800 */
[----:B------:R-:W-:Y:S01]  /*1f330*/  IMAD.MOV R8, RZ, RZ, -R8 ;  /* 0x000000ffff087224 */ /* 0x000fe200078e0a08 */
[----:B------:R-:W-:Y:S04]  /*1f340*/  STL [R1+0x80], R9 ;  /* 0x0000800901007387 */ /* 0x000fe80000100800 */
[----:B------:R-:W-:Y:S01]  /*1f350*/  STL [R1+0x7c], R10 ;  /* 0x00007c0a01007387 */ /* 0x000fe20000100800 */
[----:B------:R-:W-:-:S03]  /*1f360*/  IMAD R8, R0, R8, R6 ;  /* 0x0000000800087224 */ /* 0x000fc600078e0206 */
[----:B------:R-:W3:Y:S01]  /*1f370*/  LDL.LU R5, [R1+0xd08] ;  /* 0x000d080001057983 */ /* 0x000ee20000300800 */
[----:B------:R-:W-:Y:S01]  /*1f380*/  @!P5 IMAD.IADD R17, R17, 0x1, -R0 ;  /* 0x000000011111d824 */ /* 0x000fe200078e0a00 */
[----:B------:R-:W-:-:S04]  /*1f390*/  ISETP.GT.U32.AND P4, PT, R0, R8, PT ;  /* 0x000000080000720c */ /* 0x000fc80003f84070 */
[----:B------:R-:W-:Y:S02]  /*1f3a0*/  ISETP.GT.U32.AND P1, PT, R0, R17, PT ;  /* 0x000000110000720c */ /* 0x000fe40003f24070 */
[----:B------:R-:W-:-:S07]  /*1f3b0*/  IABS R7, R3 ;  /* 0x0000000300077213 */ /* 0x000fce0000000000 */
[----:B------:R-:W-:Y:S01]  /*1f3c0*/  @!P4 IMAD.IADD R8, R8, 0x1, -R0 ;  /* 0x000000010808c824 */ /* 0x000fe200078e0a00 */
[----:B------:R-:W-:Y:S01]  /*1f3d0*/  ISETP.GE.AND P4, PT, R3, RZ, PT ;  /* 0x000000ff0300720c */ /* 0x000fe20003f86270 */
[----:B------:R-:W-:Y:S02]  /*1f3e0*/  IMAD.MOV.U32 R3, RZ, RZ, R18 ;  /* 0x000000ffff037224 */ /* 0x000fe400078e0012 */
[----:B------:R-:W-:Y:S01]  /*1f3f0*/  @!P1 IMAD.IADD R17, R17, 0x1, -R0 ;  /* 0x0000000111119824 */ /* 0x000fe200078e0a00 */
[----:B------:R-:W-:Y:S01]  /*1f400*/  ISETP.GE.AND P1, PT, R28, RZ, PT ;  /* 0x000000ff1c00720c */ /* 0x000fe20003f26270 */
[----:B------:R-:W-:Y:S01]  /*1f410*/  @!P0 IMAD.MOV R3, RZ, RZ, -R3 ;  /* 0x000000ffff038224 */ /* 0x000fe200078e0a03 */
[----:B------:R-:W4:Y:S01]  /*1f420*/  LDL.LU R28, [R1+0xd0c] ;  /* 0x000d0c00011c7983 */ /* 0x000f220000300800 */
[----:B------:R-:W-:-:S03]  /*1f430*/  ISETP.GE.AND P6, PT, R24, RZ, PT ;  /* 0x000000ff1800720c */ /* 0x000fc60003fc6270 */
[----:B------:R-:W4:Y:S04]  /*1f440*/  LDL.LU R29, [R1+0xd10] ;  /* 0x000d1000011d7983 */ /* 0x000f280000300800 */
[----:B------:R-:W4:Y:S04]  /*1f450*/  LDL.LU R24, [R1+0xd14] ;  /* 0x000d140001187983 */ /* 0x000f280000300800 */
[----:B------:R0:W-:Y:S04]  /*1f460*/  STL [R1+0x78], R3 ;  /* 0x0000780301007387 */ /* 0x0001e80000100800 */
[----:B0-----:R-:W4:Y:S01]  /*1f470*/  LDL.LU R3, [R1+0xd18] ;  /* 0x000d180001037983 */ /* 0x001f220000300800 */
[----:B------:R-:W-:Y:S01]  /*1f480*/  ISETP.GT.U32.AND P5, PT, R0, R13, PT ;  /* 0x0000000d0000720c */ /* 0x000fe20003fa4070 */
[----:B------:R-:W-:-:S04]  /*1f490*/  IMAD.HI.U32 R6, R20, R7, RZ ;  /* 0x0000000714067227 */ /* 0x000fc800078e00ff */
[----:B------:R-:W-:-:S04]  /*1f4a0*/  IMAD.MOV R9, RZ, RZ, -R6 ;  /* 0x000000ffff097224 */ /* 0x000fc800078e0a06 */
[----:B------:R-:W-:-:S04]  /*1f4b0*/  IMAD R7, R0, R9, R7 ;  /* 0x0000000900077224 */ /* 0x000fc800078e0207 */
[----:B------:R-:W-:Y:S01]  /*1f4c0*/  @!P5 IMAD.IADD R13, R13, 0x1, -R0 ;  /* 0x000000010d0dd824 */ /* 0x000fe200078e0a00 */
[C---:B------:R-:W-:Y:S02]  /*1f4d0*/  ISETP.GT.U32.AND P5, PT, R0.reuse, R7, PT ;  /* 0x000000070000720c */ /* 0x040fe40003fa4070 */
[----:B------:R-:W-:Y:S02]  /*1f4e0*/  ISETP.GT.U32.AND P0, PT, R0, R8, PT ;  /* 0x000000080000720c */ /* 0x000fe40003f04070 */
[----:B------:R-:W-:Y:S01]  /*1f4f0*/  IABS R2, R15 ;  /* 0x0000000f00027213 */ /* 0x000fe20000000000 */
[----:B------:R-:W-:-:S04]  /*1f500*/  IMAD.MOV.U32 R11, RZ, RZ, R23 ;  /* 0x000000ffff0b7224 */ /* 0x000fc800078e0017 */
[----:B------:R-:W-:-:S04]  /*1f510*/  IMAD.MOV.U32 R6, RZ, RZ, R2 ;  /* 0x000000ffff067224 */ /* 0x000fc800078e0002 */
[--C-:B------:R-:W-:Y:S02]  /*1f520*/  @!P5 IMAD.IADD R7, R7, 0x1, -R0.reuse ;  /* 0x000000010707d824 */ /* 0x100fe400078e0a00 */
[----:B------:R-:W-:Y:S02]  /*1f530*/  @!P2 IMAD.MOV R11, RZ, RZ, -R11 ;  /* 0x000000ffff0ba224 */ /* 0x000fe400078e0a0b */
[----:B------:R-:W-:Y:S01]  /*1f540*/  IMAD.HI.U32 R10, R20, R6, RZ ;  /* 0x00000006140a7227 */ /* 0x000fe200078e00ff */
[----:B------:R-:W-:Y:S02]  /*1f550*/  ISETP.GT.U32.AND P2, PT, R0, R7, PT ;  /* 0x000000070000720c */ /* 0x000fe40003f44070 */
[----:B------:R-:W-:Y:S01]  /*1f560*/  IABS R2, R14 ;  /* 0x0000000e00027213 */ /* 0x000fe20000000000 */
[----:B------:R-:W-:Y:S01]  /*1f570*/  @!P0 IMAD.IADD R8, R8, 0x1, -R0 ;  /* 0x0000000108088824 */ /* 0x000fe200078e0a00 */
[----:B------:R0:W-:Y:S01]  /*1f580*/  STL [R1+0x74], R11 ;  /* 0x0000740b01007387 */ /* 0x0001e20000100800 */
[----:B------:R-:W-:-:S02]  /*1f590*/  IMAD.MOV R10, RZ, RZ, -R10 ;  /* 0x000000ffff0a7224 */ /* 0x000fc400078e0a0a */
[----:B------:R-:W-:Y:S02]  /*1f5a0*/  IMAD.MOV.U32 R12, RZ, RZ, R13 ;  /* 0x000000ffff0c7224 */ /* 0x000fe400078e000d */
[----:B------:R-:W-:Y:S02]  /*1f5b0*/  IMAD R6, R0, R10, R6 ;  /* 0x0000000a00067224 */ /* 0x000fe400078e0206 */
[----:B------:R-:W-:-:S04]  /*1f5c0*/  IMAD.HI.U32 R10, R20, R2, RZ ;  /* 0x00000002140a7227 */ /* 0x000fc800078e00ff */
[----:B0-----:R-:W-:Y:S02]  /*1f5d0*/  IMAD.MOV.U32 R11, RZ, RZ, R17 ;  /* 0x000000ffff0b7224 */ /* 0x001fe400078e0011 */
[----:B------:R-:W-:Y:S02]  /*1f5e0*/  @!P6 IMAD.MOV R12, RZ, RZ, -R12 ;  /* 0x000000ffff0ce224 */ /* 0x000fe400078e0a0c */
[----:B------:R-:W-:Y:S01]  /*1f5f0*/  @!P3 IMAD.MOV R11, RZ, RZ, -R11 ;  /* 0x000000ffff0bb224 */ /* 0x000fe200078e0a0b */
[----:B------:R-:W-:Y:S01]  /*1f600*/  ISETP.GT.U32.AND P5, PT, R0, R6, PT ;  /* 0x000000060000720c */ /* 0x000fe20003fa4070 */
[----:B------:R-:W-:Y:S01]  /*1f610*/  IMAD.MOV R10, RZ, RZ, -R10 ;  /* 0x000000ffff0a7224 */ /* 0x000fe200078e0a0a */
[----:B------:R-:W-:Y:S01]  /*1f620*/  STL [R1+0x3d3c], R12 ;  /* 0x003d3c0c01007387 */ /* 0x000fe20000100800 */
[----:B------:R-:W-:-:S03]  /*1f630*/  @!P2 IMAD.IADD R7, R7, 0x1, -R0 ;  /* 0x000000010707a824 */ /* 0x000fc600078e0a00 */
[----:B------:R-:W-:Y:S01]  /*1f640*/  STL [R1+0x2c], R11 ;  /* 0x00002c0b01007387 */ /* 0x000fe20000100800 */
[----:B------:R-:W-:-:S06]  /*1f650*/  IMAD R2, R0, R10, R2 ;  /* 0x0000000a00027224 */ /* 0x000fcc00078e0202 */
[----:B------:R-:W-:-:S05]  /*1f660*/  @!P5 IMAD.IADD R6, R6, 0x1, -R0 ;  /* 0x000000010606d824 */ /* 0x000fca00078e0a00 */
[----:B------:R-:W-:Y:S02]  /*1f670*/  ISETP.GT.U32.AND P5, PT, R0, R6, PT ;  /* 0x000000060000720c */ /* 0x000fe40003fa4070 */
[----:B------:R-:W-:Y:S02]  /*1f680*/  ISETP.GE.AND P6, PT, R15, RZ, PT ;  /* 0x000000ff0f00720c */ /* 0x000fe40003fc6270 */
[----:B------:R-:W-:-:S09]  /*1f690*/  ISETP.GE.AND P3, PT, R14, RZ, PT ;  /* 0x000000ff0e00720c */ /* 0x000fd20003f66270 */
[----:B------:R-:W-:Y:S01]  /*1f6a0*/  @!P5 IMAD.IADD R6, R6, 0x1, -R0 ;  /* 0x000000010606d824 */ /* 0x000fe200078e0a00 */
[----:B--2---:R-:W-:Y:S02]  /*1f6b0*/  IABS R9, R4 ;  /* 0x0000000400097213 */ /* 0x004fe40000000000 */
[----:B------:R-:W-:Y:S01]  /*1f6c0*/  ISETP.GE.AND P0, PT, R4, RZ, PT ;  /* 0x000000ff0400720c */ /* 0x000fe20003f06270 */
[----:B------:R-:W-:-:S04]  /*1f6d0*/  IMAD.MOV.U32 R4, RZ, RZ, R8 ;  /* 0x000000ffff047224 */ /* 0x000fc800078e0008 */
[----:B------:R-:W-:-:S05]  /*1f6e0*/  @!P1 IMAD.MOV R4, RZ, RZ, -R4 ;  /* 0x000000ffff049224 */ /* 0x000fca00078e0a04 */
[----:B------:R0:W-:Y:S01]  /*1f6f0*/  STL [R1+0x68], R4 ;  /* 0x0000680401007387 */ /* 0x0001e20000100800 */
[----:B------:R-:W-:-:S03]  /*1f700*/  IMAD.HI.U32 R16, R20, R9, RZ ;  /* 0x0000000914107227 */ /* 0x000fc600078e00ff */
[----:B------:R-:W2:Y:S01]  /*1f710*/  LDL.LU R15, [R1+0xd1c] ;  /* 0x000d1c00010f7983 */ /* 0x000ea20000300800 */
[----:B---3--:R-:W-:Y:S01]  /*1f720*/  IABS R8, R5 ;  /* 0x0000000500087213 */ /* 0x008fe20000000000 */
[----:B0-----:R-:W-:-:S04]  /*1f730*/  IMAD.MOV.U32 R4, RZ, RZ, R7 ;  /* 0x000000ffff047224 */ /* 0x001fc800078e0007 */
[----:B------:R-:W-:Y:S01]  /*1f740*/  @!P4 IMAD.MOV R4, RZ, RZ, -R4 ;  /* 0x000000ffff04c224 */ /* 0x000fe200078e0a04 */
[----:B------:R-:W-:Y:S01]  /*1f750*/  ISETP.GT.U32.AND P4, PT, R0, R2, PT ;  /* 0x000000020000720c */ /* 0x000fe20003f84070 */
[----:B------:R-:W-:-:S04]  /*1f760*/  IMAD.HI.U32 R7, R20, R8, RZ ;  /* 0x0000000814077227 */ /* 0x000fc800078e00ff */
[----:B------:R-:W-:-:S04]  /*1f770*/  IMAD.MOV R7, RZ, RZ, -R7 ;  /* 0x000000ffff077224 */ /* 0x000fc800078e0a07 */
[----:B------:R-:W-:-:S04]  /*1f780*/  IMAD R8, R0, R7, R8 ;  /* 0x0000000700087224 */ /* 0x000fc800078e0208 */
[----:B------:R-:W-:Y:S01]  /*1f790*/  @!P4 IMAD.IADD R2, R2, 0x1, -R0 ;  /* 0x000000010202c824 */ /* 0x000fe200078e0a00 */
[C---:B------:R-:W-:Y:S01]  /*1f7a0*/  ISETP.GT.U32.AND P4, PT, R0.reuse, R8, PT ;  /* 0x000000080000720c */ /* 0x040fe20003f84070 */
[----:B------:R-:W-:Y:S01]  /*1f7b0*/  IMAD.MOV R16, RZ, RZ, -R16 ;  /* 0x000000ffff107224 */ /* 0x000fe200078e0a10 */
[----:B------:R0:W-:Y:S03]  /*1f7c0*/  STL [R1+0x6c], R4 ;  /* 0x00006c0401007387 */ /* 0x0001e60000100800 */
[----:B------:R-:W-:Y:S01]  /*1f7d0*/  IMAD R17, R0, R16, R9 ;  /* 0x0000001000117224 */ /* 0x000fe200078e0209 */
[----:B------:R-:W-:Y:S01]  /*1f7e0*/  ISETP.GE.AND P2, PT, R5, RZ, PT ;  /* 0x000000ff0500720c */ /* 0x000fe20003f46270 */
[----:B------:R-:W3:Y:S04]  /*1f7f0*/  LDL.LU R14, [R1+0xd20] ;  /* 0x000d2000010e7983 */ /* 0x000ee80000300800 */
[----:B------:R-:W3:Y:S01]  /*1f800*/  LDL.LU R5, [R1+0xd24] ;  /* 0x000d240001057983 */ /* 0x000ee20000300800 */
[----:B0-----:R-:W-:-:S02]  /*1f810*/  IMAD.MOV.U32 R4, RZ, RZ, R6 ;  /* 0x000000ffff047224 */ /* 0x001fc400078e0006 */
[----:B------:R-:W-:Y:S02]  /*1f820*/  @!P4 IMAD.IADD R8, R8, 0x1, -R0 ;  /* 0x000000010808c824 */ /* 0x000fe400078e0a00 */
[----:B------:R-:W-:Y:S01]  /*1f830*/  @!P6 IMAD.MOV R4, RZ, RZ, -R4 ;  /* 0x000000ffff04e224 */ /* 0x000fe200078e0a04 */
[C---:B------:R-:W-:Y:S02]  /*1f840*/  ISETP.GT.U32.AND P5, PT, R0.reuse, R17, PT ;  /* 0x000000110000720c */ /* 0x040fe40003fa4070 */
[----:B------:R-:W-:Y:S02]  /*1f850*/  ISETP.GT.U32.AND P6, PT, R0, R8, PT ;  /* 0x000000080000720c */ /* 0x000fe40003fc4070 */
[----:B----4-:R-:W-:-:S05]  /*1f860*/  IABS R9, R3 ;  /* 0x0000000300097213 */ /* 0x010fca0000000000 */
[----:B------:R-:W-:-:S04]  /*1f870*/  IMAD.HI.U32 R7, R20, R9, RZ ;  /* 0x0000000914077227 */ /* 0x000fc800078e00ff */
[----:B------:R-:W-:-:S04]  /*1f880*/  IMAD.MOV R7, RZ, RZ, -R7 ;  /* 0x000000ffff077224 */ /* 0x000fc800078e0a07 */
[----:B------:R-:W-:Y:S01]  /*1f890*/  IMAD R9, R0, R7, R9 ;  /* 0x0000000700097224 */ /* 0x000fe200078e0209 */
[----:B------:R0:W-:Y:S01]  /*1f8a0*/  STL [R1+0x60], R4 ;  /* 0x0000600401007387 */ /* 0x0001e20000100800 */
[--C-:B------:R-:W-:Y:S02]  /*1f8b0*/  @!P6 IMAD.IADD R8, R8, 0x1, -R0.reuse ;  /* 0x000000010808e824 */ /* 0x100fe400078e0a00 */
[----:B------:R-:W-:Y:S01]  /*1f8c0*/  @!P5 IMAD.IADD R17, R17, 0x1, -R0 ;  /* 0x000000011111d824 */ /* 0x000fe200078e0a00 */
[C---:B------:R-:W-:Y:S02]  /*1f8d0*/  ISETP.GT.U32.AND P6, PT, R0.reuse, R9, PT ;  /* 0x000000090000720c */ /* 0x040fe40003fc4070 */
[C---:B------:R-:W-:Y:S01]  /*1f8e0*/  ISETP.GT.U32.AND P5, PT, R0.reuse, R2, PT ;  /* 0x000000020000720c */ /* 0x040fe20003fa4070 */
[----:B0-----:R-:W4:Y:S01]  /*1f8f0*/  LDL.LU R4, [R1+0xd28] ;  /* 0x000d280001047983 */ /* 0x001f220000300800 */
[----:B------:R-:W-:-:S09]  /*1f900*/  ISETP.GT.U32.AND P4, PT, R0, R17, PT ;  /* 0x000000110000720c */ /* 0x000fd20003f84070 */
[--C-:B------:R-:W-:Y:S02]  /*1f910*/  @!P6 IMAD.IADD R9, R9, 0x1, -R0.reuse ;  /* 0x000000010909e824 */ /* 0x100fe400078e0a00 */
[----:B------:R-:W-:-:S03]  /*1f920*/  @!P5 IMAD.IADD R2, R2, 0x1, -R0 ;  /* 0x000000010202d824 */ /* 0x000fc600078e0a00 */
[----:B------:R-:W-:Y:S01]  /*1f930*/  ISETP.GT.U32.AND P6, PT, R0, R9, PT ;  /* 0x000000090000720c */ /* 0x000fe20003fc4070 */
[----:B------:R-:W-:Y:S02]  /*1f940*/  @!P4 IMAD.IADD R17, R17, 0x1, -R0 ;  /* 0x000000011111c824 */ /* 0x000fe400078e0a00 */
[----:B------:R-:W-:Y:S02]  /*1f950*/  IMAD.MOV.U32 R6, RZ, RZ, R2 ;  /* 0x000000ffff067224 */ /* 0x000fe400078e0002 */
[----:B------:R-:W-:Y:S02]  /*1f960*/  IMAD.MOV.U32 R11, RZ, RZ, R17 ;  /* 0x000000ffff0b7224 */ /* 0x000fe400078e0011 */
[----:B------:R-:W-:Y:S02]  /*1f970*/  @!P3 IMAD.MOV R6, RZ, RZ, -R6 ;  /* 0x000000ffff06b224 */ /* 0x000fe400078e0a06 */
[----:B------:R-:W-:Y:S01]  /*1f980*/  @!P0 IMAD.MOV R11, RZ, RZ, -R11 ;  /* 0x000000ffff0b8224 */ /* 0x000fe200078e0a0b */
[----:B------:R-:W-:Y:S01]  /*1f990*/  ISETP.GE.AND P1, PT, R28, RZ, PT ;  /* 0x000000ff1c00720c */ /* 0x000fe20003f26270 */
[----:B------:R-:W-:Y:S01]  /*1f9a0*/  @!P2 IMAD.MOV R8, RZ, RZ, -R8 ;  /* 0x000000ffff08a224 */ /* 0x000fe200078e0a08 */
[----:B------:R-:W-:-:S02]  /*1f9b0*/  IABS R19, R28 ;  /* 0x0000001c00137213 */ /* 0x000fc40000000000 */
[----:B------:R-:W4:Y:S01]  /*1f9c0*/  LDL.LU R28, [R1+0xd2c] ;  /* 0x000d2c00011c7983 */ /* 0x000f220000300800 */
[----:B------:R-:W-:Y:S01]  /*1f9d0*/  @!P6 IMAD.IADD R9, R9, 0x1, -R0 ;  /* 0x000000010909e824 */ /* 0x000fe200078e0a00 */
[----:B------:R-:W-:Y:S02]  /*1f9e0*/  ISETP.GE.AND P6, PT, R3, RZ, PT ;  /* 0x000000ff0300720c */ /* 0x000fe40003fc6270 */
[----:B------:R-:W-:Y:S04]  /*1f9f0*/  STL [R1+0x64], R6 ;  /* 0x0000640601007387 */ /* 0x000fe80000100800 */
[----:B------:R0:W-:Y:S04]  /*1fa00*/  STL [R1+0x44], R11 ;  /* 0x0000440b01007387 */ /* 0x0001e80000100800 */
[----:B------:R-:W-:Y:S04]  /*1fa10*/  STL [R1+0x5c], R8 ;  /* 0x00005c0801007387 */ /* 0x000fe80000100800 */
[----:B------:R-:W4:Y:S01]  /*1fa20*/  LDL.LU R3, [R1+0xd30] ;  /* 0x000d300001037983 */ /* 0x000f220000300800 */
[----:B------:R-:W-:Y:S01]  /*1fa30*/  IABS R18, R29 ;  /* 0x0000001d00127213 */ /* 0x000fe20000000000 */
[----:B------:R-:W-:Y:S01]  /*1fa40*/  IMAD.HI.U32 R21, R20, R19, RZ ;  /* 0x0000001314157227 */ /* 0x000fe200078e00ff */
[----:B------:R-:W-:-:S03]  /*1fa50*/  IABS R13, R24 ;  /* 0x00000018000d7213 */ /* 0x000fc60000000000 */
[----:B------:R-:W-:-:S04]  /*1fa60*/  IMAD.HI.U32 R16, R20, R18, RZ ;  /* 0x0000001214107227 */ /* 0x000fc800078e00ff */
[----:B------:R-:W-:Y:S02]  /*1fa70*/  IMAD.MOV R21, RZ, RZ, -R21 ;  /* 0x000000ffff157224 */ /* 0x000fe400078e0a15 */
[----:B------:R-:W-:-:S04]  /*1fa80*/  IMAD.HI.U32 R10, R20, R13, RZ ;  /* 0x0000000d140a7227 */ /* 0x000fc800078e00ff */
[----:B------:R-:W-:Y:S02]  /*1fa90*/  IMAD.MOV R16, RZ, RZ, -R16 ;  /* 0x000000ffff107224 */ /* 0x000fe400078e0a10 */
[C---:B------:R-:W-:Y:S02]  /*1faa0*/  IMAD R19, R0.reuse, R21, R19 ;  /* 0x0000001500137224 */ /* 0x040fe400078e0213 */
[----:B------:R-:W-:Y:S02]  /*1fab0*/  IMAD.MOV R10, RZ, RZ, -R10 ;  /* 0x000000ffff0a7224 */ /* 0x000fe400078e0a0a */
[C---:B------:R-:W-:Y:S01]  /*1fac0*/  IMAD R18, R0.reuse, R16, R18 ;  /* 0x0000001000127224 */ /* 0x040fe200078e0212 */
[C---:B------:R-:W-:Y:S01]  /*1fad0*/  ISETP.GT.U32.AND P5, PT, R0.reuse, R19, PT ;  /* 0x000000130000720c */ /* 0x040fe20003fa4070 */
[----:B------:R-:W-:-:S03]  /*1fae0*/  IMAD R13, R0, R10, R13 ;  /* 0x0000000a000d7224 */ /* 0x000fc600078e020d */
[C---:B------:R-:W-:Y:S02]  /*1faf0*/  ISETP.GT.U32.AND P3, PT, R0.reuse, R18, PT ;  /* 0x000000120000720c */ /* 0x040fe40003f64070 */
[----:B------:R-:W-:-:S07]  /*1fb00*/  ISETP.GT.U32.AND P4, PT, R0, R13, PT ;  /* 0x0000000d0000720c */ /* 0x000fce0003f84070 */
[----:B------:R-:W-:-:S04]  /*1fb10*/  @!P5 IMAD.IADD R19, R19, 0x1, -R0 ;  /* 0x000000011313d824 */ /* 0x000fc800078e0a00 */
[--C-:B------:R-:W-:Y:S01]  /*1fb20*/  @!P3 IMAD.IADD R18, R18, 0x1, -R0.reuse ;  /* 0x000000011212b824 */ /* 0x100fe200078e0a00 */
[----:B------:R-:W-:Y:S01]  /*1fb30*/  ISETP.GT.U32.AND P3, PT, R0, R19, PT ;  /* 0x000000130000720c */ /* 0x000fe20003f64070 */
[----:B------:R-:W-:-:S03]  /*1fb40*/  @!P4 IMAD.IADD R13, R13, 0x1, -R0 ;  /* 0x000000010d0dc824 */ /* 0x000fc600078e0a00 */
[C---:B------:R-:W-:Y:S02]  /*1fb50*/  ISETP.GT.U32.AND P4, PT, R0.reuse, R18, PT ;  /* 0x000000120000720c */ /* 0x040fe40003f84070 */
[----:B------:R-:W-:Y:S02]  /*1fb60*/  ISETP.GT.U32.AND P0, PT, R0, R13, PT ;  /* 0x0000000d0000720c */ /* 0x000fe40003f04070 */
[----:B------:R-:W-:-:S05]  /*1fb70*/  ISETP.GE.AND P5, PT, R29, RZ, PT ;  /* 0x000000ff1d00720c */ /* 0x000fca0003fa6270 */
[----:B------:R-:W-:-:S04]  /*1fb80*/  @!P3 IADD3 R19, PT, PT, R19, -R0, RZ ;  /* 0x800000001313b210 */ /* 0x000fc80007ffe0ff */
[--C-:B------:R-:W-:Y:S02]  /*1fb90*/  @!P4 IMAD.IADD R18, R18, 0x1, -R0.reuse ;  /* 0x000000011212c824 */ /* 0x100fe400078e0a00 */
[----:B------:R-:W-:Y:S02]  /*1fba0*/  @!P0 IMAD.IADD R13, R13, 0x1, -R0 ;  /* 0x000000010d0d8824 */ /* 0x000fe400078e0a00 */
[----:B------:R-:W-:Y:S01]  /*1fbb0*/  IMAD.MOV.U32 R12, RZ, RZ, R19 ;  /* 0x000000ffff0c7224 */ /* 0x000fe200078e0013 */
[----:B------:R-:W-:Y:S01]  /*1fbc0*/  ISETP.GE.AND P4, PT, R24, RZ, PT ;  /* 0x000000ff1800720c */ /* 0x000fe20003f86270 */
[----:B0-----:R-:W-:Y:S02]  /*1fbd0*/  IMAD.MOV.U32 R11, RZ, RZ, R18 ;  /* 0x000000ffff0b7224 */ /* 0x001fe400078e0012 */
[----:B------:R-:W-:Y:S02]  /*1fbe0*/  @!P1 IMAD.MOV R12, RZ, RZ, -R12 ;  /* 0x000000ffff0c9224 */ /* 0x000fe400078e0a0c */
[----:B------:R-:W-:-:S03]  /*1fbf0*/  @!P5 IMAD.MOV R11, RZ, RZ, -R11 ;  /* 0x000000ffff0bd224 */ /* 0x000fc600078e0a0b */
[----:B------:R-:W-:Y:S04]  /*1fc00*/  STL [R1+0x4c], R12 ;  /* 0x00004c0c01007387 */ /* 0x000fe80000100800 */
[----:B------:R0:W-:Y:S01]  /*1fc10*/  STL [R1+0x50], R11 ;  /* 0x0000500b01007387 */ /* 0x0001e20000100800 */
[----:B------:R-:W-:Y:S02]  /*1fc20*/  @!P6 IMAD.MOV R9, RZ, RZ, -R9 ;  /* 0x000000ffff09e224 */ /* 0x000fe400078e0a09 */
[----:B0-----:R-:W-:-:S04]  /*1fc30*/  IMAD.MOV.U32 R11, RZ, RZ, R13 ;  /* 0x000000ffff0b7224 */ /* 0x001fc800078e000d */
[----:B------:R-:W-:-:S05]  /*1fc40*/  @!P4 IMAD.MOV R11, RZ, RZ, -R11 ;  /* 0x000000ffff0bc224 */ /* 0x000fca00078e0a0b */
[----:B------:R0:W-:Y:S04]  /*1fc50*/  STL [R1+0x54], R11 ;  /* 0x0000540b01007387 */ /* 0x0001e80000100800 */
[----:B------:R-:W-:Y:S04]  /*1fc60*/  STL [R1+0xc8], R9 ;  /* 0x0000c80901007387 */ /* 0x000fe80000100800 */
[----:B0-----:R-:W4:Y:S01]  /*1fc70*/  LDL.LU R11, [R1+0xd40] ;  /* 0x000d4000010b7983 */ /* 0x001f220000300800 */
[----:B--2---:R-:W-:-:S05]  /*1fc80*/  IABS R10, R15 ;  /* 0x0000000f000a7213 */ /* 0x004fca0000000000 */
[----:B------:R-:W-:-:S04]  /*1fc90*/  IMAD.MOV.U32 R7, RZ, RZ, R10 ;  /* 0x000000ffff077224 */ /* 0x000fc800078e000a */
[----:B------:R-:W-:-:S04]  /*1fca0*/  IMAD.HI.U32 R21, R20, R7, RZ ;  /* 0x0000000714157227 */ /* 0x000fc800078e00ff */
[----:B------:R-:W-:-:S04]  /*1fcb0*/  IMAD.MOV R21, RZ, RZ, -R21 ;  /* 0x000000ffff157224 */ /* 0x000fc800078e0a15 */
[----:B------:R-:W-:Y:S01]  /*1fcc0*/  IMAD R7, R0, R21, R7 ;  /* 0x0000001500077224 */ /* 0x000fe200078e0207 */
[----:B---3--:R-:W-:Y:S02]  /*1fcd0*/  IABS R16, R14 ;  /* 0x0000000e00107213 */ /* 0x008fe40000000000 */
[----:B------:R-:W-:-:S03]  /*1fce0*/  IABS R10, R5 ;  /* 0x00000005000a7213 */ /* 0x000fc60000000000 */
[----:B------:R-:W-:-:S04]  /*1fcf0*/  IMAD.HI.U32 R6, R20, R16, RZ ;  /* 0x0000001014067227 */ /* 0x000fc800078e00ff */
[----:B------:R-:W-:-:S04]  /*1fd00*/  IMAD.HI.U32 R2, R20, R10, RZ ;  /* 0x0000000a14027227 */ /* 0x000fc800078e00ff */
[----:B------:R-:W-:Y:S02]  /*1fd10*/  IMAD.MOV R2, RZ, RZ, -R2 ;  /* 0x000000ffff027224 */ /* 0x000fe400078e0a02 */
[----:B------:R-:W-:Y:S01]  /*1fd20*/  IMAD.MOV R6, RZ, RZ, -R6 ;  /* 0x000000ffff067224 */ /* 0x000fe200078e0a06 */
[C---:B------:R-:W-:Y:S01]  /*1fd30*/  ISETP.GT.U32.AND P2, PT, R0.reuse, R7, PT ;  /* 0x000000070000720c */ /* 0x040fe20003f44070 */
[C---:B------:R-:W-:Y:S02]  /*1fd40*/  IMAD R10, R0.reuse, R2, R10 ;  /* 0x00000002000a7224 */ /* 0x040fe400078e020a */
[----:B------:R-:W-:-:S03]  /*1fd50*/  IMAD R16, R0, R6, R16 ;  /* 0x0000000600107224 */ /* 0x000fc600078e0210 */
[C---:B------:R-:W-:Y:S02]  /*1fd60*/  ISETP.GT.U32.AND P0, PT, R0.reuse, R10, PT ;  /* 0x0000000a0000720c */ /* 0x040fe40003f04070 */
[----:B------:R-:W-:-:S05]  /*1fd70*/  ISETP.GT.U32.AND P3, PT, R0, R16, PT ;  /* 0x000000100000720c */ /* 0x000fca0003f64070 */
[----:B------:R-:W-:Y:S01]  /*1fd80*/  @!P2 IMAD.IADD R7, R7, 0x1, -R0 ;  /* 0x000000010707a824 */ /* 0x000fe200078e0a00 */
[----:B----4-:R-:W-:-:S05]  /*1fd90*/  IABS R6, R4 ;  /* 0x0000000400067213 */ /* 0x010fca0000000000 */
[----:B------:R-:W-:-:S04]  /*1fda0*/  IMAD.HI.U32 R17, R20, R6, RZ ;  /* 0x0000000614117227 */ /* 0x000fc800078e00ff */
[----:B------:R-:W-:Y:S02]  /*1fdb0*/  IMAD.MOV R17, RZ, RZ, -R17 ;  /* 0x000000ffff117224 */ /* 0x000fe400078e0a11 */
[----:B------:R-:W-:Y:S02]  /*1fdc0*/  @!P0 IMAD.IADD R10, R10, 0x1, -R0 ;  /* 0x000000010a0a8824 */ /* 0x000fe400078e0a00 */
[C---:B------:R-:W-:Y:S01]  /*1fdd0*/  IMAD R6, R0.reuse, R17, R6 ;  /* 0x0000001100067224 */ /* 0x040fe200078e0206 */
[----:B------:R-:W-:Y:S01]  /*1fde0*/  ISETP.GT.U32.AND P0, PT, R0, R7, PT ;  /* 0x000000070000720c */ /* 0x000fe20003f04070 */
[----:B------:R-:W-:-:S03]  /*1fdf0*/  @!P3 IMAD.IADD R16, R16, 0x1, -R0 ;  /* 0x000000011010b824 */ /* 0x000fc600078e0a00 */
[C---:B------:R-:W-:Y:S02]  /*1fe00*/  ISETP.GT.U32.AND P4, PT, R0.reuse, R6, PT ;  /* 0x000000060000720c */ /* 0x040fe40003f84070 */
[----:B------:R-:W-:Y:S02]  /*1fe10*/  ISETP.GE.AND P2, PT, R15, RZ, PT ;  /* 0x000000ff0f00720c */ /* 0x000fe40003f46270 */
[C---:B------:R-:W-:Y:S02]  /*1fe20*/  ISETP.GT.U32.AND P1, PT, R0.reuse, R16, PT ;  /* 0x000000100000720c */ /* 0x040fe40003f24070 */
[----:B------:R-:W-:Y:S02]  /*1fe30*/  ISETP.GT.U32.AND P5, PT, R0, R10, PT ;  /* 0x0000000a0000720c */ /* 0x000fe40003fa4070 */
[----:B------:R-:W-:Y:S02]  /*1fe40*/  ISETP.GE.AND P6, PT, R5, RZ, PT ;  /* 0x000000ff0500720c */ /* 0x000fe40003fc6270 */
[----:B------:R-:W2:Y:S01]  /*1fe50*/  LDL.LU R5, [R1+0xd44] ;  /* 0x000d440001057983 */ /* 0x000ea20000300800 */
[----:B------:R-:W-:-:S02]  /*1fe60*/  @!P0 IMAD.IADD R7, R7, 0x1, -R0 ;  /* 0x0000000107078824 */ /* 0x000fc400078e0a00 */
[--C-:B------:R-:W-:Y:S01]  /*1fe70*/  @!P4 IMAD.IADD R6, R6, 0x1, -R0.reuse ;  /* 0x000000010606c824 */ /* 0x100fe200078e0a00 */
[----:B------:R-:W-:Y:S02]  /*1fe80*/  ISETP.GE.AND P3, PT, R14, RZ, PT ;  /* 0x000000ff0e00720c */ /* 0x000fe40003f66270 */
[----:B------:R-:W-:Y:S01]  /*1fe90*/  IABS R2, R28 ;  /* 0x0000001c00027213 */ /* 0x000fe20000000000 */
[--C-:B------:R-:W-:Y:S01]  /*1fea0*/  @!P1 IMAD.IADD R16, R16, 0x1, -R0.reuse ;  /* 0x0000000110109824 */ /* 0x100fe200078e0a00 */
[----:B------:R-:W-:Y:S02]  /*1feb0*/  IABS R13, R3 ;  /* 0x00000003000d7213 */ /* 0x000fe40000000000 */
[----:B------:R-:W-:Y:S01]  /*1fec0*/  ISETP.GE.AND P4, PT, R3, RZ, PT ;  /* 0x000000ff0300720c */ /* 0x000fe20003f86270 */
[----:B------:R-:W-:Y:S01]  /*1fed0*/  IMAD.MOV.U32 R3, RZ, RZ, R7 ;  /* 0x000000ffff037224 */ /* 0x000fe200078e0007 */
[----:B------:R-:W-:Y:S01]  /*1fee0*/  ISETP.GE.AND P1, PT, R4, RZ, PT ;  /* 0x000000ff0400720c */ /* 0x000fe20003f26270 */
[----:B------:R-:W-:Y:S01]  /*1fef0*/  @!P5 IMAD.IADD R10, R10, 0x1, -R0 ;  /* 0x000000010a0ad824 */ /* 0x000fe200078e0a00 */
[----:B------:R-:W3:Y:S01]  /*1ff00*/  LDL.LU R4, [R1+0xd48] ;  /* 0x000d480001047983 */ /* 0x000ee20000300800 */
[----:B------:R-:W-:-:S02]  /*1ff10*/  @!P2 IMAD.MOV R3, RZ, RZ, -R3 ;  /* 0x000000ffff03a224 */ /* 0x000fc400078e0a03 */
[----:B------:R-:W-:-:S03]  /*1ff20*/  IMAD.MOV.U32 R12, RZ, RZ, R16 ;  /* 0x000000ffff0c7224 */ /* 0x000fc600078e0010 */
[----:B------:R0:W-:Y:S01]  /*1ff30*/  STL [R1+0xf0], R3 ;  /* 0x0000f00301007387 */ /* 0x0001e20000100800 */
[----:B------:R-:W-:-:S04]  /*1ff40*/  IMAD.HI.U32 R8, R20, R2, RZ ;  /* 0x0000000214087227 */ /* 0x000fc800078e00ff */
[----:B------:R-:W-:Y:S02]  /*1ff50*/  @!P3 IMAD.MOV R12, RZ, RZ, -R12 ;  /* 0x000000ffff0cb224 */ /* 0x000fe400078e0a0c */
[----:B0-----:R-:W-:Y:S02]  /*1ff60*/  IMAD.MOV.U32 R3, RZ, RZ, R10 ;  /* 0x000000ffff037224 */ /* 0x001fe400078e000a */
[----:B------:R-:W-:Y:S02]  /*1ff70*/  IMAD.MOV R8, RZ, RZ, -R8 ;  /* 0x000000ffff087224 */ /* 0x000fe400078e0a08 */
[----:B------:R-:W-:Y:S01]  /*1ff80*/  @!P6 IMAD.MOV R3, RZ, RZ, -R3 ;  /* 0x000000ffff03e224 */ /* 0x000fe200078e0a03 */
[----:B------:R-:W-:Y:S01]  /*1ff90*/  STL [R1+0xd0], R12 ;  /* 0x0000d00c01007387 */ /* 0x000fe20000100800 */
[----:B------:R-:W-:Y:S01]  /*1ffa0*/  IMAD R2, R0, R8, R2 ;  /* 0x0000000800027224 */ /* 0x000fe200078e0202 */
[----:B------:R-:W-:Y:S02]  /*1ffb0*/  IABS R8, R25 ;  /* 0x0000001900087213 */ /* 0x000fe40000000000 */
[----:B------:R0:W-:Y:S01]  /*1ffc0*/  STL [R1+0xd8], R3 ;  /* 0x0000d80301007387 */ /* 0x0001e20000100800 */
[----:B------:R-:W-:-:S02]  /*1ffd0*/  ISETP.GE.AND P3, PT, R25, RZ, PT ;  /* 0x000000ff1900720c */ /* 0x000fc40003f66270 */
[----:B------:R-:W-:Y:S02]  /*1ffe0*/  ISETP.GE.AND P6, PT, R26, RZ, PT ;  /* 0x000000ff1a00720c */ /* 0x000fe40003fc6270 */
[----:B------:R-:W-:Y:S01]  /*1fff0*/  IABS R16, R26 ;  /* 0x0000001a00107213 */ /* 0x000fe20000000000 */
[----:B0-----:R-:W4:Y:S04]  /*20000*/  LDL.LU R3, [R1+0xd4c] ;  /* 0x000d4c0001037983 */ /* 0x001f280000300800 */
[----:B------:R-:W4:Y:S04]  /*20010*/  LDL.LU R25, [R1+0xd50] ;  /* 0x000d500001197983 */ /* 0x000f280000300800 */
[----:B------:R-:W4:Y:S01]  /*20020*/  LDL.LU R26, [R1+0xd54] ;  /* 0x000d5400011a7983 */ /* 0x000f220000300800 */
[----:B------:R-:W-:Y:S01]  /*20030*/  ISETP.GT.U32.AND P0, PT, R0, R2, PT ;  /* 0x000000020000720c */ /* 0x000fe20003f04070 */
[----:B------:R-:W-:-:S02]  /*20040*/  IMAD.HI.U32 R9, R20, R13, RZ ;  /* 0x0000000d14097227 */ /* 0x000fc400078e00ff */
[----:B------:R-:W4:Y:S10]  /*20050*/  LDL.LU R29, [R1+0xd58] ;  /* 0x000d5800011d7983 */ /* 0x000f340000300800 */
[----:B------:R-:W-:Y:S01]  /*20060*/  @!P0 IMAD.IADD R2, R2, 0x1, -R0 ;  /* 0x0000000102028824 */ /* 0x000fe200078e0a00 */
[----:B------:R-:W-:Y:S01]  /*20070*/  ISETP.GE.AND P5, PT, R28, RZ, PT ;  /* 0x000000ff1c00720c */ /* 0x000fe20003fa6270 */
[----:B------:R-:W-:Y:S01]  /*20080*/  IMAD.MOV R9, RZ, RZ, -R9 ;  /* 0x000000ffff097224 */ /* 0x000fe200078e0a09 */
[----:B------:R-:W4:Y:S02]  /*20090*/  LDL.LU R24, [R1+0xd5c] ;  /* 0x000d5c0001187983 */ /* 0x000f240000300800 */
[C---:B------:R-:W-:Y:S01]  /*200a0*/  ISETP.GT.U32.AND P2, PT, R0.reuse, R2, PT ;  /* 0x000000020000720c */ /* 0x040fe20003f44070 */
[----:B------:R-:W-:-:S02]  /*200b0*/  IMAD R13, R0, R9, R13 ;  /* 0x00000009000d7224 */ /* 0x000fc400078e020d */
[----:B------:R-:W-:-:S04]  /*200c0*/  IMAD.HI.U32 R7, R20, R8, RZ ;  /* 0x0000000814077227 */ /* 0x000fc800078e00ff */
[----:B------:R-:W-:-:S06]  /*200d0*/  IMAD.MOV R7, RZ, RZ, -R7 ;  /* 0x000000ffff077224 */ /* 0x000fcc00078e0a07 */
[----:B------:R-:W-:Y:S01]  /*200e0*/  @!P2 IMAD.IADD R2, R2, 0x1, -R0 ;  /* 0x000000010202a824 */ /* 0x000fe200078e0a00 */
[C---:B------:R-:W-:Y:S01]  /*200f0*/  ISETP.GT.U32.AND P2, PT, R0.reuse, R13, PT ;  /* 0x0000000d0000720c */ /* 0x040fe20003f44070 */
[C---:B------:R-:W-:Y:S01]  /*20100*/  IMAD R8, R0.reuse, R7, R8 ;  /* 0x0000000700087224 */ /* 0x040fe200078e0208 */
[----:B------:R-:W-:Y:S01]  /*20110*/  ISETP.GT.U32.AND P0, PT, R0, R6, PT ;  /* 0x000000060000720c */ /* 0x000fe20003f04070 */
[----:B------:R-:W-:-:S10]  /*20120*/  IMAD.HI.U32 R23, R20, R16, RZ ;  /* 0x0000001014177227 */ /* 0x000fd400078e00ff */
[--C-:B------:R-:W-:Y:S01]  /*20130*/  @!P2 IMAD.IADD R13, R13, 0x1, -R0.reuse ;  /* 0x000000010d0da824 */ /* 0x100fe200078e0a00 */
[----:B------:R-:W-:Y:S01]  /*20140*/  ISETP.GT.U32.AND P2, PT, R0, R8, PT ;  /* 0x000000080000720c */ /* 0x000fe20003f44070 */
[----:B------:R-:W-:Y:S02]  /*20150*/  @!P0 IMAD.IADD R6, R6, 0x1, -R0 ;  /* 0x0000000106068824 */ /* 0x000fe400078e0a00 */
[----:B------:R-:W-:Y:S02]  /*20160*/  IMAD.MOV R23, RZ, RZ, -R23 ;  /* 0x000000ffff177224 */ /* 0x000fe400078e0a17 */
[----:B------:R-:W-:Y:S01]  /*20170*/  IMAD.MOV.U32 R12, RZ, RZ, R6 ;  /* 0x000000ffff0c7224 */ /* 0x000fe200078e0006 */
[----:B------:R-:W-:Y:S01]  /*20180*/  IABS R18, R11 ;  /* 0x0000000b00127213 */ /* 0x000fe20000000000 */
[----:B------:R-:W-:-:S06]  /*20190*/  IMAD R16, R0, R23, R16 ;  /* 0x0000001700107224 */ /* 0x000fcc00078e0210 */
[----:B------:R-:W-:Y:S02]  /*201a0*/  @!P2 IMAD.IADD R8, R8, 0x1, -R0 ;  /* 0x000000010808a824 */ /* 0x000fe400078e0a00 */
[----:B------:R-:W-:Y:S02]  /*201b0*/  @!P1 IMAD.MOV R12, RZ, RZ, -R12 ;  /* 0x000000ffff0c9224 */ /* 0x000fe400078e0a0c */
[----:B------:R-:W-:Y:S01]  /*201c0*/  IMAD.MOV.U32 R15, RZ, RZ, R2 ;  /* 0x000000ffff0f7224 */ /* 0x000fe200078e0002 */
[----:B------:R-:W-:Y:S01]  /*201d0*/  ISETP.GT.U32.AND P1, PT, R0, R8, PT ;  /* 0x000000080000720c */ /* 0x000fe20003f24070 */
[----:B------:R-:W-:-:S04]  /*201e0*/  IMAD.HI.U32 R21, R20, R18, RZ ;  /* 0x0000001214157227 */ /* 0x000fc800078e00ff */
[----:B------:R-:W-:Y:S01]  /*201f0*/  @!P5 IMAD.MOV R15, RZ, RZ, -R15 ;  /* 0x000000ffff0fd224 */ /* 0x000fe200078e0a0f */
[----:B------:R-:W-:Y:S01]  /*20200*/  ISETP.GT.U32.AND P5, PT, R0, R16, PT ;  /* 0x000000100000720c */ /* 0x000fe20003fa4070 */
[----:B------:R-:W-:-:S04]  /*20210*/  IMAD.MOV R21, RZ, RZ, -R21 ;  /* 0x000000ffff157224 */ /* 0x000fc800078e0a15 */
[----:B------:R-:W-:Y:S01]  /*20220*/  IMAD R18, R0, R21, R18 ;  /* 0x0000001500127224 */ /* 0x000fe200078e0212 */
[----:B------:R-:W-:Y:S01]  /*20230*/  ISETP.GE.AND P0, PT, R27, RZ, PT ;  /* 0x000000ff1b00720c */ /* 0x000fe20003f06270 */
[--C-:B------:R-:W-:Y:S01]  /*20240*/  @!P1 IMAD.IADD R8, R8, 0x1, -R0.reuse ;  /* 0x0000000108089824 */ /* 0x100fe200078e0a00 */
[----:B------:R-:W-:Y:S02]  /*20250*/  IABS R17, R27 ;  /* 0x0000001b00117213 */ /* 0x000fe40000000000 */
[----:B------:R-:W4:Y:S01]  /*20260*/  LDL.LU R27, [R1+0xd60] ;  /* 0x000d6000011b7983 */ /* 0x000f220000300800 */
[----:B------:R-:W-:Y:S02]  /*20270*/  ISETP.GT.U32.AND P1, PT, R0, R18, PT ;  /* 0x000000120000720c */ /* 0x000fe40003f24070 */
[----:B------:R-:W-:Y:S01]  /*20280*/  @!P5 IMAD.IADD R16, R16, 0x1, -R0 ;  /* 0x000000011010d824 */ /* 0x000fe200078e0a00 */
[----:B------:R-:W4:Y:S01]  /*20290*/  LDL.LU R28, [R1+0xd64] ;  /* 0x000d6400011c7983 */ /* 0x000f220000300800 */
[----:B------:R-:W-:-:S04]  /*202a0*/  IMAD.HI.U32 R22, R20, R17, RZ ;  /* 0x0000001114167227 */ /* 0x000fc800078e00ff */
[----:B------:R-:W-:-:S05]  /*202b0*/  IMAD.MOV R22, RZ, RZ, -R22 ;  /* 0x000000ffff167224 */ /* 0x000fca00078e0a16 */
[----:B------:R-:W-:Y:S02]  /*202c0*/  @!P1 IMAD.IADD R18, R18, 0x1, -R0 ;  /* 0x0000000112129824 */ /* 0x000fe400078e0a00 */
[C---:B------:R-:W-:Y:S01]  /*202d0*/  IMAD R17, R0.reuse, R22, R17 ;  /* 0x0000001600117224 */ /* 0x040fe200078e0211 */
[----:B------:R-:W-:Y:S01]  /*202e0*/  ISETP.GT.U32.AND P2, PT, R0, R13, PT ;  /* 0x0000000d0000720c */ /* 0x000fe20003f44070 */
[----:B------:R-:W-:Y:S01]  /*202f0*/  IMAD.MOV.U32 R14, RZ, RZ, R8 ;  /* 0x000000ffff0e7224 */ /* 0x000fe200078e0008 */
[----:B------:R-:W-:Y:S03]  /*20300*/  STL [R1+0x3c], R12 ;  /* 0x00003c0c01007387 */ /* 0x000fe60000100800 */
[----:B------:R-:W-:-:S08]  /*20310*/  @!P3 IMAD.MOV R14, RZ, RZ, -R14 ;  /* 0x000000ffff0eb224 */ /* 0x000fd000078e0a0e */
[----:B------:R-:W-:-:S04]  /*20320*/  @!P2 IMAD.IADD R13, R13, 0x1, -R0 ;  /* 0x000000010d0da824 */ /* 0x000fc800078e0a00 */
[----:B------:R-:W-:Y:S01]  /*20330*/  @!P4 IMAD.MOV R13, RZ, RZ, -R13 ;  /* 0x000000ffff0dc224 */ /* 0x000fe200078e0a0d */
[----:B------:R-:W-:Y:S04]  /*20340*/  STL [R1+0x3d14], R15 ;  /* 0x003d140f01007387 */ /* 0x000fe80000100800 */
[----:B------:R-:W-:Y:S04]  /*20350*/  STL [R1+0x3d18], R13 ;  /* 0x003d180d01007387 */ /* 0x000fe80000100800 */
[----:B------:R-:W-:Y:S01]  /*20360*/  STL [R1+0x3d1c], R14 ;  /* 0x003d1c0e01007387 */ /* 0x000fe20000100800 */
[----:B--2---:R-:W-:-:S05]  /*20370*/  IABS R7, R5 ;  /* 0x0000000500077213 */ /* 0x004fca0000000000 */
[----:B------:R-:W-:-:S04]  /*20380*/  IMAD.HI.U32 R19, R20, R7, RZ ;  /* 0x0000000714137227 */ /* 0x000fc800078e00ff */
[----:B------:R-:W-:-:S04]  /*20390*/  IMAD.MOV R19, RZ, RZ, -R19 ;  /* 0x000000ffff137224 */ /* 0x000fc800078e0a13 */
[----:B------:R-:W-:Y:S01]  /*203a0*/  IMAD R7, R0, R19, R7 ;  /* 0x0000001300077224 */ /* 0x000fe200078e0207 */
[----:B---3--:R-:W-:-:S04]  /*203b0*/  IABS R9, R4 ;  /* 0x0000000400097213 */ /* 0x008fc80000000000 */
[----:B------:R-:W-:Y:S01]  /*203c0*/  ISETP.GT.U32.AND P5, PT, R0, R7, PT ;  /* 0x000000070000720c */ /* 0x000fe20003fa4070 */
[----:B------:R-:W-:-:S04]  /*203d0*/  IMAD.HI.U32 R10, R20, R9, RZ ;  /* 0x00000009140a7227 */ /* 0x000fc800078e00ff */
[----:B------:R-:W-:-:S04]  /*203e0*/  IMAD.MOV R10, RZ, RZ, -R10 ;  /* 0x000000ffff0a7224 */ /* 0x000fc800078e0a0a */
[----:B------:R-:W-:-:S04]  /*203f0*/  IMAD R6, R0, R10, R9 ;  /* 0x0000000a00067224 */ /* 0x000fc800078e0209 */
[----:B------:R-:W-:Y:S01]  /*20400*/  @!P5 IMAD.IADD R7, R7, 0x1, -R0 ;  /* 0x000000010707d824 */ /* 0x000fe200078e0a00 */
[----:B------:R-:W-:Y:S02]  /*20410*/  ISETP.GT.U32.AND P5, PT, R0, R18, PT ;  /* 0x000000120000720c */ /* 0x000fe40003fa4070 */
[----:B----4-:R-:W-:-:S05]  /*20420*/  IABS R10, R26 ;  /* 0x0000001a000a7213 */ /* 0x010fca0000000000 */
[----:B------:R-:W-:-:S04]  /*20430*/  IMAD.HI.U32 R22, R20, R10, RZ ;  /* 0x0000000a14167227 */ /* 0x000fc800078e00ff */
[----:B------:R-:W-:-:S04]  /*20440*/  IMAD.MOV R22, RZ, RZ, -R22 ;  /* 0x000000ffff167224 */ /* 0x000fc800078e0a16 */
[----:B------:R-:W-:Y:S02]  /*20450*/  IMAD R10, R0, R22, R10 ;  /* 0x00000016000a7224 */ /* 0x000fe400078e020a */
[----:B------:R-:W-:-:S03]  /*20460*/  @!P5 IMAD.IADD R18, R18, 0x1, -R0 ;  /* 0x000000011212d824 */ /* 0x000fc600078e0a00 */
[----:B------:R-:W-:Y:S02]  /*20470*/  ISETP.GT.U32.AND P5, PT, R0, R10, PT ;  /* 0x0000000a0000720c */ /* 0x000fe40003fa4070 */
[----:B------:R-:W-:-:S11]  /*20480*/  IABS R21, R3 ;  /* 0x0000000300157213 */ /* 0x000fd60000000000 */
[----:B------:R-:W-:Y:S01]  /*20490*/  @!P5 IMAD.IADD R10, R10, 0x1, -R0 ;  /* 0x000000010a0ad824 */ /* 0x000fe200078e0a00 */
[----:B------:R-:W-:Y:S02]  /*204a0*/  ISETP.GE.AND P5, PT, R3, RZ, PT ;  /* 0x000000ff0300720c */ /* 0x000fe40003fa6270 */
[----:B------:R-:W2:Y:S01]  /*204b0*/  LDL.LU R3, [R1+0xd68] ;  /* 0x000d680001037983 */ /* 0x000ea20000300800 */
[----:B------:R-:W-:Y:S02]  /*204c0*/  ISETP.GT.U32.AND P2, PT, R0, R17, PT ;  /* 0x000000110000720c */ /* 0x000fe40003f44070 */
[----:B------:R-:W-:Y:S01]  /*204d0*/  IABS R19, R25 ;  /* 0x0000001900137213 */ /* 0x000fe20000000000 */
[----:B------:R-:W-:Y:S01]  /*204e0*/  IMAD.HI.U32 R9, R20, R21, RZ ;  /* 0x0000001514097227 */ /* 0x000fe200078e00ff */
[----:B------:R-:W-:-:S09]  /*204f0*/  ISETP.GT.U32.AND P1, PT, R0, R16, PT ;  /* 0x000000100000720c */ /* 0x000fd20003f24070 */
[----:B------:R-:W-:Y:S01]  /*20500*/  @!P2 IMAD.IADD R17, R17, 0x1, -R0 ;  /* 0x000000011111a824 */ /* 0x000fe200078e0a00 */
[----:B------:R-:W-:Y:S01]  /*20510*/  ISETP.GT.U32.AND P2, PT, R0, R6, PT ;  /* 0x000000060000720c */ /* 0x000fe20003f44070 */
[----:B------:R-:W-:-:S03]  /*20520*/  IMAD.HI.U32 R23, R20, R19, RZ ;  /* 0x0000001314177227 */ /* 0x000fc600078e00ff */
[C---:B------:R-:W-:Y:S01]  /*20530*/  ISETP.GT.U32.AND P4, PT, R0.reuse, R17, PT ;  /* 0x000000110000720c */ /* 0x040fe20003f84070 */
[----:B------:R-:W-:Y:S02]  /*20540*/  IMAD.MOV R9, RZ, RZ, -R9 ;  /* 0x000000ffff097224 */ /* 0x000fe400078e0a09 */
[----:B------:R-:W-:Y:S01]  /*20550*/  IMAD.MOV R23, RZ, RZ, -R23 ;  /* 0x000000ffff177224 */ /* 0x000fe200078e0a17 */
[----:B------:R-:W-:Y:S01]  /*20560*/  IABS R2, R29 ;  /* 0x0000001d00027213 */ /* 0x000fe20000000000 */
[C---:B------:R-:W-:Y:S02]  /*20570*/  IMAD R21, R0.reuse, R9, R21 ;  /* 0x0000000900157224 */ /* 0x040fe400078e0215 */
[----:B------:R-:W-:Y:S02]  /*20580*/  IMAD R19, R0, R23, R19 ;  /* 0x0000001700137224 */ /* 0x000fe400078e0213 */
[--C-:B------:R-:W-:Y:S01]  /*20590*/  @!P2 IMAD.IADD R6, R6, 0x1, -R0.reuse ;  /* 0x000000010606a824 */ /* 0x100fe200078e0a00 */
[----:B------:R-:W-:Y:S01]  /*205a0*/  ISETP.GT.U32.AND P3, PT, R0, R7, PT ;  /* 0x000000070000720c */ /* 0x000fe20003f64070 */
[----:B------:R-:W-:Y:S01]  /*205b0*/  @!P1 IMAD.IADD R16, R16, 0x1, -R0 ;  /* 0x0000000110109824 */ /* 0x000fe200078e0a00 */
[----:B------:R-:W-:Y:S01]  /*205c0*/  ISETP.GT.U32.AND P1, PT, R0, R21, PT ;  /* 0x000000150000720c */ /* 0x000fe20003f24070 */
[----:B------:R-:W-:Y:S01]  /*205d0*/  IMAD.HI.U32 R9, R20, R2, RZ ;  /* 0x0000000214097227 */ /* 0x000fe200078e00ff */
[----:B------:R-:W-:-:S03]  /*205e0*/  ISETP.GT.U32.AND P2, PT, R0, R6, PT ;  /* 0x000000060000720c */ /* 0x000fc60003f44070 */
[----:B------:R-:W-:Y:S01]  /*205f0*/  @!P4 IMAD.IADD R17, R17, 0x1, -R0 ;  /* 0x000000011111c824 */ /* 0x000fe200078e0a00 */
[----:B------:R-:W-:Y:S01]  /*20600*/  ISETP.GT.U32.AND P4, PT, R0, R19, PT ;  /* 0x000000130000720c */ /* 0x000fe20003f84070 */
[----:B------:R-:W-:-:S04]  /*20610*/  IMAD.MOV R9, RZ, RZ, -R9 ;  /* 0x000000ffff097224 */ /* 0x000fc800078e0a09 */
[----:B------:R-:W-:Y:S02]  /*20620*/  IMAD R2, R0, R9, R2 ;  /* 0x0000000900027224 */ /* 0x000fe400078e0202 */
[--C-:B------:R-:W-:Y:S02]  /*20630*/  @!P3 IMAD.IADD R7, R7, 0x1, -R0.reuse ;  /* 0x000000010707b824 */ /* 0x100fe400078e0a00 */
[--C-:B------:R-:W-:Y:S01]  /*20640*/  @!P2 IMAD.IADD R6, R6, 0x1, -R0.reuse ;  /* 0x000000010606a824 */ /* 0x100fe200078e0a00 */
[----:B------:R-:W-:Y:S01]  /*20650*/  ISETP.GT.U32.AND P3, PT, R0, R2, PT ;  /* 0x000000020000720c */ /* 0x000fe20003f64070 */
[--C-:B------:R-:W-:Y:S01]  /*20660*/  @!P1 IMAD.IADD R21, R21, 0x1, -R0.reuse ;  /* 0x0000000115159824 */ /* 0x100fe200078e0a00 */
[----:B------:R-:W-:Y:S01]  /*20670*/  ISETP.GE.AND P2, PT, R11, RZ, PT ;  /* 0x000000ff0b00720c */ /* 0x000fe20003f46270 */
[----:B------:R-:W-:Y:S01]  /*20680*/  @!P4 IMAD.IADD R19, R19, 0x1, -R0 ;  /* 0x000000011313c824 */ /* 0x000fe200078e0a00 */
[----:B------:R-:W-:Y:S02]  /*20690*/  ISETP.GE.AND P1, PT, R5, RZ, PT ;  /* 0x000000ff0500720c */ /* 0x000fe40003f26270 */
[----:B------:R-:W-:-:S02]  /*206a0*/  ISETP.GE.AND P4, PT, R4, RZ, PT ;  /* 0x000000ff0400720c */ /* 0x000fc40003f86270 */
[----:B------:R-:W-:Y:S01]  /*206b0*/  IABS R8, R24 ;  /* 0x0000001800087213 */ /* 0x000fe20000000000 */
[----:B------:R-:W-:Y:S02]  /*206c0*/  IMAD.MOV.U32 R5, RZ, RZ, R7 ;  /* 0x000000ffff057224 */ /* 0x000fe400078e0007 */
[----:B------:R-:W-:Y:S02]  /*206d0*/  @!P6 IMAD.MOV R16, RZ, RZ, -R16 ;  /* 0x000000ffff10e224 */ /* 0x000fe400078e0a10 */
[----:B------:R-:W-:-:S04]  /*206e0*/  IMAD.HI.U32 R23, R20, R8, RZ ;  /* 0x0000000814177227 */ /* 0x000fc800078e00ff */
[----:B------:R-:W-:Y:S02]  /*206f0*/  IMAD.MOV.U32 R4, RZ, RZ, R6 ;  /* 0x000000ffff047224 */ /* 0x000fe400078e0006 */
[----:B------:R-:W-:Y:S02]  /*20700*/  @!P0 IMAD.MOV R17, RZ, RZ, -R17 ;  /* 0x000000ffff118224 */ /* 0x000fe400078e0a11 */
[----:B------:R-:W-:Y:S01]  /*20710*/  @!P3 IMAD.IADD R2, R2, 0x1, -R0 ;  /* 0x000000010202b824 */ /* 0x000fe200078e0a00 */
[C---:B------:R-:W-:Y:S01]  /*20720*/  ISETP.GT.U32.AND P3, PT, R0.reuse, R21, PT ;  /* 0x000000150000720c */ /* 0x040fe20003f64070 */
[----:B------:R-:W-:Y:S01]  /*20730*/  @!P2 IMAD.MOV R18, RZ, RZ, -R18 ;  /* 0x000000ffff12a224 */ /* 0x000fe200078e0a12 */
[----:B------:R-:W-:Y:S01]  /*20740*/  ISETP.GT.U32.AND P0, PT, R0, R19, PT ;  /* 0x000000130000720c */ /* 0x000fe20003f04070 */
[----:B------:R-:W-:Y:S01]  /*20750*/  @!P1 IMAD.MOV R5, RZ, RZ, -R5 ;  /* 0x000000ffff059224 */ /* 0x000fe200078e0a05 */
[----:B------:R-:W-:Y:S01]  /*20760*/  STL [R1+0x3d20], R16 ;  /* 0x003d201001007387 */ /* 0x000fe20000100800 */
[----:B------:R-:W-:-:S02]  /*20770*/  IMAD.MOV R23, RZ, RZ, -R23 ;  /* 0x000000ffff177224 */ /* 0x000fc400078e0a17 */
[----:B------:R-:W-:Y:S01]  /*20780*/  @!P4 IMAD.MOV R4, RZ, RZ, -R4 ;  /* 0x000000ffff04c224 */ /* 0x000fe200078e0a04 */
[----:B------:R-:W-:Y:S01]  /*20790*/  STL [R1+0x3d24], R17 ;  /* 0x003d241101007387 */ /* 0x000fe20000100800 */
[C---:B------:R-:W-:Y:S01]  /*207a0*/  IMAD R8, R0.reuse, R23, R8 ;  /* 0x0000001700087224 */ /* 0x040fe200078e0208 */
[----:B------:R-:W-:Y:S02]  /*207b0*/  ISETP.GT.U32.AND P2, PT, R0, R10, PT ;  /* 0x0000000a0000720c */ /* 0x000fe40003f44070 */
[----:B------:R-:W-:Y:S01]  /*207c0*/  STL [R1+0x3d28], R18 ;  /* 0x003d281201007387 */ /* 0x000fe20000100800 */
[----:B------:R-:W-:-:S03]  /*207d0*/  ISETP.GE.AND P4, PT, R25, RZ, PT ;  /* 0x000000ff1900720c */ /* 0x000fc60003f86270 */
[----:B------:R0:W-:Y:S01]  /*207e0*/  STL [R1+0x3d2c], R5 ;  /* 0x003d2c0501007387 */ /* 0x0001e20000100800 */
[----:B------:R-:W-:-:S03]  /*207f0*/  IABS R9, R27 ;  /* 0x0000001b00097213 */ /* 0x000fc60000000000 */
[----:B------:R1:W-:Y:S01]  /*20800*/  STL [R1+0x3d30], R4 ;  /* 0x003d300401007387 */ /* 0x0003e20000100800 */
[----:B------:R-:W-:-:S03]  /*20810*/  ISETP.GT.U32.AND P1, PT, R0, R8, PT ;  /* 0x000000080000720c */ /* 0x000fc60003f24070 */
[----:B------:R-:W3:Y:S01]  /*20820*/  LDL.LU R25, [R1+0xd6c] ;  /* 0x000d6c0001197983 */ /* 0x000ee20000300800 */
[----:B------:R-:W-:Y:S01]  /*20830*/  IMAD.HI.U32 R22, R20, R9, RZ ;  /* 0x0000000914167227 */ /* 0x000fe200078e00ff */
[----:B------:R-:W-:-:S03]  /*20840*/  IABS R7, R28 ;  /* 0x0000001c00077213 */ /* 0x000fc60000000000 */
[--C-:B------:R-:W-:Y:S02]  /*20850*/  @!P3 IMAD.IADD R21, R21, 0x1, -R0.reuse ;  /* 0x000000011515b824 */ /* 0x100fe400078e0a00 */
[----:B------:R-:W-:Y:S01]  /*20860*/  @!P0 IMAD.IADD R19, R19, 0x1, -R0 ;  /* 0x0000000113138824 */ /* 0x000fe200078e0a00 */
[----:B------:R-:W-:Y:S01]  /*20870*/  ISETP.GT.U32.AND P6, PT, R0, R2, PT ;  /* 0x000000020000720c */ /* 0x000fe20003fc4070 */
[----:B------:R-:W-:Y:S02]  /*20880*/  IMAD.MOV R22, RZ, RZ, -R22 ;  /* 0x000000ffff167224 */ /* 0x000fe400078e0a16 */
[----:B0-----:R-:W-:Y:S01]  /*20890*/  IMAD.MOV.U32 R5, RZ, RZ, R21 ;  /* 0x000000ffff057224 */ /* 0x001fe200078e0015 */
[----:B------:R-:W-:Y:S01]  /*208a0*/  ISETP.GE.AND P0, PT, R26, RZ, PT ;  /* 0x000000ff1a00720c */ /* 0x000fe20003f06270 */
[----:B-1----:R-:W-:Y:S01]  /*208b0*/  IMAD.MOV.U32 R4, RZ, RZ, R19 ;  /* 0x000000ffff047224 */ /* 0x002fe200078e0013 */
[----:B------:R-:W4:Y:S01]  /*208c0*/  LDL.LU R26, [R1+0xd70] ;  /* 0x000d7000011a7983 */ /* 0x000f220000300800 */
[----:B------:R-:W-:Y:S01]  /*208d0*/  @!P2 IMAD.IADD R10, R10, 0x1, -R0 ;  /* 0x000000010a0aa824 */ /* 0x000fe200078e0a00 */
[----:B------:R-:W-:Y:S01]  /*208e0*/  ISETP.GE.AND P2, PT, R29, RZ, PT ;  /* 0x000000ff1d00720c */ /* 0x000fe20003f46270 */
[----:B------:R-:W-:-:S02]  /*208f0*/  IMAD R9, R0, R22, R9 ;  /* 0x0000001600097224 */ /* 0x000fc400078e0209 */
[----:B------:R-:W-:Y:S02]  /*20900*/  IMAD.MOV.U32 R6, RZ, RZ, R7 ;  /* 0x000000ffff067224 */ /* 0x000fe400078e0007 */
[----:B------:R-:W-:Y:S02]  /*20910*/  @!P5 IMAD.MOV R5, RZ, RZ, -R5 ;  /* 0x000000ffff05d224 */ /* 0x000fe400078e0a05 */
[----:B------:R-:W-:Y:S02]  /*20920*/  @!P4 IMAD.MOV R4, RZ, RZ, -R4 ;  /* 0x000000ffff04c224 */ /* 0x000fe400078e0a04 */
[--C-:B------:R-:W-:Y:S01]  /*20930*/  @!P1 IMAD.IADD R8, R8, 0x1, -R0.reuse ;  /* 0x0000000108089824 */ /* 0x100fe200078e0a00 */
[----:B------:R-:W-:Y:S01]  /*20940*/  ISETP.GE.AND P1, PT, R27, RZ, PT ;  /* 0x000000ff1b00720c */ /* 0x000fe20003f26270 */
[----:B------:R-:W-:Y:S01]  /*20950*/  IMAD.HI.U32 R7, R20, R6, RZ ;  /* 0x0000000614077227 */ /* 0x000fe200078e00ff */
[----:B------:R-:W-:Y:S01]  /*20960*/  ISETP.GT.U32.AND P3, PT, R0, R9, PT ;  /* 0x000000090000720c */ /* 0x000fe20003f64070 */
[----:B------:R-:W4:Y:S04]  /*20970*/  LDL.LU R27, [R1+0xd74] ;  /* 0x000d7400011b7983 */ /* 0x000f280000300800 */
[----:B------:R-:W-:Y:S01]  /*20980*/  STL [R1+0x34], R5 ;  /* 0x0000340501007387 */ /* 0x000fe20000100800 */
[----:B------:R-:W-:-:S03]  /*20990*/  @!P6 IMAD.IADD R2, R2, 0x1, -R0 ;  /* 0x000000010202e824 */ /* 0x000fc600078e0a00 */
[----:B------:R0:W-:Y:S01]  /*209a0*/  STL [R1+0x38], R4 ;  /* 0x0000380401007387 */ /* 0x0001e20000100800 */
[----:B------:R-:W-:Y:S02]  /*209b0*/  IMAD.MOV R7, RZ, RZ, -R7 ;  /* 0x000000ffff077224 */ /* 0x000fe400078e0a07 */
[----:B------:R-:W-:Y:S02]  /*209c0*/  @!P2 IMAD.MOV R2, RZ, RZ, -R2 ;  /* 0x000000ffff02a224 */ /* 0x000fe400078e0a02 */
[----:B------:R-:W-:Y:S02]  /*209d0*/  IMAD R6, R0, R7, R6 ;  /* 0x0000000700067224 */ /* 0x000fe400078e0206 */
[----:B0-----:R-:W-:-:S04]  /*209e0*/  IMAD.MOV.U32 R4, RZ, RZ, R10 ;  /* 0x000000ffff047224 */ /* 0x001fc800078e000a */
[----:B------:R-:W-:Y:S01]  /*209f0*/  @!P0 IMAD.MOV R4, RZ, RZ, -R4 ;  /* 0x000000ffff048224 */ /* 0x000fe200078e0a04 */
[----:B------:R-:W-:Y:S02]  /*20a00*/  @!P3 IADD3 R9, PT, PT, R9, -R0, RZ ;  /* 0x800000000909b210 */ /* 0x000fe40007ffe0ff */
[----:B------:R-:W-:Y:S02]  /*20a10*/  ISETP.GE.AND P5, PT, R28, RZ, PT ;  /* 0x000000ff1c00720c */ /* 0x000fe40003fa6270 */
[----:B------:R0:W-:Y:S01]  /*20a20*/  STL [R1+0x40], R4 ;  /* 0x0000400401007387 */ /* 0x0001e20000100800 */
[----:B------:R-:W-:-:S03]  /*20a30*/  ISETP.GT.U32.AND P2, PT, R0, R6, PT ;  /* 0x000000060000720c */ /* 0x000fc60003f44070 */
[----:B------:R-:W-:Y:S01]  /*20a40*/  STL [R1+0x48], R2 ;  /* 0x0000480201007387 */ /* 0x000fe20000100800 */
[----:B------:R-:W-:-:S03]  /*20a50*/  ISETP.GT.U32.AND P3, PT, R0, R8, PT ;  /* 0x000000080000720c */ /* 0x000fc60003f64070 */
[----:B------:R-:W4:Y:S01]  /*20a60*/  LDL.LU R28, [R1+0xd78] ;  /* 0x000d7800011c7983 */ /* 0x000f220000300800 */
[----:B------:R-:W-:Y:S02]  /*20a70*/  ISETP.GT.U32.AND P4, PT, R0, R9, PT ;  /* 0x000000090000720c */ /* 0x000fe40003f84070 */
[----:B------:R-:W-:-:S03]  /*20a80*/  ISETP.GE.AND P6, PT, R24, RZ, PT ;  /* 0x000000ff1800720c */ /* 0x000fc60003fc6270 */
[----:B------:R-:W-:-:S04]  /*20a90*/  @!P2 IMAD.IADD R6, R6, 0x1, -R0 ;  /* 0x000000010606a824 */ /* 0x000fc800078e0a00 */
[----:B------:R-:W-:Y:S01]  /*20aa0*/  @!P3 IMAD.IADD R8, R8, 0x1, -R0 ;  /* 0x000000010808b824 */ /* 0x000fe200078e0a00 */
[----:B------:R-:W-:-:S03]  /*20ab0*/  ISETP.GT.U32.AND P2, PT, R0, R6, PT ;  /* 0x000000060000720c */ /* 0x000fc60003f44070 */
[----:B------:R-:W-:Y:S02]  /*20ac0*/  @!P4 IMAD.IADD R9, R9, 0x1, -R0 ;  /* 0x000000010909c824 */ /* 0x000fe400078e0a00 */
[----:B------:R-:W-:Y:S02]  /*20ad0*/  IMAD.MOV.U32 R5, RZ, RZ, R8 ;  /* 0x000000ffff057224 */ /* 0x000fe400078e0008 */
[----:B0-----:R-:W-:Y:S02]  /*20ae0*/  IMAD.MOV.U32 R4, RZ, RZ, R9 ;  /* 0x000000ffff047224 */ /* 0x001fe400078e0009 */
[----:B------:R-:W-:Y:S02]  /*20af0*/  @!P6 IMAD.MOV R5, RZ, RZ, -R5 ;  /* 0x000000ffff05e224 */ /* 0x000fe400078e0a05 */
[----:B------:R-:W-:Y:S02]  /*20b00*/  @!P1 IMAD.MOV R4, RZ, RZ, -R4 ;  /* 0x000000ffff049224 */ /* 0x000fe400078e0a04 */
[----:B------:R-:W-:Y:S01]  /*20b10*/  @!P2 IMAD.IADD R6, R6, 0x1, -R0 ;  /* 0x000000010606a824 */ /* 0x000fe200078e0a00 */
[----:B--2---:R-:W-:-:S02]  /*20b20*/  ISETP.GE.AND P0, PT, R3, RZ, PT ;  /* 0x000000ff0300720c */ /* 0x004fc40003f06270 */
[----:B------:R-:W-:Y:S02]  /*20b30*/  IABS R19, R3 ;  /* 0x0000000300137213 */ /* 0x000fe40000000000 */
[----:B------:R-:W2:Y:S04]  /*20b40*/  LDL.LU R3, [R1+0xd7c] ;  /* 0x000d7c0001037983 */ /* 0x000ea80000300800 */
[----:B------:R-:W2:Y:S04]  /*20b50*/  LDL.LU R18, [R1+0xd80] ;  /* 0x000d800001127983 */ /* 0x000ea80000300800 */
[----:B------:R-:W2:Y:S04]  /*20b60*/  LDL.LU R17, [R1+0xd84] ;  /* 0x000d840001117983 */ /* 0x000ea80000300800 */
[----:B------:R-:W2:Y:S04]  /*20b70*/  LDL.LU R16, [R1+0xd88] ;  /* 0x000d880001107983 */ /* 0x000ea80000300800 */
[----:B------:R-:W-:Y:S04]  /*20b80*/  STL [R1+0x28], R5 ;  /* 0x0000280501007387 */ /* 0x000fe80000100800 */
[----:B------:R0:W-:Y:S04]  /*20b90*/  STL [R1+0x18], R4 ;  /* 0x0000180401007387 */ /* 0x0001e80000100800 */
[----:B------:R-:W2:Y:S04]  /*20ba0*/  LDL.LU R15, [R1+0xd8c] ;  /* 0x000d8c00010f7983 */ /* 0x000ea80000300800 */
[----:B------:R-:W2:Y:S01]  /*20bb0*/  LDL.LU R13, [R1+0xd90] ;  /* 0x000d9000010d7983 */ /* 0x000ea20000300800 */
[----:B0-----:R-:W-:-:S03]  /*20bc0*/  IMAD.MOV.U32 R4, RZ, RZ, R6 ;  /* 0x000000ffff047224 */ /* 0x001fc600078e0006 */
[----:B------:R-:W2:Y:S01]  /*20bd0*/  LDL.LU R12, [R1+0xd94] ;  /* 0x000d9400010c7983 */ /* 0x000ea20000300800 */
[----:B------:R-:W-:-:S05]  /*20be0*/  @!P5 IMAD.MOV R4, RZ, RZ, -R4 ;  /* 0x000000ffff04d224 */ /* 0x000fca00078e0a04 */
[----:B------:R0:W-:Y:S04]  /*20bf0*/  STL [R1+0x1c], R4 ;  /* 0x00001c0401007387 */ /* 0x0001e80000100800 */
[----:B------:R-:W2:Y:S04]  /*20c00*/  LDL.LU R14, [R1+0xd98] ;  /* 0x000d9800010e7983 */ /* 0x000ea80000300800 */
[----:B------:R-:W2:Y:S04]  /*20c10*/  LDL.LU R11, [R1+0xd9c] ;  /* 0x000d9c00010b7983 */ /* 0x000ea80000300800 */
[----:B------:R-:W2:Y:S01]  /*20c20*/  LDL R29, [R1+0x9c0] ;  /* 0x0009c000011d7983 */ /* 0x000ea20000100800 */
[----:B------:R-:W-:-:S04]  /*20c30*/  IMAD.HI.U32 R7, R20, R19, RZ ;  /* 0x0000001314077227 */ /* 0x000fc800078e00ff */
[----:B------:R-:W-:-:S04]  /*20c40*/  IMAD.MOV R7, RZ, RZ, -R7 ;  /* 0x000000ffff077224 */ /* 0x000fc800078e0a07 */
[----:B------:R-:W-:-:S05]  /*20c50*/  IMAD R19, R0, R7, R19 ;  /* 0x0000000700137224 */ /* 0x000fca00078e0213 */
[----:B------:R-:W-:Y:S02]  /*20c60*/  ISETP.GT.U32.AND P6, PT, R0, R19, PT ;  /* 0x000000130000720c */ /* 0x000fe40003fc4070 */
[----:B---3--:R-:W-:-:S05]  /*20c70*/  IABS R2, R25 ;  /* 0x0000001900027213 */ /* 0x008fca0000000000 */
[----:B------:R-:W-:-:S04]  /*20c80*/  IMAD.HI.U32 R23, R20, R2, RZ ;  /* 0x0000000214177227 */ /* 0x000fc800078e00ff */
[----:B------:R-:W-:-:S04]  /*20c90*/  IMAD.MOV R23, RZ, RZ, -R23 ;  /* 0x000000ffff177224 */ /* 0x000fc800078e0a17 */
[----:B------:R-:W-:-:S05]  /*20ca0*/  IMAD R2, R0, R23, R2 ;  /* 0x0000001700027224 */ /* 0x000fca00078e0202 */
[----:B------:R-:W-:Y:S01]  /*20cb0*/  ISETP.GT.U32.AND P2, PT, R0, R2, PT ;  /* 0x000000020000720c */ /* 0x000fe20003f44070 */
[----:B------:R-:W-:Y:S01]  /*20cc0*/  @!P6 IMAD.IADD R19, R19, 0x1, -R0 ;  /* 0x000000011313e824 */ /* 0x000fe200078e0a00 */
[----:B----4-:R-:W-:-:S11]  /*20cd0*/  IABS R22, R27 ;  /* 0x0000001b00167213 */ /* 0x010fd60000000000 */
[----:B------:R-:W-:Y:S02]  /*20ce0*/  @!P2 IMAD.IADD R2, R2, 0x1, -R0 ;  /* 0x000000010202a824 */ /* 0x000fe400078e0a00 */
[----:B------:R-:W-:Y:S01]  /*20cf0*/  IMAD.HI.U32 R7, R20, R22, RZ ;  /* 0x0000001614077227 */ /* 0x000fe200078e00ff */
[C---:B------:R-:W-:Y:S02]  /*20d00*/  ISETP.GT.U32.AND P6, PT, R0.reuse, R19, PT ;  /* 0x000000130000720c */ /* 0x040fe40003fc4070 */
[----:B------:R-:W-:Y:S01]  /*20d10*/  IABS R21, R26 ;  /* 0x0000001a00157213 */ /* 0x000fe20000000000 */
[----:B------:R-:W-:Y:S01]  /*20d20*/  IMAD.MOV R7, RZ, RZ, -R7 ;  /* 0x000000ffff077224 */ /* 0x000fe200078e0a07 */
[----:B------:R-:W-:-:S03]  /*20d30*/  ISETP.GT.U32.AND P2, PT, R0, R2, PT ;  /* 0x000000020000720c */ /* 0x000fc60003f44070 */
[----:B------:R-:W-:Y:S02]  /*20d40*/  IMAD R22, R0, R7, R22 ;  /* 0x0000000700167224 */ /* 0x000fe400078e0216 */
[----:B------:R-:W-:-:S04]  /*20d50*/  IMAD.HI.U32 R10, R20, R21, RZ ;  /* 0x00000015140a7227 */ /* 0x000fc800078e00ff */
[----:B------:R-:W-:Y:S02]  /*20d60*/  IMAD.MOV R10, RZ, RZ, -R10 ;  /* 0x000000ffff0a7224 */ /* 0x000fe400078e0a0a */
[----:B------:R-:W-:Y:S01]  /*20d70*/  @!P6 IMAD.IADD R19, R19, 0x1, -R0 ;  /* 0x000000011313e824 */ /* 0x000fe200078e0a00 */
[----:B------:R-:W-:-:S05]  /*20d80*/  IABS R23, R28 ;  /* 0x0000001c00177213 */ /* 0x000fca0000000000 */
[----:B------:R-:W-:-:S04]  /*20d90*/  IMAD.HI.U32 R7, R20, R23, RZ ;  /* 0x0000001714077227 */ /* 0x000fc800078e00ff */
[----:B------:R-:W-:Y:S01]  /*20da0*/  IMAD.MOV R7, RZ, RZ, -R7 ;  /* 0x000000ffff077224 */ /* 0x000fe200078e0a07 */
[C---:B------:R-:W-:Y:S01]  /*20db0*/  ISETP.GT.U32.AND P6, PT, R0.reuse, R22, PT ;  /* 0x000000160000720c */ /* 0x040fe20003fc4070 */
[C---:B------:R-:W-:Y:S02]  /*20dc0*/  IMAD R21, R0.reuse, R10, R21 ;  /* 0x0000000a00157224 */ /* 0x040fe400078e0215 */
[----:B------:R-:W-:Y:S01]  /*20dd0*/  IMAD R23, R0, R7, R23 ;  /* 0x0000000700177224 */ /* 0x000fe200078e0217 */
[----:B------:R-:W-:Y:S01]  /*20de0*/  ISETP.GE.AND P3, PT, R25, RZ, PT ;  /* 0x000000ff1900720c */ /* 0x000fe20003f66270 */
[----:B------:R-:W-:Y:S01]  /*20df0*/  @!P2 IMAD.IADD R2, R2, 0x1, -R0 ;  /* 0x000000010202a824 */ /* 0x000fe200078e0a00 */
[C---:B------:R-:W-:Y:S02]  /*20e00*/  ISETP.GT.U32.AND P5, PT, R0.reuse, R21, PT ;  /* 0x000000150000720c */ /* 0x040fe40003fa4070 */
[----:B------:R-:W-:Y:S02]  /*20e10*/  ISETP.GT.U32.AND P2, PT, R0, R23, PT ;  /* 0x000000170000720c */ /* 0x000fe40003f44070 */
[----:B------:R-:W-:-:S03]  /*20e20*/  ISETP.GE.AND P4, PT, R26, RZ, PT ;  /* 0x000000ff1a00720c */ /* 0x000fc60003f86270 */
[----:B------:R-:W-:Y:S01]  /*20e30*/  @!P6 IMAD.IADD R22, R22, 0x1, -R0 ;  /* 0x000000011616e824 */ /* 0x000fe200078e0a00 */
[----:B------:R-:W-:Y:S02]  /*20e40*/  ISETP.GE.AND P1, PT, R27, RZ, PT ;  /* 0x000000ff1b00720c */ /* 0x000fe40003f26270 */
[----:B------:R-:W-:-:S03]  /*20e50*/  ISETP.GE.AND P6, PT, R28, RZ, PT ;  /* 0x000000ff1c00720c */ /* 0x000fc60003fc6270 */
[--C-:B------:R-:W-:Y:S02]  /*20e60*/  @!P5 IMAD.IADD R21, R21, 0x1, -R0.reuse ;  /* 0x000000011515d824 */ /* 0x100fe400078e0a00 */
[----:B------:R-:W-:Y:S01]  /*20e70*/  @!P2 IMAD.IADD R23, R23, 0x1, -R0 ;  /* 0x000000011717a824 */ /* 0x000fe200078e0a00 */
[C---:B------:R-:W-:Y:S02]  /*20e80*/  ISETP.GT.U32.AND P2, PT, R0.reuse, R22, PT ;  /* 0x000000160000720c */ /* 0x040fe40003f44070 */
[----:B------:R-:W-:-:S11]  /*20e90*/  ISETP.GT.U32.AND P5, PT, R0, R21, PT ;  /* 0x000000150000720c */ /* 0x000fd60003fa4070 */
[--C-:B------:R-:W-:Y:S02]  /*20ea0*/  @!P2 IMAD.IADD R22, R22, 0x1, -R0.reuse ;  /* 0x000000011616a824 */ /* 0x100fe400078e0a00 */
[----:B------:R-:W-:Y:S02]  /*20eb0*/  @!P5 IMAD.IADD R21, R21, 0x1, -R0 ;  /* 0x000000011515d824 */ /* 0x000fe400078e0a00 */
[----:B------:R-:W-:Y:S02]  /*20ec0*/  @!P0 IMAD.MOV R19, RZ, RZ, -R19 ;  /* 0x000000ffff138224 */ /* 0x000fe400078e0a13 */
[----:B------:R-:W-:Y:S02]  /*20ed0*/  @!P4 IMAD.MOV R21, RZ, RZ, -R21 ;  /* 0x000000ffff15c224 */ /* 0x000fe400078e0a15 */
[----:B------:R-:W-:Y:S01]  /*20ee0*/  @!P1 IMAD.MOV R22, RZ, RZ, -R22 ;  /* 0x000000ffff169224 */ /* 0x000fe200078e0a16 */
[----:B--2---:R-:W-:Y:S02]  /*20ef0*/  IABS R25, R18 ;  /* 0x0000001200197213 */ /* 0x004fe40000000000 */
[----:B------:R-:W-:-:S03]  /*20f00*/  IABS R24, R3 ;  /* 0x0000000300187213 */ /* 0x000fc60000000000 */
[----:B------:R-:W-:Y:S01]  /*20f10*/  IMAD.HI.U32 R9, R20, R25, RZ ;  /* 0x0000001914097227 */ /* 0x000fe200078e00ff */
[----:B------:R-:W-:-:S03]  /*20f20*/  IABS R26, R17 ;  /* 0x00000011001a7213 */ /* 0x000fc60000000000 */
[----:B------:R-:W-:Y:S01]  /*20f30*/  IMAD.MOV R9, RZ, RZ, -R9 ;  /* 0x000000ffff097224 */ /* 0x000fe200078e0a09 */
[----:B------:R-:W-:Y:S01]  /*20f40*/  IABS R27, R16 ;  /* 0x00000010001b7213 */ /* 0x000fe20000000000 */
[----:B------:R-:W-:-:S04]  /*20f50*/  IMAD.HI.U32 R6, R20, R24, RZ ;  /* 0x0000001814067227 */ /* 0x000fc800078e00ff */
[----:B------:R-:W-:Y:S02]  /*20f60*/  IMAD R25, R0, R9, R25 ;  /* 0x0000000900197224 */ /* 0x000fe400078e0219 */
[----:B------:R-:W-:-:S04]  /*20f70*/  IMAD.HI.U32 R8, R20, R26, RZ ;  /* 0x0000001a14087227 */ /* 0x000fc800078e00ff */
[----:B------:R-:W-:Y:S01]  /*20f80*/  IMAD.MOV R6, RZ, RZ, -R6 ;  /* 0x000000ffff067224 */ /* 0x000fe200078e0a06 */
[----:B------:R-:W-:Y:S01]  /*20f90*/  IABS R9, R13 ;  /* 0x0000000d00097213 */ /* 0x000fe20000000000 */
[----:B------:R-:W-:-:S04]  /*20fa0*/  IMAD.HI.U32 R7, R20, R27, RZ ;  /* 0x0000001b14077227 */ /* 0x000fc800078e00ff */
[----:B------:R-:W-:Y:S02]  /*20fb0*/  IMAD.MOV R8, RZ, RZ, -R8 ;  /* 0x000000ffff087224 */ /* 0x000fe400078e0a08 */
[----:B------:R-:W-:-:S04]  /*20fc0*/  IMAD.HI.U32 R28, R20, R9, RZ ;  /* 0x00000009141c7227 */ /* 0x000fc800078e00ff */
[C---:B------:R-:W-:Y:S01]  /*20fd0*/  IMAD R24, R0.reuse, R6, R24 ;  /* 0x0000000600187224 */ /* 0x040fe200078e0218 */
[----:B------:R-:W-:Y:S01]  /*20fe0*/  IABS R6, R15 ;  /* 0x0000000f00067213 */ /* 0x000fe20000000000 */
[----:B------:R-:W-:Y:S02]  /*20ff0*/  IMAD.MOV R7, RZ, RZ, -R7 ;  /* 0x000000ffff077224 */ /* 0x000fe400078e0a07 */
[C---:B------:R-:W-:Y:S01]  /*21000*/  IMAD R26, R0.reuse, R8, R26 ;  /* 0x00000008001a7224 */ /* 0x040fe200078e021a */
[----:B------:R-:W-:Y:S01]  /*21010*/  IABS R8, R12 ;  /* 0x0000000c00087213 */ /* 0x000fe20000000000 */
[----:B------:R-:W-:Y:S02]  /*21020*/  IMAD.MOV R28, RZ, RZ, -R28 ;  /* 0x000000ffff1c7224 */ /* 0x000fe400078e0a1c */
[----:B------:R-:W-:Y:S01]  /*21030*/  IMAD R27, R0, R7, R27 ;  /* 0x00000007001b7224 */ /* 0x000fe200078e021b */
[----:B------:R-:W-:Y:S01]  /*21040*/  IABS R7, R14 ;  /* 0x0000000e00077213 */ /* 0x000fe20000000000 */
[----:B------:R-:W-:Y:S01]  /*21050*/  IMAD.HI.U32 R10, R20, R6, RZ ;  /* 0x00000006140a7227 */ /* 0x000fe200078e00ff */
[----:B------:R-:W-:-:S03]  /*21060*/  ISETP.GT.U32.AND P2, PT, R0, R25, PT ;  /* 0x000000190000720c */ /* 0x000fc60003f44070 */
[----:B------:R-:W-:Y:S02]  /*21070*/  IMAD R9, R0, R28, R9 ;  /* 0x0000001c00097224 */ /* 0x000fe400078e0209 */
[----:B------:R-:W-:Y:S01]  /*21080*/  IMAD.HI.U32 R28, R20, R8, RZ ;  /* 0x00000008141c7227 */ /* 0x000fe200078e00ff */
[----:B------:R-:W-:-:S03]  /*21090*/  IABS R5, R29 ;  /* 0x0000001d00057213 */ /* 0x000fc60000000000 */
[----:B------:R-:W-:Y:S02]  /*210a0*/  IMAD.MOV R10, RZ, RZ, -R10 ;  /* 0x000000ffff0a7224 */ /* 0x000fe400078e0a0a */
[----:B0-----:R-:W-:Y:S01]  /*210b0*/  IMAD.HI.U32 R4, R20, R7, RZ ;  /* 0x0000000714047227 */ /* 0x001fe200078e00ff */
[----:B------:R-:W-:-:S03]  /*210c0*/  ISETP.GT.U32.AND P5, PT, R0, R24, PT ;  /* 0x000000180000720c */ /* 0x000fc60003fa4070 */
[----:B------:R-:W-:Y:S02]  /*210d0*/  IMAD.MOV R28, RZ, RZ, -R28 ;  /* 0x000000ffff1c7224 */ /* 0x000fe400078e0a1c */
[C---:B------:R-:W-:Y:S01]  /*210e0*/  IMAD R10, R0.reuse, R10, R6 ;  /* 0x0000000a000a7224 */ /* 0x040fe200078e0206 */
[----:B------:R-:W-:Y:S01]  /*210f0*/  IABS R6, R11 ;  /* 0x0000000b00067213 */ /* 0x000fe20000000000 */
[----:B------:R-:W-:Y:S02]  /*21100*/  IMAD.MOV R4, RZ, RZ, -R4 ;  /* 0x000000ffff047224 */ /* 0x000fe400078e0a04 */
[C---:B------:R-:W-:Y:S02]  /*21110*/  IMAD R8, R0.reuse, R28, R8 ;  /* 0x0000001c00087224 */ /* 0x040fe400078e0208 */
[----:B------:R-:W-:Y:S02]  /*21120*/  IMAD.MOV.U32 R28, RZ, RZ, R5 ;  /* 0x000000ffff1c7224 */ /* 0x000fe400078e0005 */
[----:B------:R-:W-:-:S02]  /*21130*/  IMAD R7, R0, R4, R7 ;  /* 0x0000000400077224 */ /* 0x000fc400078e0207 */
[----:B------:R-:W-:-:S04]  /*21140*/  IMAD.HI.U32 R5, R20, R6, RZ ;  /* 0x0000000614057227 */ /* 0x000fc800078e00ff */
[----:B------:R-:W-:-:S04]  /*21150*/  IMAD.HI.U32 R4, R20, R28, RZ ;  /* 0x0000001c14047227 */ /* 0x000fc800078e00ff */
[----:B------:R-:W-:Y:S02]  /*21160*/  @!P2 IMAD.IADD R25, R25, 0x1, -R0 ;  /* 0x000000011919a824 */ /* 0x000fe400078e0a00 */
[----:B------:R-:W-:Y:S02]  /*21170*/  IMAD.MOV.U32 R20, RZ, RZ, R2 ;  /* 0x000000ffff147224 */ /* 0x000fe400078e0002 */
[----:B------:R-:W-:Y:S02]  /*21180*/  @!P5 IMAD.IADD R24, R24, 0x1, -R0 ;  /* 0x000000011818d824 */ /* 0x000fe400078e0a00 */
[----:B------:R-:W-:Y:S01]  /*21190*/  @!P3 IMAD.MOV R20, RZ, RZ, -R20 ;  /* 0x000000ffff14b224 */ /* 0x000fe200078e0a14 */
[C---:B------:R-:W-:Y:S02]  /*211a0*/  ISETP.GT.U32.AND P3, PT, R0.reuse, R25, PT ;  /* 0x000000190000720c */ /* 0x040fe40003f64070 */
[C---:B------:R-:W-:Y:S02]  /*211b0*/  ISETP.GT.U32.AND P0, PT, R0.reuse, R24, PT ;  /* 0x000000180000720c */ /* 0x040fe40003f04070 */
[----:B------:R-:W-:-:S02]  /*211c0*/  ISETP.GT.U32.AND P2, PT, R0, R10, PT ;  /* 0x0000000a0000720c */ /* 0x000fc40003f44070 */
[----:B------:R-:W-:-:S07]  /*211d0*/  ISETP.GT.U32.AND P5, PT, R0, R23, PT ;  /* 0x000000170000720c */ /* 0x000fce0003fa4070 */
[--C-:B------:R-:W-:Y:S01]  /*211e0*/  @!P3 IMAD.IADD R25, R25, 0x1, -R0.reuse ;  /* 0x000000011919b824 */ /* 0x100fe200078e0a00 */
[----:B------:R-:W-:Y:S01]  /*211f0*/  ISETP.GT.U32.AND P3, PT, R0, R7, PT ;  /* 0x000000070000720c */ /* 0x000fe20003f64070 */
[--C-:B------:R-:W-:Y:S01]  /*21200*/  @!P0 IMAD.IADD R24, R24, 0x1, -R0.reuse ;  /* 0x0000000118188824 */ /* 0x100fe200078e0a00 */
[----:B------:R-:W-:Y:S01]  /*21210*/  ISETP.GT.U32.AND P0, PT, R0, R27, PT ;  /* 0x0000001b0000720c */ /* 0x000fe20003f04070 */
[--C-:B------:R-:W-:Y:S01]  /*21220*/  @!P2 IMAD.IADD R10, R10, 0x1, -R0.reuse ;  /* 0x000000010a0aa824 */ /* 0x100fe200078e0a00 */
[C---:B------:R-:W-:Y:S01]  /*21230*/  ISETP.GT.U32.AND P2, PT, R0.reuse, R8, PT ;  /* 0x000000080000720c */ /* 0x040fe20003f44070 */
[----:B------:R-:W-:Y:S01]  /*21240*/  @!P5 IMAD.IADD R23, R23, 0x1, -R0 ;  /* 0x000000011717d824 */ /* 0x000fe200078e0a00 */
[----:B------:R-:W-:-:S07]  /*21250*/  ISETP.GT.U32.AND P5, PT, R0, R26, PT ;  /* 0x0000001a0000720c */ /* 0x000fce0003fa4070 */
[--C-:B------:R-:W-:Y:S01]  /*21260*/  @!P3 IMAD.IADD R7, R7, 0x1, -R0.reuse ;  /* 0x000000010707b824 */ /* 0x100fe200078e0a00 */
[----:B------:R-:W-:Y:S02]  /*21270*/  ISETP.GE.AND P3, PT, R15, RZ, PT ;  /* 0x000000ff0f00720c */ /* 0x000fe40003f66270 */
[----:B------:R-:W0:Y:S01]  /*21280*/  S2R R15, SR_TID.X ;  /* 0x00000000000f7919 */ /* 0x000e220000002100 */
[--C-:B------:R-:W-:Y:S02]  /*21290*/  @!P0 IMAD.IADD R27, R27, 0x1, -R0.reuse ;  /* 0x000000011b1b8824 */ /* 0x100fe400078e0a00 */
[--C-:B------:R-:W-:Y:S02]  /*212a0*/  @!P2 IMAD.IADD R8, R8, 0x1, -R0.reuse ;  /* 0x000000010808a824 */ /* 0x100fe400078e0a00 */
[----:B------:R-:W-:Y:S01]  /*212b0*/  @!P5 IMAD.IADD R26, R26, 0x1, -R0 ;  /* 0x000000011a1ad824 */ /* 0x000fe200078e0a00 */
[C---:B------:R-:W-:Y:S01]  /*212c0*/  ISETP.GT.U32.AND P5, PT, R0.reuse, R9, PT ;  /* 0x000000090000720c */ /* 0x040fe20003fa4070 */
[----:B------:R-:W-:Y:S01]  /*212d0*/  @!P6 IMAD.MOV R23, RZ, RZ, -R23 ;  /* 0x000000ffff17e224 */ /* 0x000fe200078e0a17 */
[C---:B------:R-:W-:Y:S01]  /*212e0*/  ISETP.GT.U32.AND P4, PT, R0.reuse, R27, PT ;  /* 0x0000001b0000720c */ /* 0x040fe20003f84070 */
[----:B------:R-:W-:Y:S01]  /*212f0*/  IMAD.MOV R2, RZ, RZ, -R5 ;  /* 0x000000ffff027224 */ /* 0x000fe200078e0a05 */
[----:B------:R-:W-:-:S02]  /*21300*/  ISETP.GT.U32.AND P6, PT, R0, R8, PT ;  /* 0x000000080000720c */ /* 0x000fc40003fc4070 */
[C---:B------:R-:W-:Y:S01]  /*21310*/  ISETP.GT.U32.AND P1, PT, R0.reuse, R10, PT ;  /* 0x0000000a0000720c */ /* 0x040fe20003f24070 */
[----:B------:R-:W-:Y:S02]  /*21320*/  IMAD R6, R0, R2, R6 ;  /* 0x0000000200067224 */ /* 0x000fe400078e0206 */
[----:B------:R-:W-:-:S04]  /*21330*/  IMAD.MOV R2, RZ, RZ, -R4 ;  /* 0x000000ffff027224 */ /* 0x000fc800078e0a04 */
[C---:B------:R-:W-:Y:S02]  /*21340*/  IMAD R2, R0.reuse, R2, R28 ;  /* 0x0000000200027224 */ /* 0x040fe400078e021c */
[--C-:B------:R-:W-:Y:S01]  /*21350*/  @!P5 IMAD.IADD R9, R9, 0x1, -R0.reuse ;  /* 0x000000010909d824 */ /* 0x100fe200078e0a00 */
[----:B------:R-:W-:Y:S01]  /*21360*/  ISETP.GT.U32.AND P5, PT, R0, R26, PT ;  /* 0x0000001a0000720c */ /* 0x000fe20003fa4070 */
[--C-:B------:R-:W-:Y:S01]  /*21370*/  @!P4 IMAD.IADD R27, R27, 0x1, -R0.reuse ;  /* 0x000000011b1bc824 */ /* 0x100fe200078e0a00 */
[----:B------:R-:W-:Y:S01]  /*21380*/  ISETP.GE.AND P0, PT, R3, RZ, PT ;  /* 0x000000ff0300720c */ /* 0x000fe20003f06270 */
[--C-:B------:R-:W-:Y:S01]  /*21390*/  @!P6 IMAD.IADD R8, R8, 0x1, -R0.reuse ;  /* 0x000000010808e824 */ /* 0x100fe200078e0a00 */
[----:B------:R-:W-:Y:S01]  /*213a0*/  ISETP.GE.AND P4, PT, R18, RZ, PT ;  /* 0x000000ff1200720c */ /* 0x000fe20003f86270 */
[----:B------:R-:W-:Y:S01]  /*213b0*/  @!P1 IMAD.IADD R10, R10, 0x1, -R0 ;  /* 0x000000010a0a9824 */ /* 0x000fe200078e0a00 */
[----:B------:R-:W-:Y:S02]  /*213c0*/  ISETP.GT.U32.AND P6, PT, R0, R2, PT ;  /* 0x000000020000720c */ /* 0x000fe40003fc4070 */
[----:B------:R-:W-:-:S02]  /*213d0*/  ISETP.GE.AND P1, PT, R17, RZ, PT ;  /* 0x000000ff1100720c */ /* 0x000fc40003f26270 */
[----:B0-----:R-:W-:Y:S01]  /*213e0*/  LOP3.LUT R28, R15, 0x7, RZ, 0xc0, !PT ;  /* 0x000000070f1c7812 */ /* 0x001fe200078ec0ff */
[----:B------:R-:W-:Y:S02]  /*213f0*/  STL [R1+0x3d34], R19 ;  /* 0x003d341301007387 */ /* 0x000fe40000100800 */
[----:B------:R-:W-:Y:S02]  /*21400*/  @!P5 IMAD.IADD R26, R26, 0x1, -R0 ;  /* 0x000000011a1ad824 */ /* 0x000fe400078e0a00 */
[----:B------:R-:W2:Y:S01]  /*21410*/  LDL.LU R3, [R1+0x3d70] ;  /* 0x003d700001037983 */ /* 0x000ea20000300800 */
[----:B------:R-:W-:Y:S02]  /*21420*/  @!P0 IMAD.MOV R24, RZ, RZ, -R24 ;  /* 0x000000ffff188224 */ /* 0x000fe400078e0a18 */
[----:B------:R-:W-:Y:S01]  /*21430*/  @!P4 IMAD.MOV R25, RZ, RZ, -R25 ;  /* 0x000000ffff19c224 */ /* 0x000fe200078e0a19 */
[----:B------:R-:W-:Y:S01]  /*21440*/  STL [R1+0x3d38], R20 ;  /* 0x003d381401007387 */ /* 0x000fe20000100800 */
[----:B------:R-:W-:Y:S01]  /*21450*/  @!P6 IMAD.IADD R2, R2, 0x1, -R0 ;  /* 0x000000010202e824 */ /* 0x000fe200078e0a00 */
[----:B------:R-:W-:Y:S01]  /*21460*/  ISETP.GE.AND P4, PT, R13, RZ, PT ;  /* 0x000000ff0d00720c */ /* 0x000fe20003f86270 */
[----:B------:R-:W-:Y:S01]  /*21470*/  @!P1 IMAD.MOV R26, RZ, RZ, -R26 ;  /* 0x000000ffff1a9224 */ /* 0x000fe200078e0a1a */
[----:B------:R-:W-:Y:S01]  /*21480*/  ISETP.GE.AND P6, PT, R12, RZ, PT ;  /* 0x000000ff0c00720c */ /* 0x000fe20003fc6270 */
[----:B------:R0:W-:Y:S01]  /*21490*/  STL [R1+0x3d40], R21 ;  /* 0x003d401501007387 */ /* 0x0001e20000100800 */
[----:B------:R-:W-:-:S02]  /*214a0*/  IMAD.SHL.U32 R12, R15, 0x2, RZ ;  /* 0x000000020f0c7824 */ /* 0x000fc400078e00ff */
[C---:B------:R-:W-:Y:S01]  /*214b0*/  IMAD R13, R28.reuse, 0x90, RZ ;  /* 0x000000901c0d7824 */ /* 0x040fe200078e02ff */
[----:B------:R-:W-:Y:S01]  /*214c0*/  STL [R1+0x3d44], R22 ;  /* 0x003d441601007387 */ /* 0x000fe20000100800 */
[----:B------:R-:W-:-:S03]  /*214d0*/  IMAD R4, R28, 0x110, RZ ;  /* 0x000001101c047824 */ /* 0x000fc600078e02ff */
[----:B------:R-:W-:Y:S01]  /*214e0*/  STL [R1+0x3d48], R23 ;  /* 0x003d481701007387 */ /* 0x000fe20000100800 */
[----:B------:R-:W-:-:S03]  /*214f0*/  LOP3.LUT R28, R13, 0x10, R12, 0x78, !PT ;  /* 0x000000100d1c7812 */ /* 0x000fc600078e780c */
[----:B------:R-:W-:Y:S01]  /*21500*/  STL [R1+0x3d4c], R24 ;  /* 0x003d4c1801007387 */ /* 0x000fe20000100800 */
[----:B------:R-:W-:-:S03]  /*21510*/  LOP3.LUT R4, R4, 0x30, R12, 0x78, !PT ;  /* 0x0000003004047812 */ /* 0x000fc600078e780c */
[----:B------:R-:W-:Y:S04]  /*21520*/  STL [R1+0x3d50], R25 ;  /* 0x003d501901007387 */ /* 0x000fe80000100800 */
[----:B------:R-:W-:Y:S04]  /*21530*/  STL [R1+0x3d54], R26 ;  /* 0x003d541a01007387 */ /* 0x000fe80000100800 */
[----:B------:R-:W3:Y:S01]  /*21540*/  LDL.LU R12, [R1+0xaa0] ;  /* 0x000aa000010c7983 */ /* 0x000ee20000300800 */
[C---:B------:R-:W-:Y:S02]  /*21550*/  ISETP.GT.U32.AND P5, PT, R0.reuse, R6, PT ;  /* 0x000000060000720c */ /* 0x040fe40003fa4070 */
[----:B------:R-:W-:-:S11]  /*21560*/  ISETP.GT.U32.AND P2, PT, R0, R9, PT ;  /* 0x000000090000720c */ /* 0x000fd60003f44070 */
[--C-:B------:R-:W-:Y:S02]  /*21570*/  @!P5 IMAD.IADD R6, R6, 0x1, -R0.reuse ;  /* 0x000000010606d824 */ /* 0x100fe400078e0a00 */
[----:B------:R-:W-:-:S03]  /*21580*/  @!P2 IMAD.IADD R9, R9, 0x1, -R0 ;  /* 0x000000010909a824 */ /* 0x000fc600078e0a00 */
[----:B------:R-:W-:Y:S02]  /*21590*/  ISETP.GT.U32.AND P5, PT, R0, R6, PT ;  /* 0x000000060000720c */ /* 0x000fe40003fa4070 */
[----:B------:R-:W-:Y:S01]  /*215a0*/  ISETP.GE.AND P2, PT, R16, RZ, PT ;  /* 0x000000ff1000720c */ /* 0x000fe20003f46270 */
[----:B------:R-:W-:-:S10]  /*215b0*/  IMAD.SHL.U32 R5, R15, 0x40, RZ ;  /* 0x000000400f057824 */ /* 0x000fd400078e00ff */
[----:B------:R-:W-:Y:S01]  /*215c0*/  @!P5 IMAD.IADD R6, R6, 0x1, -R0 ;  /* 0x000000010606d824 */ /* 0x000fe200078e0a00 */
[----:B------:R-:W-:Y:S02]  /*215d0*/  ISETP.GE.AND P5, PT, R11, RZ, PT ;  /* 0x000000ff0b00720c */ /* 0x000fe40003fa6270 */
[----:B------:R-:W-:Y:S01]  /*215e0*/  LOP3.LUT R11, R28, 0x400, R5, 0xf8, !PT ;  /* 0x000004001c0b7812 */ /* 0x000fe200078ef805 */
[----:B------:R-:W-:Y:S01]  /*215f0*/  @!P2 IMAD.MOV R27, RZ, RZ, -R27 ;  /* 0x000000ffff1ba224 */ /* 0x000fe200078e0a1b */
[----:B------:R-:W-:-:S05]  /*21600*/  LOP3.LUT R28, R4, 0x800, R5, 0xf8, !PT ;  /* 0x00000800041c7812 */ /* 0x000fca00078ef805 */
[----:B------:R-:W-:Y:S04]  /*21610*/  STL [R1+0x3b40], R28 ;  /* 0x003b401c01007387 */ /* 0x000fe80000100800 */
[----:B------:R-:W-:Y:S04]  /*21620*/  STL [R1+0x3d58], R27 ;  /* 0x003d581b01007387 */ /* 0x000fe80000100800 */
[----:B0-----:R-:W4:Y:S04]  /*21630*/  LDL.LU R21, [R1+0xa98] ;  /* 0x000a980001157983 */ /* 0x001f280000300800 */
[----:B------:R-:W4:Y:S04]  /*21640*/  LDL.LU R20, [R1+0xa90] ;  /* 0x000a900001147983 */ /* 0x000f280000300800 */
[----:B------:R-:W4:Y:S04]  /*21650*/  LDL.LU R19, [R1+0xa88] ;  /* 0x000a880001137983 */ /* 0x000f280000300800 */
[----:B------:R-:W4:Y:S04]  /*21660*/  LDL.LU R4, [R1+0xa80] ;  /* 0x000a800001047983 */ /* 0x000f280000300800 */
[----:B------:R-:W4:Y:S01]  /*21670*/  LDL.LU R11, [R1+0xa7c] ;  /* 0x000a7c00010b7983 */ /* 0x000f220000300800 */
[----:B------:R-:W-:-:S03]  /*21680*/  ISETP.GE.AND P2, PT, R29, RZ, PT ;  /* 0x000000ff1d00720c */ /* 0x000fc60003f46270 */
[----:B------:R-:W4:Y:S04]  /*21690*/  LDL.LU R29, [R1+0xa78] ;  /* 0x000a7800011d7983 */ /* 0x000f280000300800 */
[----:B------:R-:W4:Y:S01]  /*216a0*/  LDL.LU R16, [R1+0xa74] ;  /* 0x000a740001107983 */ /* 0x000f220000300800 */
[----:B------:R-:W-:-:S03]  /*216b0*/  ISETP.GT.U32.AND P0, PT, R0, R7, PT ;  /* 0x000000070000720c */ /* 0x000fc60003f04070 */
[----:B------:R-:W4:Y:S04]  /*216c0*/  LDL.LU R13, [R1+0xa70] ;  /* 0x000a7000010d7983 */ /* 0x000f280000300800 */
[----:B------:R-:W4:Y:S04]  /*216d0*/  LDL.LU R5, [R1+0xa6c] ;  /* 0x000a6c0001057983 */ /* 0x000f280000300800 */
[----:B------:R-:W4:Y:S02]  /*216e0*/  LDL.LU R18, [R1+0xa64] ;  /* 0x000a640001127983 */ /* 0x000f240000300800 */
[----:B------:R-:W-:Y:S01]  /*216f0*/  @!P0 IMAD.IADD R7, R7, 0x1, -R0 ;  /* 0x0000000107078824 */ /* 0x000fe200078e0a00 */
[----:B------:R-:W-:-:S02]  /*21700*/  ISETP.GE.AND P0, PT, R14, RZ, PT ;  /* 0x000000ff0e00720c */ /* 0x000fc40003f06270 */
[----:B------:R-:W4:Y:S04]  /*21710*/  LDL.LU R14, [R1+0xa60] ;  /* 0x000a6000010e7983 */ /* 0x000f280000300800 */
[----:B------:R-:W4:Y:S01]  /*21720*/  LDL.LU R15, [R1+0xa5c] ;  /* 0x000a5c00010f7983 */ /* 0x000f220000300800 */
[----:B------:R-:W-:Y:S01]  /*21730*/  ISETP.GT.U32.AND P1, PT, R0, R2, PT ;  /* 0x000000020000720c */ /* 0x000fe20003f24070 */
[----:B------:R-:W-:Y:S02]  /*21740*/  @!P3 IMAD.MOV R10, RZ, RZ, -R10 ;  /* 0x000000ffff0ab224 */ /* 0x000fe400078e0a0a */
[----:B------:R-:W-:Y:S02]  /*21750*/  @!P4 IMAD.MOV R9, RZ, RZ, -R9 ;  /* 0x000000ffff09c224 */ /* 0x000fe400078e0a09 */
[----:B------:R-:W-:Y:S01]  /*21760*/  @!P6 IMAD.MOV R8, RZ, RZ, -R8 ;  /* 0x000000ffff08e224 */ /* 0x000fe200078e0a08 */
[----:B------:R-:W-:Y:S04]  /*21770*/  STL [R1+0x3d5c], R10 ;  /* 0x003d5c0a01007387 */ /* 0x000fe80000100800 */
[----:B------:R-:W-:Y:S03]  /*21780*/  STL [R1+0x3d60], R9 ;  /* 0x003d600901007387 */ /* 0x000fe60000100800 */
[----:B------:R-:W-:Y:S01]  /*21790*/  @!P1 IMAD.IADD R2, R2, 0x1, -R0 ;  /* 0x0000000102029824 */ /* 0x000fe200078e0a00 */
[----:B------:R-:W-:Y:S04]  /*217a0*/  STL [R1+0x3d64], R8 ;  /* 0x003d640801007387 */ /* 0x000fe80000100800 */
[----:B------:R-:W4:Y:S01]  /*217b0*/  LDL.LU R17, [R1+0xa54] ;  /* 0x000a540001117983 */ /* 0x000f220000300800 */
[----:B--2---:R-:W-:-:S02]  /*217c0*/  ISETP.NE.AND P1, PT, R3, RZ, PT ;  /* 0x000000ff0300720c */ /* 0x004fc40003f25270 */
[----:B------:R-:W-:-:S04]  /*217d0*/  LOP3.LUT R3, RZ, R3, RZ, 0x33, !PT ;  /* 0x00000003ff037212 */ /* 0x000fc800078e33ff */
[C---:B---3--:R-:W-:Y:S02]  /*217e0*/  SEL R0, R3.reuse, R12, !P1 ;  /* 0x0000000c03007207 */ /* 0x048fe40004800000 */
[----:B------:R-:W2:Y:S04]  /*217f0*/  LDL.LU R12, [R1+0xa4c] ;  /* 0x000a4c00010c7983 */ /* 0x000ea80000300800 */
[----:B------:R4:W-:Y:S02]  /*21800*/  STL [R1+0x7e8], R0 ;  /* 0x0007e80001007387 */ /* 0x0009e40000100800 */
[C---:B----4-:R-:W-:Y:S02]  /*21810*/  SEL R0, R3.reuse, R21, !P1 ;  /* 0x0000001503007207 */ /* 0x050fe40004800000 */
[----:B------:R-:W-:-:S03]  /*21820*/  SEL R9, R3, R20, !P1 ;  /* 0x0000001403097207 */ /* 0x000fc60004800000 */
[----:B------:R0:W-:Y:S01]  /*21830*/  STL [R1+0x7e4], R0 ;  /* 0x0007e40001007387 */ /* 0x0001e20000100800 */
[----:B------:R-:W-:-:S03]  /*21840*/  SEL R8, R3, R19, !P1 ;  /* 0x0000001303087207 */ /* 0x000fc60004800000 */
[----:B------:R-:W-:Y:S04]  /*21850*/  STL [R1+0x7e0], R9 ;  /* 0x0007e00901007387 */ /* 0x000fe80000100800 */
[----:B------:R-:W-:Y:S01]  /*21860*/  STL [R1+0x7dc], R8 ;  /* 0x0007dc0801007387 */ /* 0x000fe20000100800 */
[C---:B0-----:R-:W-:Y:S02]  /*21870*/  SEL R0, R3.reuse, R4, !P1 ;  /* 0x0000000403007207 */ /* 0x041fe40004800000 */
[C---:B------:R-:W-:Y:S02]  /*21880*/  SEL R4, R3.reuse, R11, !P1 ;  /* 0x0000000b03047207 */ /* 0x040fe40004800000 */
[----:B------:R-:W3:Y:S04]  /*21890*/  LDL.LU R11, [R1+0xa3c] ;  /* 0x000a3c00010b7983 */ /* 0x000ee80000300800 */
[----:B------:R0:W-:Y:S04]  /*218a0*/  STL [R1+0x7d8], R0 ;  /* 0x0007d80001007387 */ /* 0x0001e80000100800 */
[----:B------:R1:W-:Y:S01]  /*218b0*/  STL [R1+0x7d4], R4 ;  /* 0x0007d40401007387 */ /* 0x0003e20000100800 */
[----:B0-----:R-:W-:-:S03]  /*218c0*/  SEL R0, R3, R29, !P1 ;  /* 0x0000001d03007207 */ /* 0x001fc60004800000 */
[----:B------:R-:W4:Y:S01]  /*218d0*/  LDL.LU R29, [R1+0xa38] ;  /* 0x000a3800011d7983 */ /* 0x000f220000300800 */
[----:B-1----:R-:W-:-:S03]  /*218e0*/  SEL R4, R3, R16, !P1 ;  /* 0x0000001003047207 */ /* 0x002fc60004800000 */
[----:B------:R0:W-:Y:S04]  /*218f0*/  STL [R1+0x7d0], R0 ;  /* 0x0007d00001007387 */ /* 0x0001e80000100800 */
[----:B------:R-:W4:Y:S04]  /*21900*/  LDL.LU R16, [R1+0xa30] ;  /* 0x000a300001107983 */ /* 0x000f280000300800 */
[----:B------:R1:W-:Y:S01]  /*21910*/  STL [R1+0x7cc], R4 ;  /* 0x0007cc0401007387 */ /* 0x0003e20000100800 */
[----:B0-----:R-:W-:-:S03]  /*21920*/  SEL R0, R3, R13, !P1 ;  /* 0x0000000d03007207 */ /* 0x001fc60004800000 */
[----:B------:R-:W4:Y:S04]  /*21930*/  LDL.LU R13, [R1+0xa2c] ;  /* 0x000a2c00010d7983 */ /* 0x000f280000300800 */
[----:B------:R0:W-:Y:S01]  /*21940*/  STL [R1+0x7c8], R0 ;  /* 0x0007c80001007387 */ /* 0x0001e20000100800 */
[C---:B-1----:R-:W-:Y:S02]  /*21950*/  SEL R4, R3.reuse, R14, !P1 ;  /* 0x0000000e03047207 */ /* 0x042fe40004800000 */
[C---:B0-----:R-:W-:Y:S02]  /*21960*/  SEL R0, R3.reuse, R5, !P1 ;  /* 0x0000000503007207 */ /* 0x041fe40004800000 */
[----:B------:R-:W-:-:S03]  /*21970*/  SEL R5, R3, R18, !P1 ;  /* 0x0000001203057207 */ /* 0x000fc60004800000 */
[----:B------:R0:W-:Y:S04]  /*21980*/  STL [R1+0x7c4], R0 ;  /* 0x0007c40001007387 */ /* 0x0001e80000100800 */
[----:B------:R-:W-:Y:S04]  /*21990*/  STL [R1+0x7c0], R5 ;  /* 0x0007c00501007387 */ /* 0x000fe80000100800 */
[----:B------:R-:W4:Y:S01]  /*219a0*/  LDL.LU R8, [R1+0xa28] ;  /* 0x000a280001087983 */ /* 0x000f220000300800 */
[----:B0-----:R-:W-:-:S03]  /*219b0*/  SEL R0, R3, R15, !P1 ;  /* 0x0000000f03007207 */ /* 0x001fc60004800000 */
[----:B------:R-:W-:Y:S04]  /*219c0*/  STL [R1+0x7bc], R4 ;  /* 0x0007bc0401007387 */ /* 0x000fe80000100800 */
[----:B------:R-:W4:Y:S04]  /*219d0*/  LDL.LU R9, [R1+0xa24] ;  /* 0x000a240001097983 */ /* 0x000f280000300800 */
[----:B------:R0:W-:Y:S04]  /*219e0*/  STL [R1+0x7b8], R0 ;  /* 0x0007b80001007387 */ /* 0x0001e80000100800 */
[----:B------:R-:W4:Y:S04]  /*219f0*/  LDL.LU R10, [R1+0xa20] ;  /* 0x000a2000010a7983 */ /* 0x000f280000300800 */
[----:B------:R-:W4:Y:S04]  /*21a00*/  LDL.LU R27, [R1+0xa1c] ;  /* 0x000a1c00011b7983 */ /* 0x000f280000300800 */
[----:B0-----:R-:W4:Y:S04]  /*21a10*/  LDL.LU R0, [R1+0xa14] ;  /* 0x000a140001007983 */ /* 0x001f280000300800 */
[----:B------:R-:W4:Y:S04]  /*21a20*/  LDL.LU R28, [R1+0xa10] ;  /* 0x000a1000011c7983 */ /* 0x000f280000300800 */
[----:B------:R-:W4:Y:S04]  /*21a30*/  LDL.LU R26, [R1+0xa0c] ;  /* 0x000a0c00011a7983 */ /* 0x000f280000300800 */
[----:B------:R-:W4:Y:S04]  /*21a40*/  LDL.LU R25, [R1+0xa04] ;  /* 0x000a040001197983 */ /* 0x000f280000300800 */
[----:B------:R-:W4:Y:S04]  /*21a50*/  LDL.LU R24, [R1+0x9fc] ;  /* 0x0009fc0001187983 */ /* 0x000f280000300800 */
[----:B------:R-:W4:Y:S04]  /*21a60*/  LDL.LU R23, [R1+0x9e4] ;  /* 0x0009e40001177983 */ /* 0x000f280000300800 */
[----:B------:R-:W4:Y:S04]  /*21a70*/  LDL.LU R22, [R1+0x9e0] ;  /* 0x0009e00001167983 */ /* 0x000f280000300800 */
[----:B------:R-:W4:Y:S04]  /*21a80*/  LDL.LU R14, [R1+0x9d4] ;  /* 0x0009d400010e7983 */ /* 0x000f280000300800 */
[----:B------:R-:W4:Y:S01]  /*21a90*/  LDL.LU R15, [R1+0x9d0] ;  /* 0x0009d000010f7983 */ /* 0x000f220000300800 */
[----:B------:R-:W-:-:S03]  /*21aa0*/  SEL R5, R3, R17, !P1 ;  /* 0x0000001103057207 */ /* 0x000fc60004800000 */
[----:B------:R-:W4:Y:S04]  /*21ab0*/  LDL.LU R21, [R1+0x9cc] ;  /* 0x0009cc0001157983 */ /* 0x000f280000300800 */
[----:B------:R-:W-:Y:S04]  /*21ac0*/  STL [R1+0x7b4], R5 ;  /* 0x0007b40501007387 */ /* 0x000fe80000100800 */
[----:B------:R-:W4:Y:S01]  /*21ad0*/  LDL.LU R20, [R1+0x9c8] ;  /* 0x0009c80001147983 */ /* 0x000f220000300800 */
[----:B--2---:R-:W-:-:S05]  /*21ae0*/  SEL R4, R3, R12, !P1 ;  /* 0x0000000c03047207 */ /* 0x004fca0004800000 */
[----:B------:R0:W-:Y:S04]  /*21af0*/  STL [R1+0x7b0], R4 ;  /* 0x0007b00401007387 */ /* 0x0001e80000100800 */
[----:B------:R-:W2:Y:S04]  /*21b00*/  LDL.LU R19, [R1+0x9bc] ;  /* 0x0009bc0001137983 */ /* 0x000ea80000300800 */
[----:B0-----:R-:W2:Y:S04]  /*21b10*/  LDL.LU R4, [R1+0x9b8] ;  /* 0x0009b80001047983 */ /* 0x001ea80000300800 */
[----:B------:R-:W2:Y:S01]  /*21b20*/  LDL.LU R12, [R1+0x9b4] ;  /* 0x0009b400010c7983 */ /* 0x000ea20000300800 */
[----:B---3--:R-:W-:-:S03]  /*21b30*/  SEL R17, R3, R11, !P1 ;  /* 0x0000000b03117207 */ /* 0x008fc60004800000 */
[----:B------:R-:W3:Y:S04]  /*21b40*/  LDL.LU R11, [R1+0x9ac] ;  /* 0x0009ac00010b7983 */ /* 0x000ee80000300800 */
[----:B------:R0:W-:Y:S04]  /*21b50*/  STL [R1+0x7ac], R17 ;  /* 0x0007ac1101007387 */ /* 0x0001e80000100800 */
[----:B0-----:R-:W3:Y:S01]  /*21b60*/  LDL.LU R17, [R1+0x9a8] ;  /* 0x0009a80001117983 */ /* 0x001ee20000300800 */
[----:B----4-:R-:W-:-:S03]  /*21b70*/  SEL R5, R3, R29, !P1 ;  /* 0x0000001d03057207 */ /* 0x010fc60004800000 */
[----:B------:R-:W4:Y:S01]  /*21b80*/  LDL.LU R29, [R1+0x9a0] ;  /* 0x0009a000011d7983 */ /* 0x000f220000300800 */
[----:B------:R-:W-:-:S03]  /*21b90*/  SEL R16, R3, R16, !P1 ;  /* 0x0000001003107207 */ /* 0x000fc60004800000 */
[----:B------:R0:W-:Y:S01]  /*21ba0*/  STL [R1+0x7a8], R5 ;  /* 0x0007a80501007387 */ /* 0x0001e20000100800 */
[----:B------:R-:W-:-:S03]  /*21bb0*/  SEL R13, R3, R13, !P1 ;  /* 0x0000000d030d7207 */ /* 0x000fc60004800000 */
[----:B0-----:R-:W4:Y:S04]  /*21bc0*/  LDL.LU R5, [R1+0x99c] ;  /* 0x00099c0001057983 */ /* 0x001f280000300800 */
[----:B------:R0:W-:Y:S04]  /*21bd0*/  STL [R1+0x7a4], R16 ;  /* 0x0007a41001007387 */ /* 0x0001e80000100800 */
[----:B------:R-:W4:Y:S04]  /*21be0*/  LDL.LU R18, [R1+0x990] ;  /* 0x0009900001127983 */ /* 0x000f280000300800 */
[----:B------:R1:W-:Y:S04]  /*21bf0*/  STL [R1+0x7a0], R13 ;  /* 0x0007a00d01007387 */ /* 0x0003e80000100800 */
[----:B0-----:R-:W4:Y:S04]  /*21c00*/  LDL.LU R16, [R1+0x988] ;  /* 0x0009880001107983 */ /* 0x001f280000300800 */
[----:B-1----:R-:W4:Y:S01]  /*21c10*/  LDL.LU R13, [R1+0x984] ;  /* 0x00098400010d7983 */ /* 0x002f220000300800 */
[----:B------:R-:W-:-:S05]  /*21c20*/  SEL R8, R3, R8, !P1 ;  /* 0x0000000803087207 */ /* 0x000fca0004800000 */
[----:B------:R0:W-:Y:S01]  /*21c30*/  STL [R1+0x79c], R8 ;  /* 0x00079c0801007387 */ /* 0x0001e20000100800 */
[----:B------:R-:W-:-:S05]  /*21c40*/  SEL R9, R3, R9, !P1 ;  /* 0x0000000903097207 */ /* 0x000fca0004800000 */
[----:B------:R1:W-:Y:S01]  /*21c50*/  STL [R1+0x798], R9 ;  /* 0x0007980901007387 */ /* 0x0003e20000100800 */
[C---:B0-----:R-:W-:Y:S02]  /*21c60*/  SEL R8, R3.reuse, R10, !P1 ;  /* 0x0000000a03087207 */ /* 0x041fe40004800000 */
[----:B------:R-:W-:-:S03]  /*21c70*/  SEL R10, R3, R27, !P1 ;  /* 0x0000001b030a7207 */ /* 0x000fc60004800000 */
[----:B------:R0:W-:Y:S01]  /*21c80*/  STL [R1+0x794], R8 ;  /* 0x0007940801007387 */ /* 0x0001e20000100800 */
[----:B-1----:R-:W-:-:S03]  /*21c90*/  SEL R9, R3, R0, !P1 ;  /* 0x0000000003097207 */ /* 0x002fc60004800000 */
[----:B------:R-:W-:Y:S01]  /*21ca0*/  STL [R1+0x790], R10 ;  /* 0x0007900a01007387 */ /* 0x000fe20000100800 */
[----:B0-----:R-:W-:-:S03]  /*21cb0*/  SEL R8, R3, R28, !P1 ;  /* 0x0000001c03087207 */ /* 0x001fc60004800000 */
[----:B------:R0:W-:Y:S01]  /*21cc0*/  STL [R1+0x78c], R9 ;  /* 0x00078c0901007387 */ /* 0x0001e20000100800 */
[----:B------:R-:W-:-:S03]  /*21cd0*/  SEL R0, R3, R26, !P1 ;  /* 0x0000001a03007207 */ /* 0x000fc60004800000 */
[----:B------:R1:W-:Y:S01]  /*21ce0*/  STL [R1+0x788], R8 ;  /* 0x0007880801007387 */ /* 0x0003e20000100800 */
[----:B0-----:R-:W-:-:S03]  /*21cf0*/  SEL R9, R3, R25, !P1 ;  /* 0x0000001903097207 */ /* 0x001fc60004800000 */
[----:B------:R0:W-:Y:S01]  /*21d00*/  STL [R1+0x784], R0 ;  /* 0x0007840001007387 */ /* 0x0001e20000100800 */
[----:B-1----:R-:W-:-:S03]  /*21d10*/  SEL R8, R3, R24, !P1 ;  /* 0x0000001803087207 */ /* 0x002fc60004800000 */
[----:B------:R1:W-:Y:S04]  /*21d20*/  STL [R1+0x780], R9 ;  /* 0x0007800901007387 */ /* 0x0003e80000100800 */
[----:B------:R1:W-:Y:S01]  /*21d30*/  STL [R1+0x77c], R8 ;  /* 0x00077c0801007387 */ /* 0x0003e20000100800 */
[C---:B0-----:R-:W-:Y:S02]  /*21d40*/  SEL R0, R3.reuse, R23, !P1 ;  /* 0x0000001703007207 */ /* 0x041fe40004800000 */
[----:B-1----:R-:W-:-:S03]  /*21d50*/  SEL R9, R3, R22, !P1 ;  /* 0x0000001603097207 */ /* 0x002fc60004800000 */
[----:B------:R0:W-:Y:S01]  /*21d60*/  STL [R1+0x778], R0 ;  /* 0x0007780001007387 */ /* 0x0001e20000100800 */
[----:B------:R-:W-:-:S03]  /*21d70*/  SEL R8, R3, R14, !P1 ;  /* 0x0000000e03087207 */ /* 0x000fc60004800000 */
[----:B------:R1:W-:Y:S04]  /*21d80*/  STL [R1+0x774], R9 ;  /* 0x0007740901007387 */ /* 0x0003e80000100800 */
[----:B------:R-:W4:Y:S01]  /*21d90*/  LDL.LU R14, [R1+0x980] ;  /* 0x00098000010e7983 */ /* 0x000f220000300800 */
[----:B0-----:R-:W-:-:S03]  /*21da0*/  SEL R0, R3, R15, !P1 ;  /* 0x0000000f03007207 */ /* 0x001fc60004800000 */
[----:B------:R-:W-:Y:S04]  /*21db0*/  STL [R1+0x770], R8 ;  /* 0x0007700801007387 */ /* 0x000fe80000100800 */
[----:B------:R-:W4:Y:S01]  /*21dc0*/  LDL.LU R15, [R1+0x978] ;  /* 0x00097800010f7983 */ /* 0x000f220000300800 */
[----:B-1----:R-:W-:-:S03]  /*21dd0*/  SEL R9, R3, R20, !P1 ;  /* 0x0000001403097207 */ /* 0x002fc60004800000 */
[----:B------:R0:W-:Y:S02]  /*21de0*/  STL [R1+0x76c], R0 ;  /* 0x00076c0001007387 */ /* 0x0001e40000100800 */
[----:B0-----:R-:W-:-:S05]  /*21df0*/  SEL R0, R3, R21, !P1 ;  /* 0x0000001503007207 */ /* 0x001fca0004800000 */
[----:B------:R0:W-:Y:S04]  /*21e00*/  STL [R1+0x768], R0 ;  /* 0x0007680001007387 */ /* 0x0001e80000100800 */
[----:B------:R-:W-:Y:S01]  /*21e10*/  STL [R1+0x764], R9 ;  /* 0x0007640901007387 */ /* 0x000fe20000100800 */
[----:B--2---:R-:W-:-:S05]  /*21e20*/  SEL R8, R3, R19, !P1 ;  /* 0x0000001303087207 */ /* 0x004fca0004800000 */
[----:B------:R-:W-:Y:S01]  /*21e30*/  STL [R1+0x760], R8 ;  /* 0x0007600801007387 */ /* 0x000fe20000100800 */
[C---:B0-----:R-:W-:Y:S02]  /*21e40*/  SEL R0, R3.reuse, R4, !P1 ;  /* 0x0000000403007207 */ /* 0x041fe40004800000 */
[C---:B------:R-:W-:Y:S02]  /*21e50*/  SEL R4, R3.reuse, R12, !P1 ;  /* 0x0000000c03047207 */ /* 0x040fe40004800000 */
[----:B------:R-:W2:Y:S04]  /*21e60*/  LDL.LU R12, [R1+0x974] ;  /* 0x00097400010c7983 */ /* 0x000ea80000300800 */
[----:B------:R3:W-:Y:S04]  /*21e70*/  STL [R1+0x75c], R0 ;  /* 0x00075c0001007387 */ /* 0x0007e80000100800 */
[----:B------:R0:W-:Y:S01]  /*21e80*/  STL [R1+0x758], R4 ;  /* 0x0007580401007387 */ /* 0x0001e20000100800 */
[----:B---3--:R-:W-:-:S03]  /*21e90*/  SEL R0, R3, R11, !P1 ;  /* 0x0000000b03007207 */ /* 0x008fc60004800000 */
[----:B------:R-:W3:Y:S04]  /*21ea0*/  LDL.LU R11, [R1+0x970] ;  /* 0x00097000010b7983 */ /* 0x000ee80000300800 */
[----:B------:R4:W-:Y:S01]  /*21eb0*/  STL [R1+0x754], R0 ;  /* 0x0007540001007387 */ /* 0x0009e20000100800 */
[----:B0-----:R-:W-:-:S03]  /*21ec0*/  SEL R4, R3, R17, !P1 ;  /* 0x0000001103047207 */ /* 0x001fc60004800000 */
[----:B------:R-:W3:Y:S01]  /*21ed0*/  LDL.LU R17, [R1+0x96c] ;  /* 0x00096c0001117983 */ /* 0x000ee20000300800 */
[----:B----4-:R-:W-:-:S03]  /*21ee0*/  SEL R0, R3, R29, !P1 ;  /* 0x0000001d03007207 */ /* 0x010fc60004800000 */
[----:B------:R-:W-:Y:S04]  /*21ef0*/  STL [R1+0x750], R4 ;  /* 0x0007500401007387 */ /* 0x000fe80000100800 */
[----:B------:R-:W4:Y:S04]  /*21f00*/  LDL.LU R29, [R1+0x95c] ;  /* 0x00095c00011d7983 */ /* 0x000f280000300800 */
[----:B------:R0:W-:Y:S02]  /*21f10*/  STL [R1+0x74c], R0 ;  /* 0x00074c0001007387 */ /* 0x0001e40000100800 */
[----:B0-----:R-:W-:-:S02]  /*21f20*/  SEL R0, R3, R5, !P1 ;  /* 0x0000000503007207 */ /* 0x001fc40004800000 */
[----:B------:R-:W-:-:S03]  /*21f30*/  SEL R5, R3, R18, !P1 ;  /* 0x0000001203057207 */ /* 0x000fc60004800000 */
[----:B------:R0:W-:Y:S04]  /*21f40*/  STL [R1+0x748], R0 ;  /* 0x0007480001007387 */ /* 0x0001e80000100800 */
[----:B------:R-:W-:Y:S01]  /*21f50*/  STL [R1+0x744], R5 ;  /* 0x0007440501007387 */ /* 0x000fe20000100800 */
[----:B------:R-:W-:-:S03]  /*21f60*/  SEL R4, R3, R16, !P1 ;  /* 0x0000001003047207 */ /* 0x000fc60004800000 */
        /* <DEDUP_REMOVED lines=17> */
[----:B------:R-:W-:-:S05]  /*22080*/  SEL R5, R3, R14, !P1 ;  /* 0x0000000e03057207 */ /* 0x000fca0004800000 */
[----:B------:R-:W-:Y:S01]  /*22090*/  STL [R1+0x738], R5 ;  /* 0x0007380501007387 */ /* 0x000fe20000100800 */
[----:B------:R-:W-:-:S03]  /*220a0*/  SEL R4, R3, R15, !P1 ;  /* 0x0000000f03047207 */ /* 0x000fc60004800000 */
[----:B------:R-:W4:Y:S04]  /*220b0*/  LDL.LU R20, [R1+0x908] ;  /* 0x0009080001147983 */ /* 0x000f280000300800 */
[----:B------:R0:W-:Y:S04]  /*220c0*/  STL [R1+0x734], R4 ;  /* 0x0007340401007387 */ /* 0x0001e80000100800 */
[----:B------:R-:W4:Y:S04]  /*220d0*/  LDL.LU R19, [R1+0x904] ;  /* 0x0009040001137983 */ /* 0x000f280000300800 */
[----:B0-----:R-:W4:Y:S04]  /*220e0*/  LDL.LU R4, [R1+0x8f8] ;  /* 0x0008f80001047983 */ /* 0x001f280000300800 */
[----:B------:R-:W4:Y:S01]  /*220f0*/  LDL.LU R15, [R1+0x8e0] ;  /* 0x0008e000010f7983 */ /* 0x000f220000300800 */
[----:B--2---:R-:W-:-:S03]  /*22100*/  SEL R14, R3, R12, !P1 ;  /* 0x0000000c030e7207 */ /* 0x004fc60004800000 */
[----:B------:R-:W2:Y:S04]  /*22110*/  LDL.LU R12, [R1+0x8dc] ;  /* 0x0008dc00010c7983 */ /* 0x000ea80000300800 */
[----:B------:R0:W-:Y:S04]  /*22120*/  STL [R1+0x730], R14 ;  /* 0x0007300e01007387 */ /* 0x0001e80000100800 */
[----:B0-----:R-:W2:Y:S01]  /*22130*/  LDL.LU R14, [R1+0x8d8] ;  /* 0x0008d800010e7983 */ /* 0x001ea20000300800 */
[----:B---3--:R-:W-:-:S03]  /*22140*/  SEL R5, R3, R11, !P1 ;  /* 0x0000000b03057207 */ /* 0x008fc60004800000 */
[----:B------:R-:W3:Y:S04]  /*22150*/  LDL.LU R11, [R1+0x8d4] ;  /* 0x0008d400010b7983 */ /* 0x000ee80000300800 */
[----:B------:R0:W-:Y:S01]  /*22160*/  STL [R1+0x72c], R5 ;  /* 0x00072c0501007387 */ /* 0x0001e20000100800 */
[----:B------:R-:W-:-:S03]  /*22170*/  SEL R18, R3, R17, !P1 ;  /* 0x0000001103127207 */ /* 0x000fc60004800000 */
[----:B0-----:R-:W3:Y:S04]  /*22180*/  LDL.LU R5, [R1+0x8d0] ;  /* 0x0008d00001057983 */ /* 0x001ee80000300800 */
[----:B------:R0:W-:Y:S01]  /*22190*/  STL [R1+0x728], R18 ;  /* 0x0007281201007387 */ /* 0x0001e20000100800 */
[----:B----4-:R-:W-:-:S03]  /*221a0*/  SEL R17, R3, R29, !P1 ;  /* 0x0000001d03117207 */ /* 0x010fc60004800000 */
[----:B0-----:R-:W4:Y:S04]  /*221b0*/  LDL.LU R18, [R1+0x8cc] ;  /* 0x0008cc0001127983 */ /* 0x001f280000300800 */
[----:B------:R0:W-:Y:S04]  /*221c0*/  STL [R1+0x724], R17 ;  /* 0x0007241101007387 */ /* 0x0001e80000100800 */
[----:B0-----:R-:W4:Y:S04]  /*221d0*/  LDL.LU R17, [R1+0x8c8] ;  /* 0x0008c80001117983 */ /* 0x001f280000300800 */
[----:B------:R-:W4:Y:S01]  /*221e0*/  LDL.LU R29, [R1+0x8c4] ;  /* 0x0008c400011d7983 */ /* 0x000f220000300800 */
        /* <DEDUP_REMOVED lines=26> */
[----:B------:R-:W4:Y:S04]  /*22390*/  LDL.LU R13, [R1+0x8bc] ;  /* 0x0008bc00010d7983 */ /* 0x000f280000300800 */
[----:B------:R0:W-:Y:S01]  /*223a0*/  STL [R1+0x6f0], R0 ;  /* 0x0006f00001007387 */ /* 0x0001e20000100800 */
[C---:B-1----:R-:W-:Y:S02]  /*223b0*/  SEL R9, R3.reuse, R20, !P1 ;  /* 0x0000001403097207 */ /* 0x042fe40004800000 */
[----:B0-----:R-:W-:-:S02]  /*223c0*/  SEL R0, R3, R21, !P1 ;  /* 0x0000001503007207 */ /* 0x001fc40004800000 */
[----:B------:R-:W-:-:S03]  /*223d0*/  SEL R8, R3, R19, !P1 ;  /* 0x0000001303087207 */ /* 0x000fc60004800000 */
[----:B------:R0:W-:Y:S04]  /*223e0*/  STL [R1+0x6ec], R0 ;  /* 0x0006ec0001007387 */ /* 0x0001e80000100800 */
[----:B------:R-:W-:Y:S04]  /*223f0*/  STL [R1+0x6e8], R9 ;  /* 0x0006e80901007387 */ /* 0x000fe80000100800 */
[----:B------:R-:W-:Y:S01]  /*22400*/  STL [R1+0x6e4], R8 ;  /* 0x0006e40801007387 */ /* 0x000fe20000100800 */
[C---:B0-----:R-:W-:Y:S02]  /*22410*/  SEL R0, R3.reuse, R4, !P1 ;  /* 0x0000000403007207 */ /* 0x041fe40004800000 */
[----:B------:R-:W-:-:S02]  /*22420*/  SEL R4, R3, R15, !P1 ;  /* 0x0000000f03047207 */ /* 0x000fc40004800000 */
[----:B------:R-:W4:Y:S04]  /*22430*/  LDL.LU R15, [R1+0x8b8] ;  /* 0x0008b800010f7983 */ /* 0x000f280000300800 */
[----:B------:R2:W-:Y:S04]  /*22440*/  STL [R1+0x6e0], R0 ;  /* 0x0006e00001007387 */ /* 0x0005e80000100800 */
[----:B------:R0:W-:Y:S01]  /*22450*/  STL [R1+0x6dc], R4 ;  /* 0x0006dc0401007387 */ /* 0x0001e20000100800 */
[----:B--2---:R-:W-:-:S03]  /*22460*/  SEL R0, R3, R12, !P1 ;  /* 0x0000000c03007207 */ /* 0x004fc60004800000 */
[----:B------:R-:W2:Y:S04]  /*22470*/  LDL.LU R12, [R1+0x8b4] ;  /* 0x0008b400010c7983 */ /* 0x000ea80000300800 */
[----:B------:R3:W-:Y:S01]  /*22480*/  STL [R1+0x6d8], R0 ;  /* 0x0006d80001007387 */ /* 0x0007e20000100800 */
[----:B0-----:R-:W-:-:S03]  /*22490*/  SEL R4, R3, R14, !P1 ;  /* 0x0000000e03047207 */ /* 0x001fc60004800000 */
[----:B------:R-:W2:Y:S04]  /*224a0*/  LDL.LU R14, [R1+0x8b0] ;  /* 0x0008b000010e7983 */ /* 0x000ea80000300800 */
[----:B------:R-:W-:Y:S01]  /*224b0*/  STL [R1+0x6d4], R4 ;  /* 0x0006d40401007387 */ /* 0x000fe20000100800 */
[----:B---3--:R-:W-:-:S03]  /*224c0*/  SEL R0, R3, R11, !P1 ;  /* 0x0000000b03007207 */ /* 0x008fc60004800000 */
[----:B------:R-:W3:Y:S04]  /*224d0*/  LDL.LU R11, [R1+0x8ac] ;  /* 0x0008ac00010b7983 */ /* 0x000ee80000300800 */
[----:B------:R0:W-:Y:S02]  /*224e0*/  STL [R1+0x6d0], R0 ;  /* 0x0006d00001007387 */ /* 0x0001e40000100800 */
[----:B0-----:R-:W-:-:S05]  /*224f0*/  SEL R0, R3, R5, !P1 ;  /* 0x0000000503007207 */ /* 0x001fca0004800000 */
[----:B------:R0:W-:Y:S01]  /*22500*/  STL [R1+0x6cc], R0 ;  /* 0x0006cc0001007387 */ /* 0x0001e20000100800 */
[----:B----4-:R-:W-:-:S05]  /*22510*/  SEL R5, R3, R18, !P1 ;  /* 0x0000001203057207 */ /* 0x010fca0004800000 */
[----:B------:R-:W-:Y:S04]  /*22520*/  STL [R1+0x6c8], R5 ;  /* 0x0006c80501007387 */ /* 0x000fe80000100800 */
[----:B------:R-:W4:Y:S01]  /*22530*/  LDL.LU R8, [R1+0x8a8] ;  /* 0x0008a80001087983 */ /* 0x000f220000300800 */
[C---:B------:R-:W-:Y:S02]  /*22540*/  SEL R4, R3.reuse, R17, !P1 ;  /* 0x0000001103047207 */ /* 0x040fe40004800000 */
        /* <DEDUP_REMOVED lines=24> */
[----:B------:R-:W-:-:S03]  /*226d0*/  SEL R16, R3, R15, !P1 ;  /* 0x0000000f03107207 */ /* 0x000fc60004800000 */
[----:B------:R-:W4:Y:S04]  /*226e0*/  LDL.LU R15, [R1+0x860] ;  /* 0x00086000010f7983 */ /* 0x000f280000300800 */
[----:B------:R0:W-:Y:S04]  /*226f0*/  STL [R1+0x6b4], R16 ;  /* 0x0006b41001007387 */ /* 0x0001e80000100800 */
[----:B0-----:R-:W4:Y:S01]  /*22700*/  LDL.LU R16, [R1+0x85c] ;  /* 0x00085c0001107983 */ /* 0x001f220000300800 */
[----:B--2---:R-:W-:-:S03]  /*22710*/  SEL R5, R3, R12, !P1 ;  /* 0x0000000c03057207 */ /* 0x004fc60004800000 */
[----:B------:R-:W2:Y:S04]  /*22720*/  LDL.LU R12, [R1+0x858] ;  /* 0x00085800010c7983 */ /* 0x000ea80000300800 */
[----:B------:R0:W-:Y:S01]  /*22730*/  STL [R1+0x6b0], R5 ;  /* 0x0006b00501007387 */ /* 0x0001e20000100800 */
[----:B------:R-:W-:-:S03]  /*22740*/  SEL R14, R3, R14, !P1 ;  /* 0x0000000e030e7207 */ /* 0x000fc60004800000 */
[----:B0-----:R-:W2:Y:S04]  /*22750*/  LDL.LU R5, [R1+0x854] ;  /* 0x0008540001057983 */ /* 0x001ea80000300800 */
[----:B------:R0:W-:Y:S04]  /*22760*/  STL [R1+0x6ac], R14 ;  /* 0x0006ac0e01007387 */ /* 0x0001e80000100800 */
[----:B------:R-:W2:Y:S01]  /*22770*/  LDL.LU R18, [R1+0x850] ;  /* 0x0008500001127983 */ /* 0x000ea20000300800 */
[----:B---3--:R-:W-:-:S05]  /*22780*/  SEL R11, R3, R11, !P1 ;  /* 0x0000000b030b7207 */ /* 0x008fca0004800000 */
[----:B------:R1:W-:Y:S04]  /*22790*/  STL [R1+0x6a8], R11 ;  /* 0x0006a80b01007387 */ /* 0x0003e80000100800 */
[----:B0-----:R-:W3:Y:S04]  /*227a0*/  LDL.LU R14, [R1+0x84c] ;  /* 0x00084c00010e7983 */ /* 0x001ee80000300800 */
[----:B-1----:R-:W3:Y:S01]  /*227b0*/  LDL.LU R11, [R1+0x848] ;  /* 0x00084800010b7983 */ /* 0x002ee20000300800 */
[----:B----4-:R-:W-:-:S05]  /*227c0*/  SEL R8, R3, R8, !P1 ;  /* 0x0000000803087207 */ /* 0x010fca0004800000 */
        /* <DEDUP_REMOVED lines=20> */
[----:B----4-:R-:W-:-:S03]  /*22910*/  SEL R8, R3, R17, !P1 ;  /* 0x0000001103087207 */ /* 0x010fc60004800000 */
        /* <DEDUP_REMOVED lines=17> */
[----:B0-----:R-:W-:-:S03]  /*22a30*/  SEL R0, R3, R15, !P1 ;  /* 0x0000000f03007207 */ /* 0x001fc60004800000 */
[----:B------:R-:W4:Y:S04]  /*22a40*/  LDL.LU R15, [R1+0x838] ;  /* 0x00083800010f7983 */ /* 0x000f280000300800 */
[----:B------:R2:W-:Y:S01]  /*22a50*/  STL [R1+0x65c], R0 ;  /* 0x00065c0001007387 */ /* 0x0005e20000100800 */
[----:B-1----:R-:W-:-:S03]  /*22a60*/  SEL R4, R3, R16, !P1 ;  /* 0x0000001003047207 */ /* 0x002fc60004800000 */
[----:B------:R-:W4:Y:S04]  /*22a70*/  LDL.LU R16, [R1+0x834] ;  /* 0x0008340001107983 */ /* 0x000f280000300800 */
[----:B------:R-:W-:Y:S01]  /*22a80*/  STL [R1+0x658], R4 ;  /* 0x0006580401007387 */ /* 0x000fe20000100800 */
[----:B--2---:R-:W-:-:S03]  /*22a90*/  SEL R0, R3, R12, !P1 ;  /* 0x0000000c03007207 */ /* 0x004fc60004800000 */
[----:B------:R-:W2:Y:S04]  /*22aa0*/  LDL.LU R12, [R1+0x830] ;  /* 0x00083000010c7983 */ /* 0x000ea80000300800 */
[----:B------:R0:W-:Y:S02]  /*22ab0*/  STL [R1+0x654], R0 ;  /* 0x0006540001007387 */ /* 0x0001e40000100800 */
[C---:B0-----:R-:W-:Y:S02]  /*22ac0*/  SEL R0, R3.reuse, R5, !P1 ;  /* 0x0000000503007207 */ /* 0x041fe40004800000 */
[----:B------:R-:W-:-:S03]  /*22ad0*/  SEL R5, R3, R18, !P1 ;  /* 0x0000001203057207 */ /* 0x000fc60004800000 */
[----:B------:R0:W-:Y:S04]  /*22ae0*/  STL [R1+0x650], R0 ;  /* 0x0006500001007387 */ /* 0x0001e80000100800 */
[----:B------:R-:W-:Y:S04]  /*22af0*/  STL [R1+0x64c], R5 ;  /* 0x00064c0501007387 */ /* 0x000fe80000100800 */
[----:B------:R-:W2:Y:S01]  /*22b00*/  LDL.LU R8, [R1+0x82c] ;  /* 0x00082c0001087983 */ /* 0x000ea20000300800 */
[C---:B---3--:R-:W-:Y:S02]  /*22b10*/  SEL R4, R3.reuse, R14, !P1 ;  /* 0x0000000e03047207 */ /* 0x048fe40004800000 */
[----:B0-----:R-:W-:-:S03]  /*22b20*/  SEL R0, R3, R11, !P1 ;  /* 0x0000000b03007207 */ /* 0x001fc60004800000 */
[----:B------:R-:W-:Y:S04]  /*22b30*/  STL [R1+0x648], R4 ;  /* 0x0006480401007387 */ /* 0x000fe80000100800 */
[----:B------:R-:W3:Y:S04]  /*22b40*/  LDL.LU R9, [R1+0x828] ;  /* 0x0008280001097983 */ /* 0x000ee80000300800 */
[----:B------:R0:W-:Y:S04]  /*22b50*/  STL [R1+0x644], R0 ;  /* 0x0006440001007387 */ /* 0x0001e80000100800 */
[----:B------:R-:W3:Y:S04]  /*22b60*/  LDL.LU R10, [R1+0x824] ;  /* 0x00082400010a7983 */ /* 0x000ee80000300800 */
[----:B------:R-:W3:Y:S04]  /*22b70*/  LDL.LU R27, [R1+0x820] ;  /* 0x00082000011b7983 */ /* 0x000ee80000300800 */
[----:B0-----:R-:W3:Y:S04]  /*22b80*/  LDL.LU R0, [R1+0x81c] ;  /* 0x00081c0001007983 */ /* 0x001ee80000300800 */
[----:B------:R-:W3:Y:S04]  /*22b90*/  LDL.LU R28, [R1+0x818] ;  /* 0x00081800011c7983 */ /* 0x000ee80000300800 */
[----:B------:R-:W3:Y:S04]  /*22ba0*/  LDL.LU R26, [R1+0x814] ;  /* 0x00081400011a7983 */ /* 0x000ee80000300800 */
[----:B------:R-:W3:Y:S04]  /*22bb0*/  LDL.LU R25, [R1+0x810] ;  /* 0x0008100001197983 */ /* 0x000ee80000300800 */
[----:B------:R-:W3:Y:S04]  /*22bc0*/  LDL.LU R24, [R1+0x80c] ;  /* 0x00080c0001187983 */ /* 0x000ee80000300800 */
[----:B------:R-:W3:Y:S04]  /*22bd0*/  LDL.LU R23, [R1+0x808] ;  /* 0x0008080001177983 */ /* 0x000ee80000300800 */
[----:B------:R-:W3:Y:S04]  /*22be0*/  LDL.LU R22, [R1+0x804] ;  /* 0x0008040001167983 */ /* 0x000ee80000300800 */
[----:B------:R-:W3:Y:S04]  /*22bf0*/  LDL.LU R14, [R1+0x800] ;  /* 0x00080000010e7983 */ /* 0x000ee80000300800 */
[----:B------:R-:W3:Y:S04]  /*22c00*/  LDL.LU R11, [R1+0x7fc] ;  /* 0x0007fc00010b7983 */ /* 0x000ee80000300800 */
[----:B------:R-:W3:Y:S01]  /*22c10*/  LDL.LU R21, [R1+0x7f8] ;  /* 0x0007f80001157983 */ /* 0x000ee20000300800 */
[----:B----4-:R-:W-:-:S05]  /*22c20*/  SEL R5, R3, R17, !P1 ;  /* 0x0000001103057207 */ /* 0x010fca0004800000 */
        /* <DEDUP_REMOVED lines=11> */
[----:B------:R-:W-:-:S03]  /*22ce0*/  SEL R5, R3, R15, !P1 ;  /* 0x0000000f03057207 */ /* 0x000fc60004800000 */
[----:B------:R-:W4:Y:S01]  /*22cf0*/  LDL.LU R15, [R1+0x59c] ;  /* 0x00059c00010f7983 */ /* 0x000f220000300800 */
[----:B------:R-:W-:-:S03]  /*22d00*/  SEL R16, R3, R16, !P1 ;  /* 0x0000001003107207 */ /* 0x000fc60004800000 */
[----:B------:R0:W-:Y:S04]  /*22d10*/  STL [R1+0x634], R5 ;  /* 0x0006340501007387 */ /* 0x0001e80000100800 */
[----:B0-----:R-:W4:Y:S04]  /*22d20*/  LDL.LU R5, [R1+0x598] ;  /* 0x0005980001057983 */ /* 0x001f280000300800 */
[----:B------:R0:W-:Y:S04]  /*22d30*/  STL [R1+0x630], R16 ;  /* 0x0006301001007387 */ /* 0x0001e80000100800 */
[----:B------:R-:W4:Y:S01]  /*22d40*/  LDL.LU R18, [R1+0x594] ;  /* 0x0005940001127983 */ /* 0x000f220000300800 */
[----:B--2---:R-:W-:-:S05]  /*22d50*/  SEL R12, R3, R12, !P1 ;  /* 0x0000000c030c7207 */ /* 0x004fca0004800000 */
[----:B------:R1:W-:Y:S04]  /*22d60*/  STL [R1+0x62c], R12 ;  /* 0x00062c0c01007387 */ /* 0x0003e80000100800 */
[----:B0-----:R-:W2:Y:S04]  /*22d70*/  LDL.LU R16, [R1+0x590] ;  /* 0x0005900001107983 */ /* 0x001ea80000300800 */
[----:B-1----:R-:W2:Y:S01]  /*22d80*/  LDL.LU R12, [R1+0x58c] ;  /* 0x00058c00010c7983 */ /* 0x002ea20000300800 */
[----:B------:R-:W-:-:S05]  /*22d90*/  SEL R8, R3, R8, !P1 ;  /* 0x0000000803087207 */ /* 0x000fca0004800000 */
[----:B------:R0:W-:Y:S01]  /*22da0*/  STL [R1+0x628], R8 ;  /* 0x0006280801007387 */ /* 0x0001e20000100800 */
[----:B---3--:R-:W-:-:S05]  /*22db0*/  SEL R9, R3, R9, !P1 ;  /* 0x0000000903097207 */ /* 0x008fca0004800000 */
        /* <DEDUP_REMOVED lines=18> */
[----:B---3--:R-:W-:-:S03]  /*22ee0*/  SEL R8, R3, R14, !P1 ;  /* 0x0000000e03087207 */ /* 0x008fc60004800000 */
[----:B------:R-:W-:Y:S04]  /*22ef0*/  STL [R1+0x600], R9 ;  /* 0x0006000901007387 */ /* 0x000fe80000100800 */
[----:B------:R-:W3:Y:S01]  /*22f00*/  LDL.LU R14, [R1+0x588] ;  /* 0x00058800010e7983 */ /* 0x000ee20000300800 */
[----:B0-----:R-:W-:-:S03]  /*22f10*/  SEL R0, R3, R11, !P1 ;  /* 0x0000000b03007207 */ /* 0x001fc60004800000 */
[----:B------:R-:W-:Y:S04]  /*22f20*/  STL [R1+0x5fc], R8 ;  /* 0x0005fc0801007387 */ /* 0x000fe80000100800 */
[----:B------:R-:W3:Y:S04]  /*22f30*/  LDL.LU R11, [R1+0x584] ;  /* 0x00058400010b7983 */ /* 0x000ee80000300800 */
[----:B------:R0:W-:Y:S02]  /*22f40*/  STL [R1+0x5f8], R0 ;  /* 0x0005f80001007387 */ /* 0x0001e40000100800 */
[----:B0-----:R-:W-:-:S05]  /*22f50*/  SEL R0, R3, R21, !P1 ;  /* 0x0000001503007207 */ /* 0x001fca0004800000 */
[----:B------:R0:W-:Y:S01]  /*22f60*/  STL [R1+0x5f4], R0 ;  /* 0x0005f40001007387 */ /* 0x0001e20000100800 */
[C---:B----4-:R-:W-:Y:S02]  /*22f70*/  SEL R9, R3.reuse, R20, !P1 ;  /* 0x0000001403097207 */ /* 0x050fe40004800000 */
[----:B------:R-:W-:-:S03]  /*22f80*/  SEL R8, R3, R19, !P1 ;  /* 0x0000001303087207 */ /* 0x000fc60004800000 */
[----:B------:R-:W-:Y:S04]  /*22f90*/  STL [R1+0x5f0], R9 ;  /* 0x0005f00901007387 */ /* 0x000fe80000100800 */
[----:B------:R-:W-:Y:S01]  /*22fa0*/  STL [R1+0x5ec], R8 ;  /* 0x0005ec0801007387 */ /* 0x000fe20000100800 */
[C---:B0-----:R-:W-:Y:S02]  /*22fb0*/  SEL R0, R3.reuse, R4, !P1 ;  /* 0x0000000403007207 */ /* 0x041fe40004800000 */
[C---:B------:R-:W-:Y:S02]  /*22fc0*/  SEL R4, R3.reuse, R29, !P1 ;  /* 0x0000001d03047207 */ /* 0x040fe40004800000 */
[----:B------:R-:W4:Y:S04]  /*22fd0*/  LDL.LU R29, [R1+0x580] ;  /* 0x00058000011d7983 */ /* 0x000f280000300800 */
[----:B------:R0:W-:Y:S04]  /*22fe0*/  STL [R1+0x5e8], R0 ;  /* 0x0005e80001007387 */ /* 0x0001e80000100800 */
[----:B------:R1:W-:Y:S01]  /*22ff0*/  STL [R1+0x5e4], R4 ;  /* 0x0005e40401007387 */ /* 0x0003e20000100800 */
[----:B0-----:R-:W-:-:S03]  /*23000*/  SEL R0, R3, R13, !P1 ;  /* 0x0000000d03007207 */ /* 0x001fc60004800000 */
[----:B------:R-:W4:Y:S04]  /*23010*/  LDL.LU R13, [R1+0x57c] ;  /* 0x00057c00010d7983 */ /* 0x000f280000300800 */
[----:B------:R0:W-:Y:S01]  /*23020*/  STL [R1+0x5e0], R0 ;  /* 0x0005e00001007387 */ /* 0x0001e20000100800 */
[----:B-1----:R-:W-:-:S03]  /*23030*/  SEL R4, R3, R17, !P1 ;  /* 0x0000001103047207 */ /* 0x002fc60004800000 */
[----:B------:R-:W4:Y:S01]  /*23040*/  LDL.LU R17, [R1+0x578] ;  /* 0x0005780001117983 */ /* 0x000f220000300800 */
[----:B0-----:R-:W-:-:S03]  /*23050*/  SEL R0, R3, R15, !P1 ;  /* 0x0000000f03007207 */ /* 0x001fc60004800000 */
[----:B------:R-:W-:Y:S04]  /*23060*/  STL [R1+0x5dc], R4 ;  /* 0x0005dc0401007387 */ /* 0x000fe80000100800 */
[----:B------:R-:W4:Y:S04]  /*23070*/  LDL.LU R15, [R1+0x574] ;  /* 0x00057400010f7983 */ /* 0x000f280000300800 */
[----:B------:R0:W-:Y:S02]  /*23080*/  STL [R1+0x5d8], R0 ;  /* 0x0005d80001007387 */ /* 0x0001e40000100800 */
[----:B0-----:R-:W-:-:S02]  /*23090*/  SEL R0, R3, R5, !P1 ;  /* 0x0000000503007207 */ /* 0x001fc40004800000 */
[----:B------:R-:W-:-:S03]  /*230a0*/  SEL R5, R3, R18, !P1 ;  /* 0x0000001203057207 */ /* 0x000fc60004800000 */
[----:B------:R0:W-:Y:S04]  /*230b0*/  STL [R1+0x5d4], R0 ;  /* 0x0005d40001007387 */ /* 0x0001e80000100800 */
[----:B------:R-:W-:Y:S04]  /*230c0*/  STL [R1+0x5d0], R5 ;  /* 0x0005d00501007387 */ /* 0x000fe80000100800 */
[----:B------:R-:W4:Y:S01]  /*230d0*/  LDL.LU R8, [R1+0x570] ;  /* 0x0005700001087983 */ /* 0x000f220000300800 */
[C---:B--2---:R-:W-:Y:S02]  /*230e0*/  SEL R4, R3.reuse, R16, !P1 ;  /* 0x0000001003047207 */ /* 0x044fe40004800000 */
[----:B0-----:R-:W-:-:S03]  /*230f0*/  SEL R0, R3, R12, !P1 ;  /* 0x0000000c03007207 */ /* 0x001fc60004800000 */
[----:B------:R-:W-:Y:S04]  /*23100*/  STL [R1+0x5cc], R4 ;  /* 0x0005cc0401007387 */ /* 0x000fe80000100800 */
[----:B------:R-:W2:Y:S04]  /*23110*/  LDL.LU R9, [R1+0x56c] ;  /* 0x00056c0001097983 */ /* 0x000ea80000300800 */
[----:B------:R0:W-:Y:S04]  /*23120*/  STL [R1+0x5c8], R0 ;  /* 0x0005c80001007387 */ /* 0x0001e80000100800 */
[----:B------:R-:W2:Y:S04]  /*23130*/  LDL.LU R10, [R1+0x568] ;  /* 0x00056800010a7983 */ /* 0x000ea80000300800 */
[----:B------:R-:W2:Y:S04]  /*23140*/  LDL.LU R27, [R1+0x564] ;  /* 0x00056400011b7983 */ /* 0x000ea80000300800 */
[----:B0-----:R-:W2:Y:S04]  /*23150*/  LDL.LU R0, [R1+0x560] ;  /* 0x0005600001007983 */ /* 0x001ea80000300800 */
        /* <DEDUP_REMOVED lines=9> */
[----:B---3--:R-:W-:-:S05]  /*231f0*/  SEL R5, R3, R14, !P1 ;  /* 0x0000000e03057207 */ /* 0x008fca0004800000 */
[----:B------:R-:W-:Y:S01]  /*23200*/  STL [R1+0x5c4], R5 ;  /* 0x0005c40501007387 */ /* 0x000fe20000100800 */
[----:B------:R-:W-:-:S03]  /*23210*/  SEL R4, R3, R11, !P1 ;  /* 0x0000000b03047207 */ /* 0x000fc60004800000 */
[----:B------:R-:W3:Y:S04]  /*23220*/  LDL.LU R20, [R1+0x538] ;  /* 0x0005380001147983 */ /* 0x000ee80000300800 */
[----:B------:R0:W-:Y:S04]  /*23230*/  STL [R1+0x5c0], R4 ;  /* 0x0005c00401007387 */ /* 0x0001e80000100800 */
[----:B------:R-:W3:Y:S04]  /*23240*/  LDL.LU R19, [R1+0x534] ;  /* 0x0005340001137983 */ /* 0x000ee80000300800 */
[----:B0-----:R-:W3:Y:S04]  /*23250*/  LDL.LU R4, [R1+0x530] ;  /* 0x0005300001047983 */ /* 0x001ee80000300800 */
[----:B------:R-:W3:Y:S01]  /*23260*/  LDL.LU R11, [R1+0x52c] ;  /* 0x00052c00010b7983 */ /* 0x000ee20000300800 */
[----:B----4-:R-:W-:-:S03]  /*23270*/  SEL R14, R3, R29, !P1 ;  /* 0x0000001d030e7207 */ /* 0x010fc60004800000 */
[----:B------:R-:W4:Y:S04]  /*23280*/  LDL.LU R29, [R1+0x528] ;  /* 0x00052800011d7983 */ /* 0x000f280000300800 */
[----:B------:R0:W-:Y:S04]  /*23290*/  STL [R1+0x5bc], R14 ;  /* 0x0005bc0e01007387 */ /* 0x0001e80000100800 */
[----:B0-----:R-:W4:Y:S01]  /*232a0*/  LDL.LU R14, [R1+0x524] ;  /* 0x00052400010e7983 */ /* 0x001f220000300800 */
[----:B------:R-:W-:-:S03]  /*232b0*/  SEL R5, R3, R13, !P1 ;  /* 0x0000000d03057207 */ /* 0x000fc60004800000 */
[----:B------:R-:W4:Y:S04]  /*232c0*/  LDL.LU R13, [R1+0x520] ;  /* 0x00052000010d7983 */ /* 0x000f280000300800 */
[----:B------:R0:W-:Y:S01]  /*232d0*/  STL [R1+0x5b8], R5 ;  /* 0x0005b80501007387 */ /* 0x0001e20000100800 */
[----:B------:R-:W-:-:S03]  /*232e0*/  SEL R17, R3, R17, !P1 ;  /* 0x0000001103117207 */ /* 0x000fc60004800000 */
[----:B0-----:R-:W4:Y:S01]  /*232f0*/  LDL.LU R5, [R1+0x51c] ;  /* 0x00051c0001057983 */ /* 0x001f220000300800 */
[----:B------:R-:W-:-:S03]  /*23300*/  SEL R15, R3, R15, !P1 ;  /* 0x0000000f030f7207 */ /* 0x000fc60004800000 */
[----:B------:R0:W-:Y:S04]  /*23310*/  STL [R1+0x5b4], R17 ;  /* 0x0005b41101007387 */ /* 0x0001e80000100800 */
[----:B------:R-:W4:Y:S04]  /*23320*/  LDL.LU R18, [R1+0x518] ;  /* 0x0005180001127983 */ /* 0x000f280000300800 */
[----:B------:R1:W-:Y:S04]  /*23330*/  STL [R1+0x5b0], R15 ;  /* 0x0005b00f01007387 */ /* 0x0003e80000100800 */
[----:B0-----:R-:W4:Y:S04]  /*23340*/  LDL.LU R17, [R1+0x514] ;  /* 0x0005140001117983 */ /* 0x001f280000300800 */
[----:B-1----:R-:W4:Y:S01]  /*23350*/  LDL.LU R15, [R1+0x510] ;  /* 0x00051000010f7983 */ /* 0x002f220000300800 */
[----:B------:R-:W-:-:S05]  /*23360*/  SEL R8, R3, R8, !P1 ;  /* 0x0000000803087207 */ /* 0x000fca0004800000 */
[----:B------:R0:W-:Y:S01]  /*23370*/  STL [R1+0x5ac], R8 ;  /* 0x0005ac0801007387 */ /* 0x0001e20000100800 */
[----:B--2---:R-:W-:-:S05]  /*23380*/  SEL R9, R3, R9, !P1 ;  /* 0x0000000903097207 */ /* 0x004fca0004800000 */
        /* <DEDUP_REMOVED lines=18> */
[----:B--2---:R-:W-:-:S03]  /*234b0*/  SEL R8, R3, R16, !P1 ;  /* 0x0000001003087207 */ /* 0x004fc60004800000 */
[----:B------:R-:W-:Y:S04]  /*234c0*/  STL [R1+0x584], R9 ;  /* 0x0005840901007387 */ /* 0x000fe80000100800 */
[----:B------:R-:W2:Y:S01]  /*234d0*/  LDL.LU R16, [R1+0x50c] ;  /* 0x00050c0001107983 */ /* 0x000ea20000300800 */
[----:B0-----:R-:W-:-:S03]  /*234e0*/  SEL R0, R3, R12, !P1 ;  /* 0x0000000c03007207 */ /* 0x001fc60004800000 */
[----:B------:R-:W-:Y:S04]  /*234f0*/  STL [R1+0x580], R8 ;  /* 0x0005800801007387 */ /* 0x000fe80000100800 */
[----:B------:R-:W2:Y:S04]  /*23500*/  LDL.LU R12, [R1+0x508] ;  /* 0x00050800010c7983 */ /* 0x000ea80000300800 */
[----:B------:R0:W-:Y:S02]  /*23510*/  STL [R1+0x57c], R0 ;  /* 0x00057c0001007387 */ /* 0x0001e40000100800 */
[----:B0-----:R-:W-:-:S05]  /*23520*/  SEL R0, R3, R21, !P1 ;  /* 0x0000001503007207 */ /* 0x001fca0004800000 */
[----:B------:R0:W-:Y:S01]  /*23530*/  STL [R1+0x578], R0 ;  /* 0x0005780001007387 */ /* 0x0001e20000100800 */
[C---:B---3--:R-:W-:Y:S02]  /*23540*/  SEL R9, R3.reuse, R20, !P1 ;  /* 0x0000001403097207 */ /* 0x048fe40004800000 */
[----:B------:R-:W-:-:S03]  /*23550*/  SEL R8, R3, R19, !P1 ;  /* 0x0000001303087207 */ /* 0x000fc60004800000 */
[----:B------:R-:W-:Y:S01]  /*23560*/  STL [R1+0x574], R9 ;  /* 0x0005740901007387 */ /* 0x000fe20000100800 */
[----:B0-----:R-:W-:-:S03]  /*23570*/  SEL R0, R3, R4, !P1 ;  /* 0x0000000403007207 */ /* 0x001fc60004800000 */
[----:B------:R-:W-:Y:S01]  /*23580*/  STL [R1+0x570], R8 ;  /* 0x0005700801007387 */ /* 0x000fe20000100800 */
[----:B------:R-:W-:-:S03]  /*23590*/  SEL R4, R3, R11, !P1 ;  /* 0x0000000b03047207 */ /* 0x000fc60004800000 */
[----:B------:R-:W3:Y:S04]  /*235a0*/  LDL.LU R11, [R1+0x504] ;  /* 0x00050400010b7983 */ /* 0x000ee80000300800 */
[----:B------:R4:W-:Y:S04]  /*235b0*/  STL [R1+0x56c], R0 ;  /* 0x00056c0001007387 */ /* 0x0009e80000100800 */
[----:B------:R0:W-:Y:S01]  /*235c0*/  STL [R1+0x568], R4 ;  /* 0x0005680401007387 */ /* 0x0001e20000100800 */
[----:B----4-:R-:W-:-:S03]  /*235d0*/  SEL R0, R3, R29, !P1 ;  /* 0x0000001d03007207 */ /* 0x010fc60004800000 */
[----:B------:R-:W4:Y:S04]  /*235e0*/  LDL.LU R29, [R1+0x500] ;  /* 0x00050000011d7983 */ /* 0x000f280000300800 */
[----:B------:R1:W-:Y:S01]  /*235f0*/  STL [R1+0x564], R0 ;  /* 0x0005640001007387 */ /* 0x0003e20000100800 */
[----:B0-----:R-:W-:-:S03]  /*23600*/  SEL R4, R3, R14, !P1 ;  /* 0x0000000e03047207 */ /* 0x001fc60004800000 */
[----:B------:R-:W4:Y:S01]  /*23610*/  LDL.LU R14, [R1+0x4fc] ;  /* 0x0004fc00010e7983 */ /* 0x000f220000300800 */
[----:B-1----:R-:W-:-:S03]  /*23620*/  SEL R0, R3, R13, !P1 ;  /* 0x0000000d03007207 */ /* 0x002fc60004800000 */
        /* <DEDUP_REMOVED lines=25> */
[----:B--2---:R-:W-:-:S05]  /*237c0*/  SEL R5, R3, R16, !P1 ;  /* 0x0000001003057207 */ /* 0x004fca0004800000 */
[----:B------:R-:W-:Y:S01]  /*237d0*/  STL [R1+0x548], R5 ;  /* 0x0005480501007387 */ /* 0x000fe20000100800 */
[----:B------:R-:W-:-:S03]  /*237e0*/  SEL R4, R3, R12, !P1 ;  /* 0x0000000c03047207 */ /* 0x000fc60004800000 */
[----:B------:R-:W2:Y:S04]  /*237f0*/  LDL.LU R20, [R1+0x4bc] ;  /* 0x0004bc0001147983 */ /* 0x000ea80000300800 */
        /* <DEDUP_REMOVED lines=9> */
[----:B------:R-:W4:Y:S04]  /*23890*/  LDL.LU R29, [R1+0x4a4] ;  /* 0x0004a400011d7983 */ /* 0x000f280000300800 */
[----:B------:R0:W-:Y:S01]  /*238a0*/  STL [R1+0x53c], R5 ;  /* 0x00053c0501007387 */ /* 0x0001e20000100800 */
[----:B------:R-:W-:-:S03]  /*238b0*/  SEL R14, R3, R14, !P1 ;  /* 0x0000000e030e7207 */ /* 0x000fc60004800000 */
[----:B0-----:R-:W4:Y:S04]  /*238c0*/  LDL.LU R5, [R1+0x49c] ;  /* 0x00049c0001057983 */ /* 0x001f280000300800 */
[----:B------:R0:W-:Y:S01]  /*238d0*/  STL [R1+0x538], R14 ;  /* 0x0005380e01007387 */ /* 0x0001e20000100800 */
[----:B------:R-:W-:-:S03]  /*238e0*/  SEL R13, R3, R13, !P1 ;  /* 0x0000000d030d7207 */ /* 0x000fc60004800000 */
        /* <DEDUP_REMOVED lines=26> */
[----:B------:R-:W-:Y:S04]  /*23a90*/  STL [R1+0x508], R9 ;  /* 0x0005080901007387 */ /* 0x000fe80000100800 */
[----:B------:R-:W4:Y:S01]  /*23aa0*/  LDL.LU R17, [R1+0x490] ;  /* 0x0004900001117983 */ /* 0x000f220000300800 */
[----:B0-----:R-:W-:-:S03]  /*23ab0*/  SEL R0, R3, R15, !P1 ;  /* 0x0000000f03007207 */ /* 0x001fc60004800000 */
[----:B------:R-:W-:Y:S04]  /*23ac0*/  STL [R1+0x504], R8 ;  /* 0x0005040801007387 */ /* 0x000fe80000100800 */
[----:B------:R-:W4:Y:S04]  /*23ad0*/  LDL.LU R15, [R1+0x48c] ;  /* 0x00048c00010f7983 */ /* 0x000f280000300800 */
[----:B------:R0:W-:Y:S02]  /*23ae0*/  STL [R1+0x500], R0 ;  /* 0x0005000001007387 */ /* 0x0001e40000100800 */
[----:B0-----:R-:W-:-:S05]  /*23af0*/  SEL R0, R3, R21, !P1 ;  /* 0x0000001503007207 */ /* 0x001fca0004800000 */
[----:B------:R0:W-:Y:S01]  /*23b00*/  STL [R1+0x4fc], R0 ;  /* 0x0004fc0001007387 */ /* 0x0001e20000100800 */
[C---:B--2---:R-:W-:Y:S02]  /*23b10*/  SEL R9, R3.reuse, R20, !P1 ;  /* 0x0000001403097207 */ /* 0x044fe40004800000 */
[----:B------:R-:W-:-:S03]  /*23b20*/  SEL R8, R3, R19, !P1 ;  /* 0x0000001303087207 */ /* 0x000fc60004800000 */
[----:B------:R-:W-:Y:S04]  /*23b30*/  STL [R1+0x4f8], R9 ;  /* 0x0004f80901007387 */ /* 0x000fe80000100800 */
        /* <DEDUP_REMOVED lines=10> */
[----:B------:R-:W3:Y:S04]  /*23be0*/  LDL.LU R16, [R1+0x9c] ;  /* 0x00009c0001107983 */ /* 0x000ee80000300800 */
[----:B------:R-:W-:Y:S01]  /*23bf0*/  STL [R1+0x4e4], R4 ;  /* 0x0004e40401007387 */ /* 0x000fe20000100800 */
[----:B----4-:R-:W-:-:S03]  /*23c00*/  SEL R0, R3, R29, !P1 ;  /* 0x0000001d03007207 */ /* 0x010fc60004800000 */
[----:B------:R-:W4:Y:S04]  /*23c10*/  LDL.LU R29, [R1+0x88] ;  /* 0x00008800011d7983 */ /* 0x000f280000300800 */
[----:B------:R0:W-:Y:S02]  /*23c20*/  STL [R1+0x4e0], R0 ;  /* 0x0004e00001007387 */ /* 0x0001e40000100800 */
[C---:B0-----:R-:W-:Y:S02]  /*23c30*/  SEL R0, R3.reuse, R5, !P1 ;  /* 0x0000000503007207 */ /* 0x041fe40004800000 */
        /* <DEDUP_REMOVED lines=38> */
[----:B------:R0:W-:Y:S04]  /*23ea0*/  STL [R1+0x4bc], R18 ;  /* 0x0004bc1201007387 */ /* 0x0001e80000100800 */
[----:B0-----:R-:W3:Y:S01]  /*23eb0*/  LDL.LU R18, [R1+0x44c] ;  /* 0x00044c0001127983 */ /* 0x001ee20000300800 */
[----:B----4-:R-:W-:-:S05]  /*23ec0*/  SEL R16, R3, R29, !P1 ;  /* 0x0000001d03107207 */ /* 0x010fca0004800000 */
        /* <DEDUP_REMOVED lines=31> */
[----:B0-----:R-:W-:-:S02]  /*240c0*/  SEL R0, R3, R21, !P1 ;  /* 0x0000001503007207 */ /* 0x001fc40004800000 */
[----:B------:R-:W-:-:S03]  /*240d0*/  SEL R9, R3, R20, !P1 ;  /* 0x0000001403097207 */ /* 0x000fc60004800000 */
[----:B------:R0:W-:Y:S01]  /*240e0*/  STL [R1+0x480], R0 ;  /* 0x0004800001007387 */ /* 0x0001e20000100800 */
        /* <DEDUP_REMOVED lines=19> */
[----:B------:R-:W-:-:S05]  /*24220*/  SEL R5, R3, R18, !P1 ;  /* 0x0000001203057207 */ /* 0x000fca0004800000 */
[----:B------:R-:W-:Y:S04]  /*24230*/  STL [R1+0x45c], R5 ;  /* 0x00045c0501007387 */ /* 0x000fe80000100800 */
[----:B------:R-:W3:Y:S01]  /*24240*/  LDL.LU R8, [R1+0x424] ;  /* 0x0004240001087983 */ /* 0x000ee20000300800 */
[C---:B----4-:R-:W-:Y:S02]  /*24250*/  SEL R4, R3.reuse, R16, !P1 ;  /* 0x0000001003047207 */ /* 0x050fe40004800000 */
        /* <DEDUP_REMOVED lines=39> */
[----:B------:R-:W-:-:S05]  /*244d0*/  SEL R8, R3, R8, !P1 ;  /* 0x0000000803087207 */ /* 0x000fca0004800000 */
[----:B------:R0:W-:Y:S01]  /*244e0*/  STL [R1+0x438], R8 ;  /* 0x0004380801007387 */ /* 0x0001e20000100800 */
[----:B----4-:R-:W-:-:S05]  /*244f0*/  SEL R9, R3, R9, !P1 ;  /* 0x0000000903097207 */ /* 0x010fca0004800000 */
        /* <DEDUP_REMOVED lines=80> */
[----:B------:R-:W4:Y:S04]  /*24a00*/  LDL.LU R15, [R1+0x344] ;  /* 0x00034400010f7983 */ /* 0x000f280000300800 */
[----:B------:R0:W-:Y:S01]  /*24a10*/  STL [R1+0x3c8], R5 ;  /* 0x0003c80501007387 */ /* 0x0001e20000100800 */
[----:B------:R-:W-:-:S03]  /*24a20*/  SEL R14, R3, R14, !P1 ;  /* 0x0000000e030e7207 */ /* 0x000fc60004800000 */
        /* <DEDUP_REMOVED lines=39> */
[----:B------:R-:W-:Y:S01]  /*24ca0*/  STL [R1+0x384], R9 ;  /* 0x0003840901007387 */ /* 0x000fe20000100800 */
[----:B0-----:R-:W-:-:S03]  /*24cb0*/  SEL R0, R3, R4, !P1 ;  /* 0x0000000403007207 */ /* 0x001fc60004800000 */
[----:B------:R-:W-:Y:S01]  /*24cc0*/  STL [R1+0x380], R8 ;  /* 0x0003800801007387 */ /* 0x000fe20000100800 */
[----:B------:R-:W-:-:S03]  /*24cd0*/  SEL R4, R3, R29, !P1 ;  /* 0x0000001d03047207 */ /* 0x000fc60004800000 */
        /* <DEDUP_REMOVED lines=134> */
[----:B------:R-:W2:Y:S04]  /*25540*/  LDL.LU R12, [R1+0x264] ;  /* 0x00026400010c7983 */ /* 0x000ea80000300800 */
[----:B------:R-:W2:Y:S01]  /*25550*/  LDL.LU R14, [R1+0x238] ;  /* 0x00023800010e7983 */ /* 0x000ea20000300800 */
[----:B---3--:R-:W-:-:S05]  /*25560*/  SEL R11, R3, R11, !P1 ;  /* 0x0000000b030b7207 */ /* 0x008fca0004800000 */
        /* <DEDUP_REMOVED lines=52> */
[----:B0-----:R-:W-:-:S03]  /*258b0*/  SEL R0, R3, R14, !P1 ;  /* 0x0000000e03007207 */ /* 0x001fc60004800000 */
[----:B------:R-:W2:Y:S04]  /*258c0*/  LDL.LU R14, [R1+0x218] ;  /* 0x00021800010e7983 */ /* 0x000ea80000300800 */
[----:B------:R4:W-:Y:S01]  /*258d0*/  STL [R1+0x270], R0 ;  /* 0x0002700001007387 */ /* 0x0009e20000100800 */
[----:B---3--:R-:W-:-:S03]  /*258e0*/  SEL R4, R3, R11, !P1 ;  /* 0x0000000b03047207 */ /* 0x008fc60004800000 */
        /* <DEDUP_REMOVED lines=38> */
[----:B------:R-:W2:Y:S04]  /*25b50*/  LDL.LU R18, [R1+0x1dc] ;  /* 0x0001dc0001127983 */ /* 0x000ea80000300800 */
[----:B------:R-:W2:Y:S01]  /*25b60*/  LDL.LU R17, [R1+0x1d8] ;  /* 0x0001d80001117983 */ /* 0x000ea20000300800 */
[----:B------:R-:W-:-:S05]  /*25b70*/  SEL R14, R3, R14, !P1 ;  /* 0x0000000e030e7207 */ /* 0x000fca0004800000 */
[----:B------:R3:W-:Y:S04]  /*25b80*/  STL [R1+0x248], R14 ;  /* 0x0002480e01007387 */ /* 0x0007e80000100800 */
[----:B0-----:R-:W2:Y:S01]  /*25b90*/  LDL.LU R16, [R1+0x1d4] ;  /* 0x0001d40001107983 */ /* 0x001ea20000300800 */
[----:B---3--:R-:W-:-:S05]  /*25ba0*/  SEL R14, R3, R11, !P1 ;  /* 0x0000000b030e7207 */ /* 0x008fca0004800000 */
        /* <DEDUP_REMOVED lines=30> */
[----:B------:R-:W4:Y:S04]  /*25d90*/  LDL.LU R5, [R1+0x1c4] ;  /* 0x0001c40001057983 */ /* 0x000f280000300800 */
[----:B------:R-:W-:Y:S04]  /*25da0*/  STL [R1+0x210], R8 ;  /* 0x0002100801007387 */ /* 0x000fe80000100800 */
[----:B------:R-:W4:Y:S04]  /*25db0*/  LDL.LU R13, [R1+0x1c0] ;  /* 0x0001c000010d7983 */ /* 0x000f280000300800 */
[----:B------:R1:W-:Y:S01]  /*25dc0*/  STL [R1+0x20c], R0 ;  /* 0x00020c0001007387 */ /* 0x0003e20000100800 */
[----:B0-----:R-:W-:-:S02]  /*25dd0*/  SEL R9, R3, R20, !P1 ;  /* 0x0000001403097207 */ /* 0x001fc40004800000 */
[C---:B-1----:R-:W-:Y:S02]  /*25de0*/  SEL R0, R3.reuse, R21, !P1 ;  /* 0x0000001503007207 */ /* 0x042fe40004800000 */
        /* <DEDUP_REMOVED lines=13> */
[----:B------:R-:W2:Y:S01]  /*25ec0*/  LDL.LU R18, [R1+0x1b4] ;  /* 0x0001b40001127983 */ /* 0x000ea20000300800 */
[----:B-1----:R-:W-:-:S03]  /*25ed0*/  SEL R0, R3, R17, !P1 ;  /* 0x0000001103007207 */ /* 0x002fc60004800000 */
[----:B------:R-:W-:Y:S04]  /*25ee0*/  STL [R1+0x1f0], R4 ;  /* 0x0001f00401007387 */ /* 0x000fe80000100800 */
[----:B------:R-:W2:Y:S04]  /*25ef0*/  LDL.LU R17, [R1+0x1b0] ;  /* 0x0001b00001117983 */ /* 0x000ea80000300800 */
[----:B------:R0:W-:Y:S02]  /*25f00*/  STL [R1+0x1ec], R0 ;  /* 0x0001ec0001007387 */ /* 0x0001e40000100800 */
[----:B0-----:R-:W-:-:S05]  /*25f10*/  SEL R0, R3, R16, !P1 ;  /* 0x0000001003007207 */ /* 0x001fca0004800000 */
[----:B------:R0:W-:Y:S01]  /*25f20*/  STL [R1+0x1e8], R0 ;  /* 0x0001e80001007387 */ /* 0x0001e20000100800 */
[----:B---3--:R-:W-:-:S05]  /*25f30*/  SEL R8, R3, R14, !P1 ;  /* 0x0000000e03087207 */ /* 0x008fca0004800000 */
[----:B------:R1:W-:Y:S01]  /*25f40*/  STL [R1+0x1e4], R8 ;  /* 0x0001e40801007387 */ /* 0x0003e20000100800 */
[----:B----4-:R-:W-:-:S03]  /*25f50*/  SEL R4, R3, R11, !P1 ;  /* 0x0000000b03047207 */ /* 0x010fc60004800000 */
[----:B------:R-:W3:Y:S01]  /*25f60*/  LDL.LU R11, [R1+0x1ac] ;  /* 0x0001ac00010b7983 */ /* 0x000ee20000300800 */
[----:B0-----:R-:W-:-:S03]  /*25f70*/  SEL R0, R3, R29, !P1 ;  /* 0x0000001d03007207 */ /* 0x001fc60004800000 */
[----:B------:R-:W-:Y:S04]  /*25f80*/  STL [R1+0x1e0], R4 ;  /* 0x0001e00401007387 */ /* 0x000fe80000100800 */
[----:B------:R-:W4:Y:S04]  /*25f90*/  LDL.LU R29, [R1+0x1a8] ;  /* 0x0001a800011d7983 */ /* 0x000f280000300800 */
[----:B------:R0:W-:Y:S04]  /*25fa0*/  STL [R1+0x1dc], R0 ;  /* 0x0001dc0001007387 */ /* 0x0001e80000100800 */
[----:B-1----:R-:W4:Y:S04]  /*25fb0*/  LDL.LU R8, [R1+0x194] ;  /* 0x0001940001087983 */ /* 0x002f280000300800 */
[----:B------:R-:W4:Y:S04]  /*25fc0*/  LDL.LU R9, [R1+0x198] ;  /* 0x0001980001097983 */ /* 0x000f280000300800 */
        /* <DEDUP_REMOVED lines=11> */
[----:B------:R0:W-:Y:S01]  /*26080*/  STL [R1+0x1d8], R5 ;  /* 0x0001d80501007387 */ /* 0x0001e20000100800 */
[----:B------:R-:W-:-:S03]  /*26090*/  SEL R4, R3, R13, !P1 ;  /* 0x0000000d03047207 */ /* 0x000fc60004800000 */
[----:B------:R-:W4:Y:S04]  /*260a0*/  LDL.LU R22, [R1+0x170] ;  /* 0x0001700001167983 */ /* 0x000f280000300800 */
[----:B------:R-:W-:Y:S04]  /*260b0*/  STL [R1+0x1d4], R4 ;  /* 0x0001d40401007387 */ /* 0x000fe80000100800 */
[----:B------:R-:W4:Y:S04]  /*260c0*/  LDL.LU R21, [R1+0x160] ;  /* 0x0001600001157983 */ /* 0x000f280000300800 */
[----:B------:R-:W4:Y:S04]  /*260d0*/  LDL.LU R20, [R1+0x148] ;  /* 0x0001480001147983 */ /* 0x000f280000300800 */
[----:B------:R-:W4:Y:S01]  /*260e0*/  LDL.LU R13, [R1+0x16c] ;  /* 0x00016c00010d7983 */ /* 0x000f220000300800 */
[----:B0-----:R-:W-:-:S03]  /*260f0*/  SEL R5, R3, R15, !P1 ;  /* 0x0000000f03057207 */ /* 0x001fc60004800000 */
[----:B------:R-:W4:Y:S04]  /*26100*/  LDL.LU R15, [R1+0x168] ;  /* 0x00016800010f7983 */ /* 0x000f280000300800 */
[----:B------:R0:W-:Y:S04]  /*26110*/  STL [R1+0x1d0], R5 ;  /* 0x0001d00501007387 */ /* 0x0001e80000100800 */
[----:B0-----:R-:W4:Y:S01]  /*26120*/  LDL.LU R5, [R1+0x164] ;  /* 0x0001640001057983 */ /* 0x001f220000300800 */
[----:B--2---:R-:W-:-:S03]  /*26130*/  SEL R4, R3, R12, !P1 ;  /* 0x0000000c03047207 */ /* 0x004fc60004800000 */
[----:B------:R-:W2:Y:S04]  /*26140*/  LDL.LU R12, [R1+0x15c] ;  /* 0x00015c00010c7983 */ /* 0x000ea80000300800 */
[----:B------:R0:W-:Y:S04]  /*26150*/  STL [R1+0x1cc], R4 ;  /* 0x0001cc0401007387 */ /* 0x0001e80000100800 */
[----:B------:R-:W2:Y:S01]  /*26160*/  LDL.LU R19, [R1+0x158] ;  /* 0x0001580001137983 */ /* 0x000ea20000300800 */
[C---:B0-----:R-:W-:Y:S02]  /*26170*/  SEL R4, R3.reuse, R18, !P1 ;  /* 0x0000001203047207 */ /* 0x041fe40004800000 */
[----:B------:R-:W-:-:S03]  /*26180*/  SEL R17, R3, R17, !P1 ;  /* 0x0000001103117207 */ /* 0x000fc60004800000 */
[----:B------:R0:W-:Y:S04]  /*26190*/  STL [R1+0x1c8], R4 ;  /* 0x0001c80401007387 */ /* 0x0001e80000100800 */
[----:B0-----:R-:W2:Y:S04]  /*261a0*/  LDL.LU R4, [R1+0x14c] ;  /* 0x00014c0001047983 */ /* 0x001ea80000300800 */
[----:B------:R0:W-:Y:S04]  /*261b0*/  STL [R1+0x1c4], R17 ;  /* 0x0001c41101007387 */ /* 0x0001e80000100800 */
[----:B------:R-:W2:Y:S04]  /*261c0*/  LDL.LU R18, [R1+0x154] ;  /* 0x0001540001127983 */ /* 0x000ea80000300800 */
[----:B0-----:R-:W2:Y:S01]  /*261d0*/  LDL.LU R17, [R1+0x150] ;  /* 0x0001500001117983 */ /* 0x001ea20000300800 */
[----:B---3--:R-:W-:-:S05]  /*261e0*/  SEL R11, R3, R11, !P1 ;  /* 0x0000000b030b7207 */ /* 0x008fca0004800000 */
[----:B------:R0:W-:Y:S01]  /*261f0*/  STL [R1+0x1c0], R11 ;  /* 0x0001c00b01007387 */ /* 0x0001e20000100800 */
[----:B----4-:R-:W-:-:S03]  /*26200*/  SEL R29, R3, R29, !P1 ;  /* 0x0000001d031d7207 */ /* 0x010fc60004800000 */
[----:B0-----:R-:W3:Y:S01]  /*26210*/  LDL.LU R11, [R1+0x3d6c] ;  /* 0x003d6c00010b7983 */ /* 0x001ee20000300800 */
[----:B------:R-:W-:-:S03]  /*26220*/  SEL R8, R3, R8, !P1 ;  /* 0x0000000803087207 */ /* 0x000fc60004800000 */
[----:B------:R0:W-:Y:S04]  /*26230*/  STL [R1+0x1bc], R29 ;  /* 0x0001bc1d01007387 */ /* 0x0001e80000100800 */
[----:B0-----:R-:W4:Y:S04]  /*26240*/  LDL.LU R29, [R1+0x3d68] ;  /* 0x003d6800011d7983 */ /* 0x001f280000300800 */
[----:B------:R0:W-:Y:S01]  /*26250*/  STL [R1+0x1b8], R8 ;  /* 0x0001b80801007387 */ /* 0x0001e20000100800 */
[C---:B------:R-:W-:Y:S02]  /*26260*/  SEL R0, R3.reuse, R0, !P1 ;  /* 0x0000000003007207 */ /* 0x040fe40004800000 */
[----:B0-----:R-:W-:-:S02]  /*26270*/  SEL R8, R3, R9, !P1 ;  /* 0x0000000903087207 */ /* 0x001fc40004800000 */
[----:B------:R-:W-:-:S03]  /*26280*/  SEL R9, R3, R10, !P1 ;  /* 0x0000000a03097207 */ /* 0x000fc60004800000 */
[----:B------:R0:W-:Y:S04]  /*26290*/  STL [R1+0x1b4], R8 ;  /* 0x0001b40801007387 */ /* 0x0001e80000100800 */
[----:B------:R1:W-:Y:S01]  /*262a0*/  STL [R1+0x1b0], R9 ;  /* 0x0001b00901007387 */ /* 0x0003e20000100800 */
[C---:B0-----:R-:W-:Y:S02]  /*262b0*/  SEL R8, R3.reuse, R27, !P1 ;  /* 0x0000001b03087207 */ /* 0x041fe40004800000 */
[----:B-1----:R-:W-:-:S03]  /*262c0*/  SEL R9, R3, R28, !P1 ;  /* 0x0000001c03097207 */ /* 0x002fc60004800000 */
[----:B------:R0:W-:Y:S04]  /*262d0*/  STL [R1+0x1ac], R8 ;  /* 0x0001ac0801007387 */ /* 0x0001e80000100800 */
        /* <DEDUP_REMOVED lines=8> */
[----:B------:R-:W-:Y:S04]  /*26360*/  STL [R1+0x198], R9 ;  /* 0x0001980901007387 */ /* 0x000fe80000100800 */
[----:B------:R-:W4:Y:S01]  /*26370*/  LDL.LU R16, [R1+0x138] ;  /* 0x0001380001107983 */ /* 0x000f220000300800 */
[----:B0-----:R-:W-:-:S03]  /*26380*/  SEL R0, R3, R14, !P1 ;  /* 0x0000000e03007207 */ /* 0x001fc60004800000 */
[----:B------:R0:W-:Y:S04]  /*26390*/  STL [R1+0x194], R8 ;  /* 0x0001940801007387 */ /* 0x0001e80000100800 */
[----:B------:R-:W4:Y:S04]  /*263a0*/  LDL.LU R14, [R1+0x144] ;  /* 0x00014400010e7983 */ /* 0x000f280000300800 */
[----:B------:R1:W-:Y:S01]  /*263b0*/  STL [R1+0x190], R0 ;  /* 0x0001900001007387 */ /* 0x0003e20000100800 */
[C---:B0-----:R-:W-:Y:S02]  /*263c0*/  SEL R8, R3.reuse, R22, !P1 ;  /* 0x0000001603087207 */ /* 0x041fe40004800000 */
[----:B------:R-:W-:-:S02]  /*263d0*/  SEL R9, R3, R21, !P1 ;  /* 0x0000001503097207 */ /* 0x000fc40004800000 */
[----:B-1----:R-:W-:-:S05]  /*263e0*/  SEL R0, R3, R23, !P1 ;  /* 0x0000001703007207 */ /* 0x002fca0004800000 */
[----:B------:R0:W-:Y:S04]  /*263f0*/  STL [R1+0x18c], R0 ;  /* 0x00018c0001007387 */ /* 0x0001e80000100800 */
[----:B------:R1:W-:Y:S01]  /*26400*/  STL [R1+0x188], R8 ;  /* 0x0001880801007387 */ /* 0x0003e20000100800 */
[----:B0-----:R-:W-:-:S03]  /*26410*/  SEL R0, R3, R20, !P1 ;  /* 0x0000001403007207 */ /* 0x001fc60004800000 */
[----:B------:R-:W-:Y:S01]  /*26420*/  STL [R1+0x184], R9 ;  /* 0x0001840901007387 */ /* 0x000fe20000100800 */
[----:B-1----:R-:W-:-:S03]  /*26430*/  SEL R8, R3, R13, !P1 ;  /* 0x0000000d03087207 */ /* 0x002fc60004800000 */
[----:B------:R-:W4:Y:S04]  /*26440*/  LDL.LU R13, [R1+0x140] ;  /* 0x00014000010d7983 */ /* 0x000f280000300800 */
        /* <DEDUP_REMOVED lines=8> */
[----:B--2---:R-:W-:-:S03]  /*264d0*/  SEL R0, R3, R12, !P1 ;  /* 0x0000000c03007207 */ /* 0x004fc60004800000 */
[----:B------:R-:W2:Y:S01]  /*264e0*/  LDL.LU R12, [R1+0x134] ;  /* 0x00013400010c7983 */ /* 0x000ea20000300800 */
[----:B0-----:R-:W-:-:S03]  /*264f0*/  SEL R8, R3, R19, !P1 ;  /* 0x0000001303087207 */ /* 0x001fc60004800000 */
[----:B------:R0:W-:Y:S04]  /*26500*/  STL [R1+0x174], R0 ;  /* 0x0001740001007387 */ /* 0x0001e80000100800 */
[----:B------:R1:W-:Y:S01]  /*26510*/  STL [R1+0x170], R8 ;  /* 0x0001700801007387 */ /* 0x0003e20000100800 */
[C---:B------:R-:W-:Y:S02]  /*26520*/  SEL R4, R3.reuse, R4, !P1 ;  /* 0x0000000403047207 */ /* 0x040fe40004800000 */
[----:B0-----:R-:W-:-:S03]  /*26530*/  SEL R0, R3, R18, !P1 ;  /* 0x0000001203007207 */ /* 0x001fc60004800000 */
[----:B------:R-:W-:Y:S01]  /*26540*/  STL [R1+0x16c], R4 ;  /* 0x00016c0401007387 */ /* 0x000fe20000100800 */
[----:B-1----:R-:W-:-:S03]  /*26550*/  SEL R8, R3, R17, !P1 ;  /* 0x0000001103087207 */ /* 0x002fc60004800000 */
[----:B------:R3:W-:Y:S04]  /*26560*/  STL [R1+0x168], R0 ;  /* 0x0001680001007387 */ /* 0x0007e80000100800 */
[----:B------:R0:W-:Y:S01]  /*26570*/  STL [R1+0x164], R8 ;  /* 0x0001640801007387 */ /* 0x0001e20000100800 */
[----:B---3--:R-:W-:-:S03]  /*26580*/  SEL R0, R3, R11, !P1 ;  /* 0x0000000b03007207 */ /* 0x008fc60004800000 */
[----:B------:R-:W3:Y:S01]  /*26590*/  LDL.LU R11, [R1+0x130] ;  /* 0x00013000010b7983 */ /* 0x000ee20000300800 */
[----:B----4-:R-:W-:-:S05]  /*265a0*/  SEL R4, R3, R29, !P1 ;  /* 0x0000001d03047207 */ /* 0x010fca0004800000 */
[----:B------:R-:W-:Y:S04]  /*265b0*/  STL [R1+0x15c], R4 ;  /* 0x00015c0401007387 */ /* 0x000fe80000100800 */
[----:B------:R-:W4:Y:S04]  /*265c0*/  LDL.LU R29, [R1+0x12c] ;  /* 0x00012c00011d7983 */ /* 0x000f280000300800 */
[----:B------:R1:W-:Y:S04]  /*265d0*/  STL [R1+0x158], R0 ;  /* 0x0001580001007387 */ /* 0x0003e80000100800 */
[----:B0-----:R-:W4:Y:S04]  /*265e0*/  LDL.LU R8, [R1+0x120] ;  /* 0x0001200001087983 */ /* 0x001f280000300800 */
[----:B------:R-:W4:Y:S04]  /*265f0*/  LDL.LU R9, [R1+0x124] ;  /* 0x0001240001097983 */ /* 0x000f280000300800 */
[----:B------:R-:W4:Y:S04]  /*26600*/  LDL.LU R10, [R1+0x104] ;  /* 0x00010400010a7983 */ /* 0x000f280000300800 */
[----:B------:R-:W4:Y:S04]  /*26610*/  LDL.LU R27, [R1+0x114] ;  /* 0x00011400011b7983 */ /* 0x000f280000300800 */
[----:B-1----:R-:W4:Y:S04]  /*26620*/  LDL.LU R0, [R1+0x118] ;  /* 0x0001180001007983 */ /* 0x002f280000300800 */
        /* <DEDUP_REMOVED lines=12> */
[----:B0-----:R-:W4:Y:S04]  /*266f0*/  LDL.LU R16, [R1+0xf4] ;  /* 0x0000f40001107983 */ /* 0x001f280000300800 */
[----:B------:R-:W4:Y:S01]  /*26700*/  LDL.LU R14, [R1+0xec] ;  /* 0x0000ec00010e7983 */ /* 0x000f220000300800 */
[----:B------:R-:W-:-:S05]  /*26710*/  SEL R13, R3, R13, !P1 ;  /* 0x0000000d030d7207 */ /* 0x000fca0004800000 */
[----:B------:R0:W-:Y:S04]  /*26720*/  STL [R1+0x14c], R13 ;  /* 0x00014c0d01007387 */ /* 0x0001e80000100800 */
[----:B0-----:R-:W4:Y:S01]  /*26730*/  LDL.LU R13, [R1+0xe8] ;  /* 0x0000e800010d7983 */ /* 0x001f220000300800 */
[----:B------:R-:W-:-:S03]  /*26740*/  SEL R4, R3, R15, !P1 ;  /* 0x0000000f03047207 */ /* 0x000fc60004800000 */
[----:B------:R-:W4:Y:S04]  /*26750*/  LDL.LU R15, [R1+0xe4] ;  /* 0x0000e400010f7983 */ /* 0x000f280000300800 */
[----:B------:R2:W-:Y:S01]  /*26760*/  STL [R1+0x148], R4 ;  /* 0x0001480401007387 */ /* 0x0005e20000100800 */
        /* <DEDUP_REMOVED lines=8> */
[----:B------:R-:W2:Y:S04]  /*267f0*/  LDL.LU R5, [R1+0xd4] ;  /* 0x0000d40001057983 */ /* 0x000ea80000300800 */
[----:B------:R-:W2:Y:S01]  /*26800*/  LDL.LU R12, [R1+0x274] ;  /* 0x00027400010c7983 */ /* 0x000ea20000300800 */
[----:B---3--:R-:W-:-:S05]  /*26810*/  SEL R11, R3, R11, !P1 ;  /* 0x0000000b030b7207 */ /* 0x008fca0004800000 */
[----:B------:R0:W-:Y:S01]  /*26820*/  STL [R1+0x13c], R11 ;  /* 0x00013c0b01007387 */ /* 0x0001e20000100800 */
[C---:B----4-:R-:W-:Y:S02]  /*26830*/  SEL R29, R3.reuse, R29, !P1 ;  /* 0x0000001d031d7207 */ /* 0x050fe40004800000 */
[----:B0-----:R-:W-:-:S03]  /*26840*/  SEL R11, R3, R8, !P1 ;  /* 0x00000008030b7207 */ /* 0x001fc60004800000 */
[----:B------:R-:W-:Y:S01]  /*26850*/  STL [R1+0x138], R29 ;  /* 0x0001381d01007387 */ /* 0x000fe20000100800 */
[----:B------:R-:W-:-:S03]  /*26860*/  SEL R8, R3, R9, !P1 ;  /* 0x0000000903087207 */ /* 0x000fc60004800000 */
[----:B------:R-:W-:Y:S01]  /*26870*/  STL [R1+0x134], R11 ;  /* 0x0001340b01007387 */ /* 0x000fe20000100800 */
[----:B------:R-:W-:-:S03]  /*26880*/  SEL R10, R3, R10, !P1 ;  /* 0x0000000a030a7207 */ /* 0x000fc60004800000 */
[----:B------:R0:W-:Y:S01]  /*26890*/  STL [R1+0x130], R8 ;  /* 0x0001300801007387 */ /* 0x0001e20000100800 */
[----:B------:R-:W-:-:S03]  /*268a0*/  SEL R9, R3, R27, !P1 ;  /* 0x0000001b03097207 */ /* 0x000fc60004800000 */
        /* <DEDUP_REMOVED lines=8> */
[----:B------:R-:W-:Y:S04]  /*26930*/  STL [R1+0x11c], R9 ;  /* 0x00011c0901007387 */ /* 0x000fe80000100800 */
[----:B------:R-:W3:Y:S01]  /*26940*/  LDL.LU R18, [R1+0xc0] ;  /* 0x0000c00001127983 */ /* 0x000ee20000300800 */
[----:B0-----:R-:W-:-:S03]  /*26950*/  SEL R0, R3, R17, !P1 ;  /* 0x0000001103007207 */ /* 0x001fc60004800000 */
[----:B------:R0:W-:Y:S04]  /*26960*/  STL [R1+0x118], R8 ;  /* 0x0001180801007387 */ /* 0x0001e80000100800 */
[----:B------:R-:W4:Y:S04]  /*26970*/  LDL.LU R17, [R1+0xbc] ;  /* 0x0000bc0001117983 */ /* 0x000f280000300800 */
[----:B------:R1:W-:Y:S01]  /*26980*/  STL [R1+0x114], R0 ;  /* 0x0001140001007387 */ /* 0x0003e20000100800 */
[C---:B0-----:R-:W-:Y:S02]  /*26990*/  SEL R8, R3.reuse, R24, !P1 ;  /* 0x0000001803087207 */ /* 0x041fe40004800000 */
[----:B-1----:R-:W-:-:S02]  /*269a0*/  SEL R0, R3, R25, !P1 ;  /* 0x0000001903007207 */ /* 0x002fc40004800000 */
[----:B------:R-:W-:-:S03]  /*269b0*/  SEL R9, R3, R23, !P1 ;  /* 0x0000001703097207 */ /* 0x000fc60004800000 */
        /* <DEDUP_REMOVED lines=13> */
[----:B------:R1:W-:Y:S01]  /*26a90*/  STL [R1+0xf8], R8 ;  /* 0x0000f80801007387 */ /* 0x0003e20000100800 */
[----:B0-----:R-:W-:-:S03]  /*26aa0*/  SEL R0, R3, R15, !P1 ;  /* 0x0000000f03007207 */ /* 0x001fc60004800000 */
[----:B------:R-:W4:Y:S01]  /*26ab0*/  LDL.LU R15, [R1+0xac] ;  /* 0x0000ac00010f7983 */ /* 0x000f220000300800 */
[----:B-1----:R-:W-:-:S03]  /*26ac0*/  SEL R8, R3, R21, !P1 ;  /* 0x0000001503087207 */ /* 0x002fc60004800000 */
[----:B------:R2:W-:Y:S01]  /*26ad0*/  STL [R1+0xf4], R0 ;  /* 0x0000f40001007387 */ /* 0x0005e20000100800 */
[----:B------:R-:W-:-:S03]  /*26ae0*/  SEL R9, R3, R20, !P1 ;  /* 0x0000001403097207 */ /* 0x000fc60004800000 */
[----:B------:R0:W-:Y:S04]  /*26af0*/  STL [R1+0xec], R8 ;  /* 0x0000ec0801007387 */ /* 0x0001e80000100800 */
[----:B------:R-:W-:Y:S01]  /*26b00*/  STL [R1+0xe8], R9 ;  /* 0x0000e80901007387 */ /* 0x000fe20000100800 */
[C---:B--2---:R-:W-:Y:S02]  /*26b10*/  SEL R0, R3.reuse, R19, !P1 ;  /* 0x0000001303007207 */ /* 0x044fe40004800000 */
[----:B0-----:R-:W-:-:S03]  /*26b20*/  SEL R8, R3, R4, !P1 ;  /* 0x0000000403087207 */ /* 0x001fc60004800000 */
[----:B------:R0:W-:Y:S01]  /*26b30*/  STL [R1+0xe4], R0 ;  /* 0x0000e40001007387 */ /* 0x0001e20000100800 */
[----:B------:R-:W-:-:S03]  /*26b40*/  SEL R4, R3, R5, !P1 ;  /* 0x0000000503047207 */ /* 0x000fc60004800000 */
[----:B------:R1:W-:Y:S01]  /*26b50*/  STL [R1+0xe0], R8 ;  /* 0x0000e00801007387 */ /* 0x0003e20000100800 */
[----:B0-----:R-:W-:-:S03]  /*26b60*/  SEL R0, R3, R12, !P1 ;  /* 0x0000000c03007207 */ /* 0x001fc60004800000 */
[----:B-1----:R-:W2:Y:S04]  /*26b70*/  LDL.LU R8, [R1+0xa4] ;  /* 0x0000a40001087983 */ /* 0x002ea80000300800 */
[----:B------:R3:W-:Y:S04]  /*26b80*/  STL [R1+0xdc], R4 ;  /* 0x0000dc0401007387 */ /* 0x0007e80000100800 */
[----:B------:R-:W2:Y:S04]  /*26b90*/  LDL.LU R9, [R1+0xa0] ;  /* 0x0000a00001097983 */ /* 0x000ea80000300800 */
[----:B------:R4:W-:Y:S04]  /*26ba0*/  STL [R1+0xd4], R0 ;  /* 0x0000d40001007387 */ /* 0x0009e80000100800 */
        /* <DEDUP_REMOVED lines=11> */
[----:B------:R0:W-:Y:S01]  /*26c60*/  STL [R1+0xcc], R4 ;  /* 0x0000cc0401007387 */ /* 0x0001e20000100800 */
[----:B----4-:R-:W-:-:S03]  /*26c70*/  SEL R0, R3, R17, !P1 ;  /* 0x0000001103007207 */ /* 0x010fc60004800000 */
[----:B------:R-:W3:Y:S04]  /*26c80*/  LDL.LU R19, [R1+0x68] ;  /* 0x0000680001137983 */ /* 0x000ee80000300800 */
[----:B------:R1:W-:Y:S04]  /*26c90*/  STL [R1+0xc4], R0 ;  /* 0x0000c40001007387 */ /* 0x0003e80000100800 */
[----:B0-----:R-:W4:Y:S04]  /*26ca0*/  LDL.LU R4, [R1+0x6c] ;  /* 0x00006c0001047983 */ /* 0x001f280000300800 */
[----:B------:R-:W4:Y:S04]  /*26cb0*/  LDL.LU R5, [R1+0x60] ;  /* 0x0000600001057983 */ /* 0x000f280000300800 */
[----:B------:R-:W4:Y:S04]  /*26cc0*/  LDL.LU R29, [R1+0x64] ;  /* 0x00006400011d7983 */ /* 0x000f280000300800 */
[----:B------:R-:W4:Y:S01]  /*26cd0*/  LDL.LU R11, [R1+0x44] ;  /* 0x00004400010b7983 */ /* 0x000f220000300800 */
[----:B-1----:R-:W-:-:S05]  /*26ce0*/  SEL R0, R3, R16, !P1 ;  /* 0x0000001003007207 */ /* 0x002fca0004800000 */
[----:B------:R0:W-:Y:S04]  /*26cf0*/  STL [R1+0xc0], R0 ;  /* 0x0000c00001007387 */ /* 0x0001e80000100800 */
[----:B------:R-:W4:Y:S04]  /*26d00*/  LDL.LU R18, [R1+0x5c] ;  /* 0x00005c0001127983 */ /* 0x000f280000300800 */
[----:B0-----:R-:W4:Y:S01]  /*26d10*/  LDL.LU R0, [R1+0x4c] ;  /* 0x00004c0001007983 */ /* 0x001f220000300800 */
[----:B------:R-:W-:-:S05]  /*26d20*/  SEL R14, R3, R14, !P1 ;  /* 0x0000000e030e7207 */ /* 0x000fca0004800000 */
[----:B------:R0:W-:Y:S04]  /*26d30*/  STL [R1+0xbc], R14 ;  /* 0x0000bc0e01007387 */ /* 0x0001e80000100800 */
[----:B------:R-:W4:Y:S01]  /*26d40*/  LDL.LU R17, [R1+0x54] ;  /* 0x0000540001117983 */ /* 0x000f220000300800 */
[C---:B0-----:R-:W-:Y:S02]  /*26d50*/  SEL R14, R3.reuse, R13, !P1 ;  /* 0x0000000d030e7207 */ /* 0x041fe40004800000 */
[----:B------:R-:W-:-:S03]  /*26d60*/  SEL R13, R3, R15, !P1 ;  /* 0x0000000f030d7207 */ /* 0x000fc60004800000 */
[----:B------:R0:W-:Y:S04]  /*26d70*/  STL [R1+0xb8], R14 ;  /* 0x0000b80e01007387 */ /* 0x0001e80000100800 */
[----:B------:R-:W4:Y:S04]  /*26d80*/  LDL.LU R16, [R1+0xc8] ;  /* 0x0000c80001107983 */ /* 0x000f280000300800 */
[----:B------:R1:W-:Y:S04]  /*26d90*/  STL [R1+0xb4], R13 ;  /* 0x0000b40d01007387 */ /* 0x0003e80000100800 */
[----:B0-----:R-:W4:Y:S04]  /*26da0*/  LDL.LU R14, [R1+0xf0] ;  /* 0x0000f000010e7983 */ /* 0x001f280000300800 */
[----:B-1----:R-:W4:Y:S04]  /*26db0*/  LDL.LU R13, [R1+0xd0] ;  /* 0x0000d000010d7983 */ /* 0x002f280000300800 */
[----:B------:R-:W4:Y:S04]  /*26dc0*/  LDL.LU R15, [R1+0xd8] ;  /* 0x0000d800010f7983 */ /* 0x000f280000300800 */
[----:B------:R-:W4:Y:S01]  /*26dd0*/  LDL.LU R28, [R1+0x3c] ;  /* 0x00003c00011c7983 */ /* 0x000f220000300800 */
[----:B--2---:R-:W-:-:S05]  /*26de0*/  SEL R8, R3, R8, !P1 ;  /* 0x0000000803087207 */ /* 0x004fca0004800000 */
[----:B------:R0:W-:Y:S01]  /*26df0*/  STL [R1+0xb0], R8 ;  /* 0x0000b00801007387 */ /* 0x0001e20000100800 */
[----:B------:R-:W-:-:S03]  /*26e00*/  SEL R9, R3, R9, !P1 ;  /* 0x0000000903097207 */ /* 0x000fc60004800000 */
[----:B0-----:R-:W2:Y:S01]  /*26e10*/  LDL.LU R8, [R1+0x3d64] ;  /* 0x003d640001087983 */ /* 0x001ea20000300800 */
[----:B------:R-:W-:-:S03]  /*26e20*/  SEL R10, R3, R10, !P1 ;  /* 0x0000000a030a7207 */ /* 0x000fc60004800000 */
[----:B------:R0:W-:Y:S01]  /*26e30*/  STL [R1+0xac], R9 ;  /* 0x0000ac0901007387 */ /* 0x0001e20000100800 */
[C---:B------:R-:W-:Y:S02]  /*26e40*/  SEL R27, R3.reuse, R27, !P1 ;  /* 0x0000001b031b7207 */ /* 0x040fe40004800000 */
[C---:B------:R-:W-:Y:S01]  /*26e50*/  SEL R26, R3.reuse, R26, !P1 ;  /* 0x0000001a031a7207 */ /* 0x040fe20004800000 */
[----:B0-----:R-:W2:Y:S01]  /*26e60*/  LDL.LU R9, [R1+0x3d60] ;  /* 0x003d600001097983 */ /* 0x001ea20000300800 */
[----:B------:R-:W-:-:S03]  /*26e70*/  SEL R25, R3, R25, !P1 ;  /* 0x0000001903197207 */ /* 0x000fc60004800000 */
[----:B------:R0:W-:Y:S01]  /*26e80*/  STL [R1+0xa8], R10 ;  /* 0x0000a80a01007387 */ /* 0x0001e20000100800 */
[C---:B------:R-:W-:Y:S02]  /*26e90*/  SEL R24, R3.reuse, R24, !P1 ;  /* 0x0000001803187207 */ /* 0x040fe40004800000 */
[C---:B------:R-:W-:Y:S01]  /*26ea0*/  SEL R23, R3.reuse, R23, !P1 ;  /* 0x0000001703177207 */ /* 0x040fe20004800000 */
[----:B0-----:R-:W2:Y:S04]  /*26eb0*/  LDL.LU R10, [R1+0x3d5c] ;  /* 0x003d5c00010a7983 */ /* 0x001ea80000300800 */
[----:B------:R0:W-:Y:S01]  /*26ec0*/  STL [R1+0xa4], R27 ;  /* 0x0000a41b01007387 */ /* 0x0001e20000100800 */
[C---:B------:R-:W-:Y:S02]  /*26ed0*/  SEL R22, R3.reuse, R22, !P1 ;  /* 0x0000001603167207 */ /* 0x040fe40004800000 */
[C---:B------:R-:W-:Y:S01]  /*26ee0*/  SEL R21, R3.reuse, R21, !P1 ;  /* 0x0000001503157207 */ /* 0x040fe20004800000 */
[----:B0-----:R-:W2:Y:S04]  /*26ef0*/  LDL.LU R27, [R1+0x3d58] ;  /* 0x003d5800011b7983 */ /* 0x001ea80000300800 */
[----:B------:R0:W-:Y:S01]  /*26f00*/  STL [R1+0xa0], R26 ;  /* 0x0000a01a01007387 */ /* 0x0001e20000100800 */
[----:B------:R-:W-:-:S03]  /*26f10*/  SEL R12, R3, R12, !P1 ;  /* 0x0000000c030c7207 */ /* 0x000fc60004800000 */
[----:B0-----:R-:W2:Y:S04]  /*26f20*/  LDL.LU R26, [R1+0x3d54] ;  /* 0x003d5400011a7983 */ /* 0x001ea80000300800 */
[----:B------:R0:W-:Y:S04]  /*26f30*/  STL [R1+0x9c], R25 ;  /* 0x00009c1901007387 */ /* 0x0001e80000100800 */
        /* <DEDUP_REMOVED lines=10> */
[----:B0-----:R-:W2:Y:S01]  /*26fe0*/  LDL.LU R12, [R1+0x3d3c] ;  /* 0x003d3c00010c7983 */ /* 0x001ea20000300800 */
[----:B------:R-:W-:-:S02]  /*26ff0*/  SEL R20, R3, R20, !P1 ;  /* 0x0000001403147207 */ /* 0x000fc40004800000 */
[C---:B---3--:R-:W-:Y:S02]  /*27000*/  SEL R19, R3.reuse, R19, !P1 ;  /* 0x0000001303137207 */ /* 0x048fe40004800000 */
[----:B--2---:R-:W-:-:S05]  /*27010*/  SEL R12, R3, R12, !P1 ;  /* 0x0000000c030c7207 */ /* 0x004fca0004800000 */
[----:B------:R0:W-:Y:S04]  /*27020*/  STL [R1+0x84], R12 ;  /* 0x0000840c01007387 */ /* 0x0001e80000100800 */
[----:B0-----:R-:W2:Y:S01]  /*27030*/  LDL.LU R12, [R1+0x50] ;  /* 0x00005000010c7983 */ /* 0x001ea20000300800 */
[C---:B----4-:R-:W-:Y:S02]  /*27040*/  SEL R4, R3.reuse, R4, !P1 ;  /* 0x0000000403047207 */ /* 0x050fe40004800000 */
[C---:B------:R-:W-:Y:S01]  /*27050*/  SEL R5, R3.reuse, R5, !P1 ;  /* 0x0000000503057207 */ /* 0x040fe20004800000 */
[----:B------:R0:W-:Y:S01]  /*27060*/  STL [R1+0x80], R20 ;  /* 0x0000801401007387 */ /* 0x0001e20000100800 */
[C---:B------:R-:W-:Y:S02]  /*27070*/  SEL R29, R3.reuse, R29, !P1 ;  /* 0x0000001d031d7207 */ /* 0x040fe40004800000 */
[C---:B------:R-:W-:Y:S01]  /*27080*/  SEL R11, R3.reuse, R11, !P1 ;  /* 0x0000000b030b7207 */ /* 0x040fe20004800000 */
[----:B0-----:R-:W3:Y:S04]  /*27090*/  LDL.LU R20, [R1+0x3d38] ;  /* 0x003d380001147983 */ /* 0x001ee80000300800 */
[----:B------:R0:W-:Y:S01]  /*270a0*/  STL [R1+0x7c], R19 ;  /* 0x00007c1301007387 */ /* 0x0001e20000100800 */
[----:B------:R-:W-:-:S02]  /*270b0*/  SEL R18, R3, R18, !P1 ;  /* 0x0000001203127207 */ /* 0x000fc40004800000 */
[C---:B------:R-:W-:Y:S01]  /*270c0*/  SEL R0, R3.reuse, R0, !P1 ;  /* 0x0000000003007207 */ /* 0x040fe20004800000 */
[----:B0-----:R-:W4:Y:S04]  /*270d0*/  LDL.LU R19, [R1+0x3d34] ;  /* 0x003d340001137983 */ /* 0x001f280000300800 */
[----:B------:R0:W-:Y:S01]  /*270e0*/  STL [R1+0x78], R4 ;  /* 0x0000780401007387 */ /* 0x0001e20000100800 */
[----:B------:R-:W-:-:S03]  /*270f0*/  SEL R17, R3, R17, !P1 ;  /* 0x0000001103117207 */ /* 0x000fc60004800000 */
[----:B0-----:R-:W3:Y:S04]  /*27100*/  LDL.LU R4, [R1+0x3d30] ;  /* 0x003d300001047983 */ /* 0x001ee80000300800 */
        /* <DEDUP_REMOVED lines=12> */
[----:B------:R0:W-:Y:S04]  /*271d0*/  STL [R1+0x60], R0 ;  /* 0x0000600001007387 */ /* 0x0001e80000100800 */
[----:B0-----:R-:W3:Y:S01]  /*271e0*/  LDL.LU R0, [R1+0x48] ;  /* 0x0000480001007983 */ /* 0x001ee20000300800 */
[----:B--2---:R-:W-:-:S05]  /*271f0*/  SEL R12, R3, R12, !P1 ;  /* 0x0000000c030c7207 */ /* 0x004fca0004800000 */
        /* <DEDUP_REMOVED lines=11> */
[----:B0-----:R-:W3:Y:S01]  /*272b0*/  LDL.LU R15, [R1+0x3d14] ;  /* 0x003d1400010f7983 */ /* 0x001ee20000300800 */
[----:B------:R-:W-:-:S05]  /*272c0*/  SEL R28, R3, R28, !P1 ;  /* 0x0000001c031c7207 */ /* 0x000fca0004800000 */
[----:B------:R2:W-:Y:S02]  /*272d0*/  STL [R1+0x3c], R28 ;  /* 0x00003c1c01007387 */ /* 0x0005e40000100800 */
[C---:B--2---:R-:W-:Y:S02]  /*272e0*/  SEL R28, R3.reuse, R13, !P1 ;  /* 0x0000000d031c7207 */ /* 0x044fe40004800000 */
[----:B------:R-:W2:Y:S01]  /*272f0*/  LDL.LU R13, [R1+0x18] ;  /* 0x00001800010d7983 */ /* 0x000ea20000300800 */
[----:B---3--:R-:W-:-:S05]  /*27300*/  SEL R15, R3, R15, !P1 ;  /* 0x0000000f030f7207 */ /* 0x008fca0004800000 */
[----:B------:R0:W-:Y:S04]  /*27310*/  STL [R1+0x2c], R15 ;  /* 0x00002c0f01007387 */ /* 0x0001e80000100800 */
[----:B------:R-:W-:Y:S01]  /*27320*/  STL [R1+0x24], R28 ;  /* 0x0000241c01007387 */ /* 0x000fe20000100800 */
[C---:B0-----:R-:W-:Y:S02]  /*27330*/  SEL R15, R3.reuse, R14, !P1 ;  /* 0x0000000e030f7207 */ /* 0x041fe40004800000 */
[C---:B------:R-:W-:Y:S02]  /*27340*/  SEL R14, R3.reuse, R16, !P1 ;  /* 0x00000010030e7207 */ /* 0x040fe40004800000 */
[----:B------:R-:W3:Y:S04]  /*27350*/  LDL.LU R16, [R1+0x40] ;  /* 0x0000400001107983 */ /* 0x000ee80000300800 */
[----:B------:R0:W-:Y:S04]  /*27360*/  STL [R1+0x14], R15 ;  /* 0x0000140f01007387 */ /* 0x0001e80000100800 */
[----:B------:R1:W-:Y:S01]  /*27370*/  STL [R1+0x3c28], R14 ;  /* 0x003c280e01007387 */ /* 0x0003e20000100800 */
[----:B0-----:R-:W-:-:S03]  /*27380*/  SEL R15, R3, R17, !P1 ;  /* 0x00000011030f7207 */ /* 0x001fc60004800000 */
[----:B------:R-:W3:Y:S01]  /*27390*/  LDL.LU R17, [R1+0x1c] ;  /* 0x00001c0001117983 */ /* 0x000ee20000300800 */
[C---:B------:R-:W-:Y:S02]  /*273a0*/  SEL R28, R3.reuse, R18, !P1 ;  /* 0x00000012031c7207 */ /* 0x040fe40004800000 */
[C---:B------:R-:W-:Y:S01]  /*273b0*/  SEL R5, R3.reuse, R5, !P1 ;  /* 0x0000000503057207 */ /* 0x040fe20004800000 */
[----:B------:R-:W-:Y:S01]  /*273c0*/  STL [R1+0x3c2c], R15 ;  /* 0x003c2c0f01007387 */ /* 0x000fe20000100800 */
[C---:B------:R-:W-:Y:S02]  /*273d0*/  SEL R4, R3.reuse, R4, !P1 ;  /* 0x0000000403047207 */ /* 0x040fe40004800000 */
[C---:B------:R-:W-:Y:S01]  /*273e0*/  SEL R29, R3.reuse, R29, !P1 ;  /* 0x0000001d031d7207 */ /* 0x040fe20004800000 */
[----:B------:R-:W-:Y:S01]  /*273f0*/  STL [R1+0x3c30], R28 ;  /* 0x003c301c01007387 */ /* 0x000fe20000100800 */
[C---:B------:R-:W-:Y:S02]  /*27400*/  SEL R11, R3.reuse, R11, !P1 ;  /* 0x0000000b030b7207 */ /* 0x040fe40004800000 */
[C---:B------:R-:W-:Y:S01]  /*27410*/  SEL R0, R3.reuse, R0, !P1 ;  /* 0x0000000003007207 */ /* 0x040fe20004800000 */
[----:B------:R-:W-:Y:S01]  /*27420*/  STL [R1+0x3c34], R5 ;  /* 0x003c340501007387 */ /* 0x000fe20000100800 */
[----:B------:R-:W-:-:S03]  /*27430*/  SEL R12, R3, R12, !P1 ;  /* 0x0000000c030c7207 */ /* 0x000fc60004800000 */
[----:B-1----:R-:W3:Y:S01]  /*27440*/  LDL.LU R14, [R1+0x964] ;  /* 0x00096400010e7983 */ /* 0x002ee20000300800 */
[----:B----4-:R-:W-:-:S03]  /*27450*/  SEL R19, R3, R19, !P1 ;  /* 0x0000001303137207 */ /* 0x010fc60004800000 */
[----:B------:R-:W-:Y:S01]  /*27460*/  STL [R1+0x3c38], R4 ;  /* 0x003c380401007387 */ /* 0x000fe20000100800 */
[----:B------:R-:W-:-:S03]  /*27470*/  SEL R20, R3, R20, !P1 ;  /* 0x0000001403147207 */ /* 0x000fc60004800000 */
[----:B------:R-:W-:Y:S01]  /*27480*/  STL [R1+0x3c3c], R29 ;  /* 0x003c3c1d01007387 */ /* 0x000fe20000100800 */
[----:B------:R-:W-:-:S03]  /*27490*/  SEL R21, R3, R21, !P1 ;  /* 0x0000001503157207 */ /* 0x000fc60004800000 */
[----:B------:R-:W-:Y:S01]  /*274a0*/  STL [R1+0x3c40], R11 ;  /* 0x003c400b01007387 */ /* 0x000fe20000100800 */
[C---:B------:R-:W-:Y:S02]  /*274b0*/  SEL R22, R3.reuse, R22, !P1 ;  /* 0x0000001603167207 */ /* 0x040fe40004800000 */
[C---:B------:R-:W-:Y:S02]  /*274c0*/  SEL R23, R3.reuse, R23, !P1 ;  /* 0x0000001703177207 */ /* 0x040fe40004800000 */
[C---:B------:R-:W-:Y:S02]  /*274d0*/  SEL R24, R3.reuse, R24, !P1 ;  /* 0x0000001803187207 */ /* 0x040fe40004800000 */
[C---:B------:R-:W-:Y:S02]  /*274e0*/  SEL R25, R3.reuse, R25, !P1 ;  /* 0x0000001903197207 */ /* 0x040fe40004800000 */
[C---:B------:R-:W-:Y:S02]  /*274f0*/  SEL R26, R3.reuse, R26, !P1 ;  /* 0x0000001a031a7207 */ /* 0x040fe40004800000 */
[----:B--2---:R-:W-:-:S02]  /*27500*/  SEL R13, R3, R13, !P1 ;  /* 0x0000000d030d7207 */ /* 0x004fc40004800000 */
[----:B---3--:R-:W-:-:S05]  /*27510*/  SEL R16, R3, R16, !P1 ;  /* 0x0000001003107207 */ /* 0x008fca0004800000 */
[----:B------:R-:W-:Y:S04]  /*27520*/  STL [R1+0x3c44], R16 ;  /* 0x003c441001007387 */ /* 0x000fe80000100800 */
[----:B------:R-:W-:Y:S04]  /*27530*/  STL [R1+0x3c48], R0 ;  /* 0x003c480001007387 */ /* 0x000fe80000100800 */
[----:B------:R-:W-:Y:S01]  /*27540*/  STL [R1+0x3c4c], R12 ;  /* 0x003c4c0c01007387 */ /* 0x000fe20000100800 */
[----:B------:R-:W-:-:S03]  /*27550*/  SEL R17, R3, R17, !P1 ;  /* 0x0000001103117207 */ /* 0x000fc60004800000 */
[----:B------:R-:W-:Y:S04]  /*27560*/  STL [R1+0x3c50], R13 ;  /* 0x003c500d01007387 */ /* 0x000fe80000100800 */
        /* <DEDUP_REMOVED lines=8> */
[----:B------:R0:W-:Y:S04]  /*275f0*/  STL [R1+0x3c74], R26 ;  /* 0x003c741a01007387 */ /* 0x0001e80000100800 */
[----:B0-----:R-:W2:Y:S04]  /*27600*/  LDL.LU R26, [R1+0x7e8] ;  /* 0x0007e800011a7983 */ /* 0x001ea80000300800 */
[----:B------:R-:W3:Y:S04]  /*27610*/  LDL.LU R25, [R1+0x7e4] ;  /* 0x0007e40001197983 */ /* 0x000ee80000300800 */
        /* <DEDUP_REMOVED lines=16> */
[----:B------:R-:W-:-:S02]  /*27720*/  SEL R27, R3, R27, !P1 ;  /* 0x0000001b031b7207 */ /* 0x000fc40004800000 */
[C---:B------:R-:W-:Y:S01]  /*27730*/  SEL R10, R3.reuse, R10, !P1 ;  /* 0x0000000a030a7207 */ /* 0x040fe20004800000 */
[----:B------:R-:W-:Y:S01]  /*27740*/  @!P0 IMAD.MOV R7, RZ, RZ, -R7 ;  /* 0x000000ffff078224 */ /* 0x000fe200078e0a07 */
[C---:B------:R-:W-:Y:S01]  /*27750*/  SEL R9, R3.reuse, R9, !P1 ;  /* 0x0000000903097207 */ /* 0x040fe20004800000 */
[----:B------:R-:W-:Y:S01]  /*27760*/  IMAD R18, R14, UR6, RZ ;  /* 0x000000060e127c24 */ /* 0x000fe2000f8e02ff */
[----:B------:R-:W4:Y:S01]  /*27770*/  LDL.LU R15, [R1+0x7a0] ;  /* 0x0007a000010f7983 */ /* 0x000f220000300800 */
[C---:B------:R-:W-:Y:S01]  /*27780*/  SEL R8, R3.reuse, R8, !P1 ;  /* 0x0000000803087207 */ /* 0x040fe20004800000 */
[----:B------:R-:W-:Y:S02]  /*27790*/  @!P5 IMAD.MOV R6, RZ, RZ, -R6 ;  /* 0x000000ffff06d224 */ /* 0x000fe400078e0a06 */
[----:B------:R-:W-:Y:S01]  /*277a0*/  @!P2 IMAD.MOV R2, RZ, RZ, -R2 ;  /* 0x000000ffff02a224 */ /* 0x000fe200078e0a02 */
[----:B------:R-:W4:Y:S01]  /*277b0*/  LDL.LU R14, [R1+0x79c] ;  /* 0x00079c00010e7983 */ /* 0x000f220000300800 */
[C---:B------:R-:W-:Y:S01]  /*277c0*/  SEL R7, R3.reuse, R7, !P1 ;  /* 0x0000000703077207 */ /* 0x040fe20004800000 */
[----:B------:R-:W0:Y:S02]  /*277d0*/  LDCU UR6, c[0x0][0x3a8] ;  /* 0x00007500ff0677ac */ /* 0x000e240008000800 */
[----:B------:R-:W-:Y:S04]  /*277e0*/  STL [R1+0x3c78], R27 ;  /* 0x003c781b01007387 */ /* 0x000fe80000100800 */
[----:B------:R-:W-:Y:S01]  /*277f0*/  STL [R1+0x3c7c], R10 ;  /* 0x003c7c0a01007387 */ /* 0x000fe20000100800 */
[----:B------:R-:W-:-:S03]  /*27800*/  SEL R6, R3, R6, !P1 ;  /* 0x0000000603067207 */ /* 0x000fc60004800000 */
[----:B------:R-:W-:Y:S01]  /*27810*/  STL [R1+0x3c80], R9 ;  /* 0x003c800901007387 */ /* 0x000fe20000100800 */
[----:B------:R-:W-:-:S03]  /*27820*/  SEL R2, R3, R2, !P1 ;  /* 0x0000000203027207 */ /* 0x000fc60004800000 */
[----:B------:R1:W-:Y:S04]  /*27830*/  STL [R1+0x3c84], R8 ;  /* 0x003c840801007387 */ /* 0x0003e80000100800 */
[----:B------:R-:W-:Y:S01]  /*27840*/  STL [R1+0x3c88], R7 ;  /* 0x003c880701007387 */ /* 0x000fe20000100800 */
[----:B-1----:R-:W-:-:S05]  /*27850*/  LEA R8, P0, R18, UR12, 0x1 ;  /* 0x0000000c12087c11 */ /* 0x002fca000f8008ff */
[----:B------:R-:W-:Y:S04]  /*27860*/  STL [R1+0x1050], R8 ;  /* 0x0010500801007387 */ /* 0x000fe80000100800 */
[----:B------:R-:W-:Y:S04]  /*27870*/  STL [R1+0x3c8c], R6 ;  /* 0x003c8c0601007387 */ /* 0x000fe80000100800 */
[----:B------:R1:W-:Y:S02]  /*27880*/  STL [R1+0x3c90], R2 ;  /* 0x003c900201007387 */ /* 0x0003e40000100800 */
[----:B-1----:R-:W-:Y:S01]  /*27890*/  LEA.HI.X.SX32 R2, R18, UR13, 0x1, P0 ;  /* 0x0000000d12027c11 */ /* 0x002fe200080f0eff */
[----:B--2---:R-:W-:-:S02]  /*278a0*/  IMAD R3, R26, UR7, RZ ;  /* 0x000000071a037c24 */ /* 0x004fc4000f8e02ff */
[----:B---3--:R-:W-:-:S03]  /*278b0*/  IMAD R18, R25, UR7, RZ ;  /* 0x0000000719127c24 */ /* 0x008fc6000f8e02ff */
[----:B------:R4:W-:Y:S04]  /*278c0*/  STL [R1+0x3c94], R3 ;  /* 0x003c940301007387 */ /* 0x0009e80000100800 */
[----:B------:R1:W-:Y:S01]  /*278d0*/  STL [R1+0x104c], R2 ;  /* 0x00104c0201007387 */ /* 0x0003e20000100800 */
[----:B----4-:R-:W-:-:S03]  /*278e0*/  IMAD R3, R24, UR7, RZ ;  /* 0x0000000718037c24 */ /* 0x010fc6000f8e02ff */
[----:B------:R-:W-:Y:S01]  /*278f0*/  STL [R1+0x3c98], R18 ;  /* 0x003c981201007387 */ /* 0x000fe20000100800 */
[----:B------:R-:W-:Y:S02]  /*27900*/  IMAD R6, R22, UR7, RZ ;  /* 0x0000000716067c24 */ /* 0x000fe4000f8e02ff */
[----:B-1----:R-:W-:Y:S01]  /*27910*/  IMAD R2, R23, UR7, RZ ;  /* 0x0000000717027c24 */ /* 0x002fe2000f8e02ff */
[----:B------:R1:W-:Y:S04]  /*27920*/  STL [R1+0x18], R3 ;  /* 0x0000180301007387 */ /* 0x0003e80000100800 */
[----:B------:R2:W-:Y:S01]  /*27930*/  STL [R1+0x1c], R2 ;  /* 0x00001c0201007387 */ /* 0x0005e20000100800 */
[----:B-1----:R-:W-:-:S03]  /*27940*/  IMAD R3, R21, UR7, RZ ;  /* 0x0000000715037c24 */ /* 0x002fc6000f8e02ff */
[----:B------:R1:W-:Y:S01]  /*27950*/  STL [R1+0x20], R6 ;  /* 0x0000200601007387 */ /* 0x0003e20000100800 */
[----:B--2---:R-:W-:-:S03]  /*27960*/  IMAD R2, R20, UR7, RZ ;  /* 0x0000000714027c24 */ /* 0x004fc6000f8e02ff */
[----:B------:R2:W-:Y:S01]  /*27970*/  STL [R1+0x28], R3 ;  /* 0x0000280301007387 */ /* 0x0005e20000100800 */
[----:B-1----:R-:W-:-:S03]  /*27980*/  IMAD R6, R19, UR7, RZ ;  /* 0x0000000713067c24 */ /* 0x002fc6000f8e02ff */
[----:B------:R1:W-:Y:S01]  /*27990*/  STL [R1+0x30], R2 ;  /* 0x0000300201007387 */ /* 0x0003e20000100800 */
[----:B--2---:R-:W-:-:S03]  /*279a0*/  IMAD R3, R17, UR7, RZ ;  /* 0x0000000711037c24 */ /* 0x004fc6000f8e02ff */
[----:B------:R2:W-:Y:S04]  /*279b0*/  STL [R1+0x34], R6 ;  /* 0x0000340601007387 */ /* 0x0005e80000100800 */
[----:B------:R3:W-:Y:S01]  /*279c0*/  STL [R1+0x38], R3 ;  /* 0x0000380301007387 */ /* 0x0007e20000100800 */
[----:B-1----:R-:W-:Y:S02]  /*279d0*/  IMAD R2, R13, UR7, RZ ;  /* 0x000000070d027c24 */ /* 0x002fe4000f8e02ff */
[----:B--2---:R-:W-:-:S03]  /*279e0*/  IMAD R6, R12, UR7, RZ ;  /* 0x000000070c067c24 */ /* 0x004fc6000f8e02ff */
[----:B------:R1:W-:Y:S01]  /*279f0*/  STL [R1+0x40], R2 ;  /* 0x0000400201007387 */ /* 0x0003e20000100800 */
[----:B---3--:R-:W-:-:S03]  /*27a00*/  IMAD R3, R0, UR7, RZ ;  /* 0x0000000700037c24 */ /* 0x008fc6000f8e02ff */
[----:B------:R-:W-:Y:S01]  /*27a10*/  STL [R1+0x48], R6 ;  /* 0x0000480601007387 */ /* 0x000fe20000100800 */
[----:B------:R-:W-:-:S03]  /*27a20*/  IMAD R0, R11, UR7, RZ ;  /* 0x000000070b007c24 */ /* 0x000fc6000f8e02ff */
[----:B------:R2:W-:Y:S01]  /*27a30*/  STL [R1+0x70], R3 ;  /* 0x0000700301007387 */ /* 0x0005e20000100800 */
[----:B-1----:R-:W-:-:S05]  /*27a40*/  IMAD R2, R16, UR7, RZ ;  /* 0x0000000710027c24 */ /* 0x002fca000f8e02ff */
        /* <DEDUP_REMOVED lines=8> */
[----:B------:R2:W-:Y:S04]  /*27ad0*/  STL [R1+0x7b0], R0 ;  /* 0x0007b00001007387 */ /* 0x0005e80000100800 */
[----:B------:R-:W-:Y:S04]  /*27ae0*/  STL [R1+0x7a4], R3 ;  /* 0x0007a40301007387 */ /* 0x000fe80000100800 */
[----:B------:R-:W3:Y:S01]  /*27af0*/  LDL.LU R18, [R1+0x790] ;  /* 0x0007900001127983 */ /* 0x000ee20000300800 */
[----:B-1----:R-:W-:Y:S02]  /*27b00*/  IMAD R2, R15, UR7, RZ ;  /* 0x000000070f027c24 */ /* 0x002fe4000f8e02ff */
[----:B--2---:R-:W-:-:S03]  /*27b10*/  IMAD R0, R14, UR7, RZ ;  /* 0x000000070e007c24 */ /* 0x004fc6000f8e02ff */
[----:B------:R-:W-:Y:S04]  /*27b20*/  STL [R1+0x7a0], R2 ;  /* 0x0007a00201007387 */ /* 0x000fe80000100800 */
[----:B---3--:R1:W-:Y:S04]  /*27b30*/  STL [R1+0x3d0c], R18 ;  /* 0x003d0c1201007387 */ /* 0x0083e80000100800 */
[----:B------:R-:W-:Y:S04]  /*27b40*/  STL [R1+0x7b4], R0 ;  /* 0x0007b40001007387 */ /* 0x000fe80000100800 */
[----:B-1----:R-:W2:Y:S04]  /*27b50*/  LDL.LU R18, [R1+0x794] ;  /* 0x0007940001127983 */ /* 0x002ea80000300800 */
[----:B--2---:R1:W-:Y:S04]  /*27b60*/  STL [R1+0x3d10], R18 ;  /* 0x003d101201007387 */ /* 0x0043e80000100800 */
[----:B-1----:R-:W2:Y:S04]  /*27b70*/  LDL.LU R18, [R1+0x798] ;  /* 0x0007980001127983 */ /* 0x002ea80000300800 */
[----:B------:R-:W3:Y:S04]  /*27b80*/  LDL.LU R3, [R1+0x78c] ;  /* 0x00078c0001037983 */ /* 0x000ee80000300800 */
[----:B------:R-:W4:Y:S04]  /*27b90*/  LDL.LU R2, [R1+0x788] ;  /* 0x0007880001027983 */ /* 0x000f280000300800 */
        /* <DEDUP_REMOVED lines=26> */
[----:B--2---:R-:W-:-:S05]  /*27d40*/  IMAD R18, R18, UR7, RZ ;  /* 0x0000000712127c24 */ /* 0x004fca000f8e02ff */
[----:B------:R1:W-:Y:S04]  /*27d50*/  STL [R1+0x7c8], R18 ;  /* 0x0007c81201007387 */ /* 0x0003e80000100800 */
[----:B-1----:R-:W2:Y:S02]  /*27d60*/  LDL.LU R18, [R1+0x3d10] ;  /* 0x003d100001127983 */ /* 0x002ea40000300800 */
[----:B--2---:R-:W-:-:S05]  /*27d70*/  IMAD R18, R18, UR7, RZ ;  /* 0x0000000712127c24 */ /* 0x004fca000f8e02ff */
[----:B------:R1:W-:Y:S04]  /*27d80*/  STL [R1+0x7cc], R18 ;  /* 0x0007cc1201007387 */ /* 0x0003e80000100800 */
[----:B-1----:R-:W2:Y:S02]  /*27d90*/  LDL.LU R18, [R1+0x3d0c] ;  /* 0x003d0c0001127983 */ /* 0x002ea40000300800 */
[----:B--2---:R-:W-:-:S05]  /*27da0*/  IMAD R18, R18, UR7, RZ ;  /* 0x0000000712127c24 */ /* 0x004fca000f8e02ff */
[----:B------:R3:W-:Y:S02]  /*27db0*/  STL [R1+0x7d8], R18 ;  /* 0x0007d81201007387 */ /* 0x0007e40000100800 */
[----:B---3--:R-:W-:Y:S02]  /*27dc0*/  IMAD R18, R3, UR7, RZ ;  /* 0x0000000703127c24 */ /* 0x008fe4000f8e02ff */
[----:B----4-:R-:W-:Y:S02]  /*27dd0*/  IMAD R3, R2, UR7, RZ ;  /* 0x0000000702037c24 */ /* 0x010fe4000f8e02ff */
[----:B------:R-:W-:Y:S01]  /*27de0*/  IMAD R2, R6, UR7, RZ ;  /* 0x0000000706027c24 */ /* 0x000fe2000f8e02ff */
[----:B------:R-:W-:Y:S01]  /*27df0*/  STL [R1+0x78c], R18 ;  /* 0x00078c1201007387 */ /* 0x000fe20000100800 */
[----:B------:R-:W-:-:S03]  /*27e00*/  IMAD R6, R7, UR7, RZ ;  /* 0x0000000707067c24 */ /* 0x000fc6000f8e02ff */
        /* <DEDUP_REMOVED lines=94> */
[----:B------:R-:W-:Y:S02]  /*283f0*/  IMAD R2, R6, UR7, RZ ;  /* 0x0000000706027c24 */ /* 0x000fe4000f8e02ff */
[----:B------:R-:W-:Y:S01]  /*28400*/  IMAD R6, R7, UR7, RZ ;  /* 0x0000000707067c24 */ /* 0x000fe2000f8e02ff */
[----:B------:R-:W-:Y:S04]  /*28410*/  STL [R1+0x710], R18 ;  /* 0x0007101201007387 */ /* 0x000fe80000100800 */
[----:B------:R1:W-:Y:S04]  /*28420*/  STL [R1+0x89c], R3 ;  /* 0x00089c0301007387 */ /* 0x0003e80000100800 */
[----:B------:R2:W-:Y:S04]  /*28430*/  STL [R1+0x8a8], R2 ;  /* 0x0008a80201007387 */ /* 0x0005e80000100800 */
[----:B------:R3:W-:Y:S01]  /*28440*/  STL [R1+0x8ac], R6 ;  /* 0x0008ac0601007387 */ /* 0x0007e20000100800 */
[----:B-1----:R-:W-:-:S02]  /*28450*/  IMAD R3, R8, UR7, RZ ;  /* 0x0000000708037c24 */ /* 0x002fc4000f8e02ff */
[----:B--2---:R-:W-:Y:S02]  /*28460*/  IMAD R2, R9, UR7, RZ ;  /* 0x0000000709027c24 */ /* 0x004fe4000f8e02ff */
[----:B---3--:R-:W-:Y:S01]  /*28470*/  IMAD R6, R10, UR7, RZ ;  /* 0x000000070a067c24 */ /* 0x008fe2000f8e02ff */
        /* <DEDUP_REMOVED lines=26> */
[----:B------:R-:W-:Y:S01]  /*28620*/  STL [R1+0x910], R6 ;  /* 0x0009100601007387 */ /* 0x000fe20000100800 */
[----:B-1----:R-:W-:-:S02]  /*28630*/  IMAD R3, R0, UR7, RZ ;  /* 0x0000000700037c24 */ /* 0x002fc4000f8e02ff */
[----:B--2---:R-:W-:Y:S02]  /*28640*/  IMAD R2, R16, UR7, RZ ;  /* 0x0000000710027c24 */ /* 0x004fe4000f8e02ff */
[----:B------:R-:W-:Y:S01]  /*28650*/  IMAD R0, R11, UR7, RZ ;  /* 0x000000070b007c24 */ /* 0x000fe2000f8e02ff */
        /* <DEDUP_REMOVED lines=9> */
[----:B-1----:R-:W-:-:S05]  /*286f0*/  IMAD R3, R28, UR7, RZ ;  /* 0x000000071c037c24 */ /* 0x002fca000f8e02ff */
[----:B------:R-:W-:Y:S04]  /*28700*/  STL [R1+0x6ac], R3 ;  /* 0x0006ac0301007387 */ /* 0x000fe80000100800 */
[----:B------:R-:W4:Y:S01]  /*28710*/  LDL.LU R18, [R1+0x698] ;  /* 0x0006980001127983 */ /* 0x000f220000300800 */
[----:B--2---:R-:W-:Y:S02]  /*28720*/  IMAD R2, R15, UR7, RZ ;  /* 0x000000070f027c24 */ /* 0x004fe4000f8e02ff */
[----:B---3--:R-:W-:-:S03]  /*28730*/  IMAD R0, R14, UR7, RZ ;  /* 0x000000070e007c24 */ /* 0x008fc6000f8e02ff */
[----:B------:R-:W-:Y:S04]  /*28740*/  STL [R1+0x6a8], R2 ;  /* 0x0006a80201007387 */ /* 0x000fe80000100800 */
[----:B----4-:R1:W-:Y:S04]  /*28750*/  STL [R1+0x3cfc], R18 ;  /* 0x003cfc1201007387 */ /* 0x0103e80000100800 */
        /* <DEDUP_REMOVED lines=1201> */
[----:B-1----:R-:W2:Y:S01]  /*2d270*/  LDL.LU R18, [R1+0x3c9c] ;  /* 0x003c9c0001127983 */ /* 0x002ea20000300800 */
[----:B---3--:R-:W-:Y:S02]  /*2d280*/  IMAD R3, R3, UR7, RZ ;  /* 0x0000000703037c24 */ /* 0x008fe4000f8e02ff */
[----:B----4-:R-:W-:Y:S02]  /*2d290*/  IMAD R2, R2, UR7, RZ ;  /* 0x0000000702027c24 */ /* 0x010fe4000f8e02ff */
[----:B------:R-:W-:Y:S02]  /*2d2a0*/  IMAD R6, R6, UR7, RZ ;  /* 0x0000000706067c24 */ /* 0x000fe4000f8e02ff */
[----:B------:R-:W-:-:S02]  /*2d2b0*/  IMAD R7, R7, UR7, RZ ;  /* 0x0000000707077c24 */ /* 0x000fc4000f8e02ff */
[----:B------:R-:W-:Y:S02]  /*2d2c0*/  IMAD R8, R8, UR7, RZ ;  /* 0x0000000708087c24 */ /* 0x000fe4000f8e02ff */
[----:B------:R-:W-:Y:S02]  /*2d2d0*/  IMAD R9, R9, UR7, RZ ;  /* 0x0000000709097c24 */ /* 0x000fe4000f8e02ff */
[----:B------:R-:W-:Y:S02]  /*2d2e0*/  IMAD R10, R10, UR7, RZ ;  /* 0x000000070a0a7c24 */ /* 0x000fe4000f8e02ff */
[----:B------:R-:W-:Y:S02]  /*2d2f0*/  IMAD R27, R27, UR7, RZ ;  /* 0x000000071b1b7c24 */ /* 0x000fe4000f8e02ff */
        /* <DEDUP_REMOVED lines=20> */
[----:B--2---:R-:W-:-:S05]  /*2d440*/  IMAD R18, R18, UR7, RZ ;  /* 0x0000000712127c24 */ /* 0x004fca000f8e02ff */
[----:B------:R1:W-:Y:S04]  /*2d450*/  STL [R1+0x494], R18 ;  /* 0x0004941201007387 */ /* 0x0003e80000100800 */
[----:B-1----:R-:W2:Y:S04]  /*2d460*/  LDL.LU R18, [R1+0x3c98] ;  /* 0x003c980001127983 */ /* 0x002ea80000300800 */
[----:B------:R1:W-:Y:S04]  /*2d470*/  STL [R1+0x490], R3 ;  /* 0x0004900301007387 */ /* 0x0003e80000100800 */
[----:B-1----:R-:W3:Y:S04]  /*2d480*/  LDL.LU R3, [R1+0x3c94] ;  /* 0x003c940001037983 */ /* 0x002ee80000300800 */
[----:B------:R1:W-:Y:S04]  /*2d490*/  STL [R1+0x48c], R2 ;  /* 0x00048c0201007387 */ /* 0x0003e80000100800 */
[----:B-1----:R-:W4:Y:S04]  /*2d4a0*/  LDL.LU R2, [R1+0x3c90] ;  /* 0x003c900001027983 */ /* 0x002f280000300800 */
[----:B------:R1:W-:Y:S04]  /*2d4b0*/  STL [R1+0x488], R6 ;  /* 0x0004880601007387 */ /* 0x0003e80000100800 */
[----:B-1----:R-:W2:Y:S04]  /*2d4c0*/  LDL.LU R6, [R1+0x3c8c] ;  /* 0x003c8c0001067983 */ /* 0x002ea80000300800 */
        /* <DEDUP_REMOVED lines=45> */
[----:B-1----:R-:W3:Y:S04]  /*2d7a0*/  LDL.LU R28, [R1+0x3c30] ;  /* 0x003c3000011c7983 */ /* 0x002ee80000300800 */
[----:B------:R1:W-:Y:S04]  /*2d7b0*/  STL [R1+0x428], R15 ;  /* 0x0004280f01007387 */ /* 0x0003e80000100800 */
[----:B-1----:R-:W4:Y:S04]  /*2d7c0*/  LDL.LU R15, [R1+0x3c2c] ;  /* 0x003c2c00010f7983 */ /* 0x002f280000300800 */
[----:B------:R1:W-:Y:S04]  /*2d7d0*/  STL [R1+0x424], R14 ;  /* 0x0004240e01007387 */ /* 0x0003e80000100800 */
[----:B-1----:R-:W4:Y:S01]  /*2d7e0*/  LDL.LU R14, [R1+0x3c28] ;  /* 0x003c2800010e7983 */ /* 0x002f220000300800 */
[----:B--2---:R-:W-:-:S02]  /*2d7f0*/  IMAD R5, R5, UR7, RZ ;  /* 0x0000000705057c24 */ /* 0x004fc4000f8e02ff */
[----:B---3--:R-:W-:Y:S02]  /*2d800*/  IMAD R28, R28, UR7, RZ ;  /* 0x000000071c1c7c24 */ /* 0x008fe4000f8e02ff */
[----:B----4-:R-:W-:Y:S02]  /*2d810*/  IMAD R15, R15, UR7, RZ ;  /* 0x000000070f0f7c24 */ /* 0x010fe4000f8e02ff */
[----:B------:R-:W-:-:S05]  /*2d820*/  IMAD R14, R14, UR7, RZ ;  /* 0x000000070e0e7c24 */ /* 0x000fca000f8e02ff */
[----:B------:R1:W-:Y:S04]  /*2d830*/  STL [R1+0x420], R14 ;  /* 0x0004200e01007387 */ /* 0x0003e80000100800 */
[----:B-1----:R-:W2:Y:S04]  /*2d840*/  LDL.LU R14, [R1+0x3c24] ;  /* 0x003c2400010e7983 */ /* 0x002ea80000300800 */
[----:B------:R1:W-:Y:S04]  /*2d850*/  STL [R1+0x41c], R15 ;  /* 0x00041c0f01007387 */ /* 0x0003e80000100800 */
[----:B-1----:R-:W2:Y:S04]  /*2d860*/  LDL.LU R15, [R1+0x3c20] ;  /* 0x003c2000010f7983 */ /* 0x002ea80000300800 */
[----:B------:R1:W-:Y:S04]  /*2d870*/  STL [R1+0x418], R28 ;  /* 0x0004181c01007387 */ /* 0x0003e80000100800 */
[----:B------:R3:W-:Y:S01]  /*2d880*/  STL [R1+0x414], R5 ;  /* 0x0004140501007387 */ /* 0x0007e20000100800 */
[----:B-1----:R-:W-:-:S02]  /*2d890*/  IMAD R28, R4, UR7, RZ ;  /* 0x00000007041c7c24 */ /* 0x002fc4000f8e02ff */
[----:B---3--:R-:W-:Y:S02]  /*2d8a0*/  IMAD R5, R29, UR7, RZ ;  /* 0x000000071d057c24 */ /* 0x008fe4000f8e02ff */
[----:B------:R-:W-:Y:S01]  /*2d8b0*/  IMAD R4, R11, UR7, RZ ;  /* 0x000000070b047c24 */ /* 0x000fe2000f8e02ff */
[----:B------:R-:W-:Y:S04]  /*2d8c0*/  STL [R1+0x410], R28 ;  /* 0x0004101c01007387 */ /* 0x000fe80000100800 */
[----:B------:R-:W3:Y:S04]  /*2d8d0*/  LDL R11, [R1+0x1c] ;  /* 0x00001c00010b7983 */ /* 0x000ee80000100800 */
[----:B------:R1:W-:Y:S04]  /*2d8e0*/  STL [R1+0x40c], R5 ;  /* 0x00040c0501007387 */ /* 0x0003e80000100800 */
[----:B------:R4:W-:Y:S01]  /*2d8f0*/  STL [R1+0x408], R4 ;  /* 0x0004080401007387 */ /* 0x0009e20000100800 */
[----:B-1----:R-:W-:-:S03]  /*2d900*/  IMAD R5, R16, UR7, RZ ;  /* 0x0000000710057c24 */ /* 0x002fc6000f8e02ff */
[----:B------:R-:W3:Y:S01]  /*2d910*/  LDL R16, [R1+0x18] ;  /* 0x0000180001107983 */ /* 0x000ee20000100800 */
[----:B----4-:R-:W-:-:S03]  /*2d920*/  IMAD R4, R0, UR7, RZ ;  /* 0x0000000700047c24 */ /* 0x010fc6000f8e02ff */
[----:B------:R1:W-:Y:S01]  /*2d930*/  STL [R1+0x404], R5 ;  /* 0x0004040501007387 */ /* 0x0003e20000100800 */
[----:B------:R-:W-:-:S03]  /*2d940*/  IMAD R0, R13, UR7, RZ ;  /* 0x000000070d007c24 */ /* 0x000fc6000f8e02ff */
[----:B------:R4:W-:Y:S01]  /*2d950*/  STL [R1+0x400], R4 ;  /* 0x0004000401007387 */ /* 0x0009e20000100800 */
[----:B-1----:R-:W-:Y:S02]  /*2d960*/  IMAD R5, R12, UR7, RZ ;  /* 0x000000070c057c24 */ /* 0x002fe4000f8e02ff */
[----:B----4-:R-:W-:-:S03]  /*2d970*/  IMAD R4, R17, UR7, RZ ;  /* 0x0000000711047c24 */ /* 0x010fc6000f8e02ff */
[----:B------:R1:W-:Y:S04]  /*2d980*/  STL [R1+0x3fc], R5 ;  /* 0x0003fc0501007387 */ /* 0x0003e80000100800 */
[----:B------:R4:W-:Y:S04]  /*2d990*/  STL [R1+0x3f8], R0 ;  /* 0x0003f80001007387 */ /* 0x0009e80000100800 */
[----:B------:R0:W-:Y:S01]  /*2d9a0*/  STL [R1+0x3f4], R4 ;  /* 0x0003f40401007387 */ /* 0x0001e20000100800 */
[----:B-1----:R-:W-:Y:S02]  /*2d9b0*/  IMAD R5, R19, UR7, RZ ;  /* 0x0000000713057c24 */ /* 0x002fe4000f8e02ff */
[----:B----4-:R-:W-:-:S02]  /*2d9c0*/  IMAD R0, R20, UR7, RZ ;  /* 0x0000000714007c24 */ /* 0x010fc4000f8e02ff */
[----:B0-----:R-:W-:Y:S01]  /*2d9d0*/  IMAD R4, R21, UR7, RZ ;  /* 0x0000000715047c24 */ /* 0x001fe2000f8e02ff */
[----:B------:R0:W-:Y:S04]  /*2d9e0*/  STL [R1+0x3f0], R5 ;  /* 0x0003f00501007387 */ /* 0x0001e80000100800 */
[----:B------:R1:W-:Y:S04]  /*2d9f0*/  STL [R1+0x3ec], R0 ;  /* 0x0003ec0001007387 */ /* 0x0003e80000100800 */
[----:B------:R4:W-:Y:S01]  /*2da00*/  STL [R1+0x3e8], R4 ;  /* 0x0003e80401007387 */ /* 0x0009e20000100800 */
[----:B0-----:R-:W-:-:S02]  /*2da10*/  IMAD R5, R22, UR7, RZ ;  /* 0x0000000716057c24 */ /* 0x001fc4000f8e02ff */
[----:B-1----:R-:W-:Y:S02]  /*2da20*/  IMAD R0, R23, UR7, RZ ;  /* 0x0000000717007c24 */ /* 0x002fe4000f8e02ff */
[----:B----4-:R-:W-:Y:S01]  /*2da30*/  IMAD R4, R24, UR7, RZ ;  /* 0x0000000718047c24 */ /* 0x010fe2000f8e02ff */
[----:B------:R0:W-:Y:S04]  /*2da40*/  STL [R1+0x3e4], R5 ;  /* 0x0003e40501007387 */ /* 0x0001e80000100800 */
[----:B------:R1:W-:Y:S01]  /*2da50*/  STL [R1+0x3e0], R0 ;  /* 0x0003e00001007387 */ /* 0x0003e20000100800 */
[----:B------:R-:W-:-:S03]  /*2da60*/  IMAD R8, R8, UR7, RZ ;  /* 0x0000000708087c24 */ /* 0x000fc6000f8e02ff */
[----:B------:R4:W-:Y:S01]  /*2da70*/  STL [R1+0x3dc], R4 ;  /* 0x0003dc0401007387 */ /* 0x0009e20000100800 */
[----:B0-----:R-:W-:Y:S02]  /*2da80*/  IMAD R5, R25, UR7, RZ ;  /* 0x0000000719057c24 */ /* 0x001fe4000f8e02ff */
[----:B-1----:R-:W-:Y:S02]  /*2da90*/  IMAD R0, R26, UR7, RZ ;  /* 0x000000071a007c24 */ /* 0x002fe4000f8e02ff */
[----:B------:R-:W-:Y:S02]  /*2daa0*/  IMAD R28, R10, UR7, RZ ;  /* 0x000000070a1c7c24 */ /* 0x000fe4000f8e02ff */
[----:B----4-:R-:W-:Y:S01]  /*2dab0*/  IMAD R4, R27, UR7, RZ ;  /* 0x000000071b047c24 */ /* 0x010fe2000f8e02ff */
[----:B------:R0:W-:Y:S04]  /*2dac0*/  STL [R1+0x3d8], R5 ;  /* 0x0003d80501007387 */ /* 0x0001e80000100800 */
[----:B------:R1:W-:Y:S01]  /*2dad0*/  STL [R1+0x3d4], R0 ;  /* 0x0003d40001007387 */ /* 0x0003e20000100800 */
[----:B------:R-:W-:-:S03]  /*2dae0*/  IMAD R29, R6, UR7, RZ ;  /* 0x00000007061d7c24 */ /* 0x000fc6000f8e02ff */
[----:B------:R-:W-:Y:S04]  /*2daf0*/  STL [R1+0x3d0], R4 ;  /* 0x0003d00401007387 */ /* 0x000fe80000100800 */
[----:B------:R-:W-:Y:S04]  /*2db00*/  STL [R1+0x3c4], R8 ;  /* 0x0003c40801007387 */ /* 0x000fe80000100800 */
[----:B------:R-:W-:Y:S01]  /*2db10*/  STL.64 [R1+0x3bc0], R28 ;  /* 0x003bc01c01007387 */ /* 0x000fe20000100a00 */
[----:B0-----:R-:W-:Y:S02]  /*2db20*/  IMAD R5, R9, UR7, RZ ;  /* 0x0000000709057c24 */ /* 0x001fe4000f8e02ff */
[----:B-1----:R-:W-:-:S05]  /*2db30*/  IMAD R0, R7, UR7, RZ ;  /* 0x0000000707007c24 */ /* 0x002fca000f8e02ff */
[----:B------:R0:W-:Y:S04]  /*2db40*/  STL [R1+0x3c0], R0 ;  /* 0x0003c00001007387 */ /* 0x0001e80000100800 */
[----:B------:R-:W-:Y:S04]  /*2db50*/  STL [R1+0x3c8], R5 ;  /* 0x0003c80501007387 */ /* 0x000fe80000100800 */
[----:B------:R2:W-:Y:S04]  /*2db60*/  STL.64 [R1+0x3bc8], R4 ;  /* 0x003bc80401007387 */ /* 0x0005e80000100a00 */
[----:B------:R1:W-:Y:S01]  /*2db70*/  STL [R1+0x3c00], R3 ;  /* 0x003c000301007387 */ /* 0x0003e20000100800 */
[----:B0-----:R-:W-:-:S02]  /*2db80*/  IMAD R0, R2, UR7, RZ ;  /* 0x0000000702007c24 */ /* 0x001fc4000f8e02ff */
[----:B--2---:R-:W-:-:S04]  /*2db90*/  IMAD.WIDE R4, R3, 0x2, R14 ;  /* 0x0000000203047825 */ /* 0x004fc800078e020e */
[--C-:B-1----:R-:W-:Y:S01]  /*2dba0*/  IMAD.WIDE R2, R18, 0x2, R14.reuse ;  /* 0x0000000212027825 */ /* 0x102fe200078e020e */
[----:B------:R-:W-:Y:S04]  /*2dbb0*/  STL.64 [R1+0x3b8], R4 ;  /* 0x0003b80401007387 */ /* 0x000fe80000100a00 */
[----:B------:R0:W-:Y:S04]  /*2dbc0*/  STL.64 [R1+0x3b0], R2 ;  /* 0x0003b00201007387 */ /* 0x0001e80000100a00 */
[----:B0-----:R-:W2:Y:S01]  /*2dbd0*/  LDL R3, [R1+0x48] ;  /* 0x0000480001037983 */ /* 0x001ea20000100800 */
[----:B---3--:R-:W-:-:S05]  /*2dbe0*/  IMAD.WIDE R6, R16, 0x2, R14 ;  /* 0x0000000210067825 */ /* 0x008fca00078e020e */
[----:B------:R-:W-:Y:S04]  /*2dbf0*/  STL.64 [R1+0x3a8], R6 ;  /* 0x0003a80601007387 */ /* 0x000fe80000100a00 */
[----:B------:R-:W3:Y:S01]  /*2dc00*/  LDL R2, [R1+0x70] ;  /* 0x0000700001027983 */ /* 0x000ee20000100800 */
[----:B------:R-:W-:-:S05]  /*2dc10*/  IMAD.WIDE R4, R11, 0x2, R14 ;  /* 0x000000020b047825 */ /* 0x000fca00078e020e */
[----:B------:R-:W-:Y:S04]  /*2dc20*/  STL.64 [R1+0x3a0], R4 ;  /* 0x0003a00401007387 */ /* 0x000fe80000100a00 */
[----:B---3--:R0:W-:Y:S04]  /*2dc30*/  STL [R1+0x3c04], R2 ;  /* 0x003c040201007387 */ /* 0x0081e80000100800 */
[----:B0-----:R-:W3:Y:S04]  /*2dc40*/  LDL R2, [R1+0x40] ;  /* 0x0000400001027983 */ /* 0x001ee80000100800 */
[----:B--2---:R0:W-:Y:S04]  /*2dc50*/  STL [R1+0x3c08], R3 ;  /* 0x003c080301007387 */ /* 0x0041e80000100800 */
[----:B0-----:R-:W2:Y:S04]  /*2dc60*/  LDL R3, [R1+0x38] ;  /* 0x0000380001037983 */ /* 0x001ea80000100800 */
        /* <DEDUP_REMOVED lines=9> */
[----:B------:R-:W3:Y:S04]  /*2dd00*/  LDL R4, [R1+0xc8] ;  /* 0x0000c80001047983 */ /* 0x000ee80000100800 */
[----:B------:R-:W4:Y:S04]  /*2dd10*/  LDL R5, [R1+0xd0] ;  /* 0x0000d00001057983 */ /* 0x000f280000100800 */
[----:B------:R-:W3:Y:S04]  /*2dd20*/  LDL R28, [R1+0xd8] ;  /* 0x0000d800011c7983 */ /* 0x000ee80000100800 */
[----:B------:R-:W3:Y:S04]  /*2dd30*/  LDL R29, [R1+0xf0] ;  /* 0x0000f000011d7983 */ /* 0x000ee80000100800 */
[----:B------:R-:W3:Y:S04]  /*2dd40*/  LDL R6, [R1+0x7b0] ;  /* 0x0007b00001067983 */ /* 0x000ee80000100800 */
[----:B------:R-:W3:Y:S04]  /*2dd50*/  LDL R7, [R1+0x7a4] ;  /* 0x0007a40001077983 */ /* 0x000ee80000100800 */
[----:B------:R-:W3:Y:S04]  /*2dd60*/  LDL R8, [R1+0x7a0] ;  /* 0x0007a00001087983 */ /* 0x000ee80000100800 */
[----:B------:R-:W3:Y:S04]  /*2dd70*/  LDL R9, [R1+0x7b4] ;  /* 0x0007b40001097983 */ /* 0x000ee80000100800 */
[----:B------:R-:W3:Y:S04]  /*2dd80*/  LDL R10, [R1+0x7c8] ;  /* 0x0007c800010a7983 */ /* 0x000ee80000100800 */
[----:B------:R-:W3:Y:S01]  /*2dd90*/  LDL R27, [R1+0x7cc] ;  /* 0x0007cc00011b7983 */ /* 0x000ee20000100800 */
[----:B--2---:R-:W-:-:S03]  /*2dda0*/  IMAD.WIDE R2, R3, 0x2, R14 ;  /* 0x0000000203027825 */ /* 0x004fc600078e020e */
[----:B------:R-:W2:Y:S04]  /*2ddb0*/  LDL R26, [R1+0x7d8] ;  /* 0x0007d800011a7983 */ /* 0x000ea80000100800 */
        /* <DEDUP_REMOVED lines=12> */
[----:B------:R0:W-:Y:S04]  /*2de80*/  STL.64 [R1+0x398], R2 ;  /* 0x0003980201007387 */ /* 0x0001e80000100a00 */
[----:B0-----:R-:W2:Y:S02]  /*2de90*/  LDL.LU R2, [R1+0x3c1c] ;  /* 0x003c1c0001027983 */ /* 0x001ea40000300800 */
[----:B--2---:R-:W-:-:S05]  /*2dea0*/  IMAD.WIDE R2, R2, 0x2, R14 ;  /* 0x0000000202027825 */ /* 0x004fca00078e020e */
        /* <DEDUP_REMOVED lines=18> */
[----:B------:R3:W-:Y:S02]  /*2dfd0*/  STL.64 [R1+0x360], R2 ;  /* 0x0003600201007387 */ /* 0x0007e40000100a00 */
[----:B---3--:R-:W-:-:S04]  /*2dfe0*/  IMAD.WIDE R2, R4, 0x2, R14 ;  /* 0x0000000204027825 */ /* 0x008fc800078e020e */
[--C-:B----4-:R-:W-:Y:S01]  /*2dff0*/  IMAD.WIDE R4, R5, 0x2, R14.reuse ;  /* 0x0000000205047825 */ /* 0x110fe200078e020e */
[----:B------:R0:W-:Y:S04]  /*2e000*/  STL.64 [R1+0x358], R2 ;  /* 0x0003580201007387 */ /* 0x0001e80000100a00 */
[----:B0-----:R-:W2:Y:S04]  /*2e010*/  LDL.LU R3, [R1+0x3c00] ;  /* 0x003c000001037983 */ /* 0x001ea80000300800 */
[----:B------:R0:W-:Y:S02]  /*2e020*/  STL.64 [R1+0x350], R4 ;  /* 0x0003500401007387 */ /* 0x0001e40000100a00 */
[----:B0-----:R-:W-:-:S05]  /*2e030*/  IMAD.WIDE R4, R28, 0x2, R14 ;  /* 0x000000021c047825 */ /* 0x001fca00078e020e */
[----:B------:R0:W-:Y:S02]  /*2e040*/  STL.64 [R1+0x348], R4 ;  /* 0x0003480401007387 */ /* 0x0001e40000100a00 */
[----:B0-----:R-:W-:-:S04]  /*2e050*/  IMAD.WIDE R4, R29, 0x2, R14 ;  /* 0x000000021d047825 */ /* 0x001fc800078e020e */
[--C-:B------:R-:W-:Y:S01]  /*2e060*/  IMAD.WIDE R28, R6, 0x2, R14.reuse ;  /* 0x00000002061c7825 */ /* 0x100fe200078e020e */
[----:B------:R0:W-:Y:S04]  /*2e070*/  STL.64 [R1+0x340], R4 ;  /* 0x0003400401007387 */ /* 0x0001e80000100a00 */
[----:B------:R1:W-:Y:S01]  /*2e080*/  STL.64 [R1+0x338], R28 ;  /* 0x0003381c01007387 */ /* 0x0003e20000100a00 */
[----:B0-----:R-:W-:-:S04]  /*2e090*/  IMAD.WIDE R4, R7, 0x2, R14 ;  /* 0x0000000207047825 */ /* 0x001fc800078e020e */
[----:B-1----:R-:W-:-:S04]  /*2e0a0*/  IMAD.WIDE R28, R8, 0x2, R14 ;  /* 0x00000002081c7825 */ /* 0x002fc800078e020e */
[--C-:B------:R-:W-:Y:S01]  /*2e0b0*/  IMAD.WIDE R6, R9, 0x2, R14.reuse ;  /* 0x0000000209067825 */ /* 0x100fe200078e020e */
[----:B------:R0:W-:Y:S03]  /*2e0c0*/  STL.64 [R1+0x330], R4 ;  /* 0x0003300401007387 */ /* 0x0001e60000100a00 */
[--C-:B------:R-:W-:Y:S01]  /*2e0d0*/  IMAD.WIDE R8, R27, 0x2, R14.reuse ;  /* 0x000000021b087825 */ /* 0x100fe200078e020e */
[----:B------:R-:W-:Y:S04]  /*2e0e0*/  STL.64 [R1+0x328], R28 ;  /* 0x0003281c01007387 */ /* 0x000fe80000100a00 */
[----:B------:R1:W-:Y:S01]  /*2e0f0*/  STL.64 [R1+0x320], R6 ;  /* 0x0003200601007387 */ /* 0x0003e20000100a00 */
[----:B0-----:R-:W-:-:S04]  /*2e100*/  IMAD.WIDE R4, R10, 0x2, R14 ;  /* 0x000000020a047825 */ /* 0x001fc800078e020e */
[--C-:B-1----:R-:W-:Y:S01]  /*2e110*/  IMAD.WIDE R6, R26, 0x2, R14.reuse ;  /* 0x000000021a067825 */ /* 0x102fe200078e020e */
[----:B------:R0:W-:Y:S04]  /*2e120*/  STL.64 [R1+0x318], R4 ;  /* 0x0003180401007387 */ /* 0x0001e80000100a00 */
[----:B------:R1:W-:Y:S04]  /*2e130*/  STL.64 [R1+0x310], R8 ;  /* 0x0003100801007387 */ /* 0x0003e80000100a00 */
[----:B------:R3:W-:Y:S01]  /*2e140*/  STL.64 [R1+0x308], R6 ;  /* 0x0003080601007387 */ /* 0x0007e20000100a00 */
[----:B0-----:R-:W-:-:S04]  /*2e150*/  IMAD.WIDE R4, R25, 0x2, R14 ;  /* 0x0000000219047825 */ /* 0x001fc800078e020e */
[----:B-1----:R-:W-:-:S04]  /*2e160*/  IMAD.WIDE R8, R24, 0x2, R14 ;  /* 0x0000000218087825 */ /* 0x002fc800078e020e */
[--C-:B---3--:R-:W-:Y:S01]  /*2e170*/  IMAD.WIDE R6, R23, 0x2, R14.reuse ;  /* 0x0000000217067825 */ /* 0x108fe200078e020e */
        /* <DEDUP_REMOVED lines=14> */
[----:B------:R-:W-:Y:S01]  /*2e260*/  STL.64 [R1+0x2c0], R6 ;  /* 0x0002c00601007387 */ /* 0x000fe20000100a00 */
[----:B0-----:R-:W-:-:S04]  /*2e270*/  IMAD.WIDE R4, R12, 0x2, R14 ;  /* 0x000000020c047825 */ /* 0x001fc800078e020e */
[--C-:B-1----:R-:W-:Y:S01]  /*2e280*/  IMAD.WIDE R8, R16, 0x2, R14.reuse ;  /* 0x0000000210087825 */ /* 0x102fe200078e020e */
[----:B------:R0:W-:Y:S04]  /*2e290*/  STL.64 [R1+0x2b8], R4 ;  /* 0x0002b80401007387 */ /* 0x0001e80000100a00 */
[----:B0-----:R-:W3:Y:S04]  /*2e2a0*/  LDL R4, [R1+0x858] ;  /* 0x0008580001047983 */ /* 0x001ee80000100800 */
[----:B------:R-:W-:Y:S04]  /*2e2b0*/  STL.64 [R1+0x2b0], R8 ;  /* 0x0002b00801007387 */ /* 0x000fe80000100a00 */
[----:B------:R-:W4:Y:S01]  /*2e2c0*/  LDL R5, [R1+0x73c] ;  /* 0x00073c0001057983 */ /* 0x000f220000100800 */
[----:B------:R-:W-:-:S05]  /*2e2d0*/  IMAD.WIDE R6, R11, 0x2, R14 ;  /* 0x000000020b067825 */ /* 0x000fca00078e020e */
[----:B------:R-:W-:Y:S04]  /*2e2e0*/  STL.64 [R1+0x2a8], R6 ;  /* 0x0002a80601007387 */ /* 0x000fe80000100a00 */
[----:B----4-:R0:W-:Y:S04]  /*2e2f0*/  STL [R1+0x3be0], R5 ;  /* 0x003be00501007387 */ /* 0x0101e80000100800 */
[----:B0-----:R-:W4:Y:S04]  /*2e300*/  LDL R5, [R1+0x844] ;  /* 0x0008440001057983 */ /* 0x001f280000100800 */
[----:B---3--:R0:W-:Y:S04]  /*2e310*/  STL [R1+0x3be4], R4 ;  /* 0x003be40401007387 */ /* 0x0081e80000100800 */
[----:B0-----:R-:W3:Y:S04]  /*2e320*/  LDL R4, [R1+0x748] ;  /* 0x0007480001047983 */ /* 0x001ee80000100800 */
        /* <DEDUP_REMOVED lines=11> */
[----:B------:R-:W3:Y:S04]  /*2e3e0*/  LDL R28, [R1+0x738] ;  /* 0x00073800011c7983 */ /* 0x000ee80000100800 */
[----:B------:R-:W2:Y:S04]  /*2e3f0*/  LDL R29, [R1+0x85c] ;  /* 0x00085c00011d7983 */ /* 0x000ea80000100800 */
        /* <DEDUP_REMOVED lines=20> */
[----:B----4-:R-:W-:-:S05]  /*2e540*/  IMAD.WIDE R4, R5, 0x2, R14 ;  /* 0x0000000205047825 */ /* 0x010fca00078e020e */
[----:B------:R0:W-:Y:S04]  /*2e550*/  STL.64 [R1+0x2a0], R4 ;  /* 0x0002a00401007387 */ /* 0x0001e80000100a00 */
[----:B0-----:R-:W4:Y:S02]  /*2e560*/  LDL.LU R4, [R1+0x3bfc] ;  /* 0x003bfc0001047983 */ /* 0x001f240000300800 */
        /* <DEDUP_REMOVED lines=22> */
[----:B------:R3:W-:Y:S02]  /*2e6d0*/  STL.64 [R1+0x260], R4 ;  /* 0x0002600401007387 */ /* 0x0007e40000100a00 */
[----:B---3--:R-:W-:-:S05]  /*2e6e0*/  IMAD.WIDE R4, R28, 0x2, R14 ;  /* 0x000000021c047825 */ /* 0x008fca00078e020e */
[----:B------:R0:W-:Y:S04]  /*2e6f0*/  STL.64 [R1+0x258], R4 ;  /* 0x0002580401007387 */ /* 0x0001e80000100a00 */
[----:B--2---:R1:W-:Y:S01]  /*2e700*/  STL.64 [R1+0x3bd0], R2 ;  /* 0x003bd00201007387 */ /* 0x0043e20000100a00 */
[----:B0-----:R-:W-:-:S04]  /*2e710*/  IMAD.WIDE R4, R29, 0x2, R14 ;  /* 0x000000021d047825 */ /* 0x001fc800078e020e */
[----:B------:R-:W-:-:S04]  /*2e720*/  IMAD.WIDE R28, R2, 0x2, R14 ;  /* 0x00000002021c7825 */ /* 0x000fc800078e020e */
[--C-:B-1----:R-:W-:Y:S01]  /*2e730*/  IMAD.WIDE R2, R7, 0x2, R14.reuse ;  /* 0x0000000207027825 */ /* 0x102fe200078e020e */
[----:B------:R0:W-:Y:S04]  /*2e740*/  STL.64 [R1+0x250], R4 ;  /* 0x0002500401007387 */ /* 0x0001e80000100a00 */
[----:B------:R-:W-:Y:S04]  /*2e750*/  STL.64 [R1+0x248], R28 ;  /* 0x0002481c01007387 */ /* 0x000fe80000100a00 */
[----:B------:R1:W-:Y:S01]  /*2e760*/  STL.64 [R1+0x3b48], R6 ;  /* 0x003b480601007387 */ /* 0x0003e20000100a00 */
[----:B0-----:R-:W-:-:S05]  /*2e770*/  IMAD.WIDE R4, R6, 0x2, R14 ;  /* 0x0000000206047825 */ /* 0x001fca00078e020e */
[----:B------:R0:W-:Y:S04]  /*2e780*/  STL.64 [R1+0x240], R4 ;  /* 0x0002400401007387 */ /* 0x0001e80000100a00 */
[----:B------:R2:W-:Y:S04]  /*2e790*/  STL.64 [R1+0x238], R2 ;  /* 0x0002380201007387 */ /* 0x0005e80000100a00 */
[----:B------:R-:W-:Y:S01]  /*2e7a0*/  STL.64 [R1+0x3b50], R8 ;  /* 0x003b500801007387 */ /* 0x000fe20000100a00 */
[----:B-1----:R-:W-:-:S04]  /*2e7b0*/  IMAD.WIDE R6, R10, 0x2, R14 ;  /* 0x000000020a067825 */ /* 0x002fc800078e020e */
[----:B0-----:R-:W-:-:S04]  /*2e7c0*/  IMAD.WIDE R4, R8, 0x2, R14 ;  /* 0x0000000208047825 */ /* 0x001fc800078e020e */
[--C-:B--2---:R-:W-:Y:S01]  /*2e7d0*/  IMAD.WIDE R2, R9, 0x2, R14.reuse ;  /* 0x0000000209027825 */ /* 0x104fe200078e020e */
[----:B------:R0:W-:Y:S04]  /*2e7e0*/  STL.64 [R1+0x230], R4 ;  /* 0x0002300401007387 */ /* 0x0001e80000100a00 */
[----:B------:R1:W-:Y:S04]  /*2e7f0*/  STL.64 [R1+0x228], R2 ;  /* 0x0002280201007387 */ /* 0x0003e80000100a00 */
[----:B------:R2:W-:Y:S04]  /*2e800*/  STL.64 [R1+0x220], R6 ;  /* 0x0002200601007387 */ /* 0x0005e80000100a00 */
[----:B------:R-:W-:Y:S01]  /*2e810*/  STL.64 [R1+0x3b58], R26 ;  /* 0x003b581a01007387 */ /* 0x000fe20000100a00 */
[----:B0-----:R-:W-:-:S04]  /*2e820*/  IMAD.WIDE R4, R26, 0x2, R14 ;  /* 0x000000021a047825 */ /* 0x001fc800078e020e */
[----:B-1----:R-:W-:-:S05]  /*2e830*/  IMAD.WIDE R2, R27, 0x2, R14 ;  /* 0x000000021b027825 */ /* 0x002fca00078e020e */
[----:B------:R0:W-:Y:S04]  /*2e840*/  STL.64 [R1+0x218], R2 ;  /* 0x0002180201007387 */ /* 0x0001e80000100a00 */
[----:B------:R1:W-:Y:S01]  /*2e850*/  STL.64 [R1+0x210], R4 ;  /* 0x0002100401007387 */ /* 0x0003e20000100a00 */
[----:B--2---:R-:W-:-:S04]  /*2e860*/  IMAD.WIDE R6, R21, 0x2, R14 ;  /* 0x0000000215067825 */ /* 0x004fc800078e020e */
[----:B0-----:R-:W-:-:S04]  /*2e870*/  IMAD.WIDE R2, R25, 0x2, R14 ;  /* 0x0000000219027825 */ /* 0x001fc800078e020e */
[--C-:B-1----:R-:W-:Y:S01]  /*2e880*/  IMAD.WIDE R4, R23, 0x2, R14.reuse ;  /* 0x0000000217047825 */ /* 0x102fe200078e020e */
[----:B------:R0:W-:Y:S04]  /*2e890*/  STL.64 [R1+0x208], R2 ;  /* 0x0002080201007387 */ /* 0x0001e80000100a00 */
[----:B------:R1:W-:Y:S04]  /*2e8a0*/  STL.64 [R1+0x200], R4 ;  /* 0x0002000401007387 */ /* 0x0003e80000100a00 */
[----:B------:R2:W-:Y:S04]  /*2e8b0*/  STL.64 [R1+0x1f8], R6 ;  /* 0x0001f80601007387 */ /* 0x0005e80000100a00 */
[----:B------:R-:W-:Y:S01]  /*2e8c0*/  STL.64 [R1+0x3b60], R10 ;  /* 0x003b600a01007387 */ /* 0x000fe20000100a00 */
[----:B0-----:R-:W-:-:S04]  /*2e8d0*/  IMAD.WIDE R2, R13, 0x2, R14 ;  /* 0x000000020d027825 */ /* 0x001fc800078e020e */
[--C-:B-1----:R-:W-:Y:S01]  /*2e8e0*/  IMAD.WIDE R4, R11, 0x2, R14.reuse ;  /* 0x000000020b047825 */ /* 0x102fe200078e020e */
[----:B------:R0:W-:Y:S04]  /*2e8f0*/  STL.64 [R1+0x1f0], R2 ;  /* 0x0001f00201007387 */ /* 0x0001e80000100a00 */
[----:B------:R1:W-:Y:S04]  /*2e900*/  STL.64 [R1+0x1e8], R4 ;  /* 0x0001e80401007387 */ /* 0x0003e80000100a00 */
[----:B------:R-:W3:Y:S04]  /*2e910*/  LDL R9, [R1+0x8e8] ;  /* 0x0008e80001097983 */ /* 0x000ee80000100800 */
[----:B--2---:R-:W2:Y:S01]  /*2e920*/  LDL R6, [R1+0x8ec] ;  /* 0x0008ec0001067983 */ /* 0x004ea20000100800 */
[----:B0-----:R-:W-:-:S05]  /*2e930*/  IMAD.WIDE R2, R12, 0x2, R14 ;  /* 0x000000020c027825 */ /* 0x001fca00078e020e */
[----:B------:R0:W-:Y:S04]  /*2e940*/  STL.64 [R1+0x1e0], R2 ;  /* 0x0001e00201007387 */ /* 0x0001e80000100a00 */
[----:B-1----:R-:W4:Y:S04]  /*2e950*/  LDL R5, [R1+0x6d4] ;  /* 0x0006d40001057983 */ /* 0x002f280000100800 */
[----:B0-----:R-:W4:Y:S04]  /*2e960*/  LDL R2, [R1+0x8f8] ;  /* 0x0008f80001027983 */ /* 0x001f280000100800 */
[----:B------:R0:W-:Y:S04]  /*2e970*/  STL.64 [R1+0x3b68], R12 ;  /* 0x003b680c01007387 */ /* 0x0001e80000100a00 */
[----:B------:R-:W4:Y:S01]  /*2e980*/  LDL R3, [R1+0x6d0] ;  /* 0x0006d00001037983 */ /* 0x000f220000100800 */
[----:B------:R-:W-:-:S04]  /*2e990*/  IMAD.WIDE R10, R16, 0x2, R14 ;  /* 0x00000002100a7825 */ /* 0x000fc800078e020e */
[----:B0-----:R-:W-:-:S05]  /*2e9a0*/  IMAD.WIDE R12, R17, 0x2, R14 ;  /* 0x00000002110c7825 */ /* 0x001fca00078e020e */
[----:B------:R-:W-:Y:S04]  /*2e9b0*/  STL.64 [R1+0x1d8], R12 ;  /* 0x0001d80c01007387 */ /* 0x000fe80000100a00 */
[----:B------:R-:W4:Y:S04]  /*2e9c0*/  LDL R28, [R1+0x8fc] ;  /* 0x0008fc00011c7983 */ /* 0x000f280000100800 */
[----:B------:R0:W-:Y:S04]  /*2e9d0*/  STL.64 [R1+0x1d0], R10 ;  /* 0x0001d00a01007387 */ /* 0x0001e80000100a00 */
[----:B------:R-:W-:Y:S04]  /*2e9e0*/  STL.64 [R1+0x3b70], R16 ;  /* 0x003b701001007387 */ /* 0x000fe80000100a00 */
[----:B------:R-:W4:Y:S04]  /*2e9f0*/  LDL R29, [R1+0x910] ;  /* 0x00091000011d7983 */ /* 0x000f280000100800 */
[----:B------:R-:W-:Y:S01]  /*2ea00*/  STL.64 [R1+0x3bd8], R18 ;  /* 0x003bd81201007387 */ /* 0x000fe20000100a00 */
[----:B0-----:R-:W-:-:S04]  /*2ea10*/  IMAD.WIDE R10, R19, 0x2, R14 ;  /* 0x00000002130a7825 */ /* 0x001fc800078e020e */
[--C-:B------:R-:W-:Y:S01]  /*2ea20*/  IMAD.WIDE R12, R22, 0x2, R14.reuse ;  /* 0x00000002160c7825 */ /* 0x100fe200078e020e */
[----:B------:R0:W-:Y:S04]  /*2ea30*/  STL.64 [R1+0x1c8], R10 ;  /* 0x0001c80a01007387 */ /* 0x0001e80000100a00 */
[----:B------:R1:W-:Y:S01]  /*2ea40*/  STL.64 [R1+0x3b78], R20 ;  /* 0x003b781401007387 */ /* 0x0003e20000100a00 */
[----:B0-----:R-:W-:-:S05]  /*2ea50*/  IMAD.WIDE R10, R20, 0x2, R14 ;  /* 0x00000002140a7825 */ /* 0x001fca00078e020e */
[----:B------:R0:W-:Y:S04]  /*2ea60*/  STL.64 [R1+0x1c0], R10 ;  /* 0x0001c00a01007387 */ /* 0x0001e80000100a00 */
[----:B------:R0:W-:Y:S04]  /*2ea70*/  STL.64 [R1+0x3b80], R22 ;  /* 0x003b801601007387 */ /* 0x0001e80000100a00 */
[----:B------:R0:W-:Y:S04]  /*2ea80*/  STL.64 [R1+0x1b8], R12 ;  /* 0x0001b80c01007387 */ /* 0x0001e80000100a00 */
[----:B-1----:R-:W4:Y:S01]  /*2ea90*/  LDL R20, [R1+0x928] ;  /* 0x0009280001147983 */ /* 0x002f220000100800 */
[----:B0-----:R-:W-:-:S03]  /*2eaa0*/  IMAD.WIDE R10, R24, 0x2, R14 ;  /* 0x00000002180a7825 */ /* 0x001fc600078e020e */
[----:B------:R-:W4:Y:S04]  /*2eab0*/  LDL R23, [R1+0x914] ;  /* 0x0009140001177983 */ /* 0x000f280000100800 */
[----:B------:R-:W-:Y:S04]  /*2eac0*/  STL.64 [R1+0x1b0], R10 ;  /* 0x0001b00a01007387 */ /* 0x000fe80000100a00 */
[----:B------:R-:W4:Y:S04]  /*2ead0*/  LDL R21, [R1+0x6bc] ;  /* 0x0006bc0001157983 */ /* 0x000f280000100800 */
        /* <DEDUP_REMOVED lines=10> */
[----:B------:R3:W-:Y:S02]  /*2eb80*/  STL.64 [R1+0x3b88], R24 ;  /* 0x003b881801007387 */ /* 0x0007e40000100a00 */
[----:B---3--:R-:W-:-:S04]  /*2eb90*/  IMAD.WIDE R24, R9, 0x2, R14 ;  /* 0x0000000209187825 */ /* 0x008fc800078e020e */
[--C-:B--2---:R-:W-:Y:S01]  /*2eba0*/  IMAD.WIDE R10, R6, 0x2, R14.reuse ;  /* 0x00000002060a7825 */ /* 0x104fe200078e020e */
[----:B------:R-:W-:Y:S04]  /*2ebb0*/  STL.64 [R1+0x4d8], R24 ;  /* 0x0004d81801007387 */ /* 0x000fe80000100a00 */
[----:B------:R4:W-:Y:S04]  /*2ebc0*/  STL.64 [R1+0x4f0], R10 ;  /* 0x0004f00a01007387 */ /* 0x0009e80000100a00 */
[----:B------:R-:W2:Y:S01]  /*2ebd0*/  LDL R13, [R1+0x690] ;  /* 0x00069000010d7983 */ /* 0x000ea20000100800 */
[----:B----4-:R-:W-:-:S04]  /*2ebe0*/  IMAD.WIDE R10, R5, 0x2, R14 ;  /* 0x00000002050a7825 */ /* 0x010fc800078e020e */
[----:B------:R-:W-:-:S05]  /*2ebf0*/  IMAD.WIDE R24, R2, 0x2, R14 ;  /* 0x0000000202187825 */ /* 0x000fca00078e020e */
[----:B------:R-:W-:Y:S04]  /*2ec00*/  STL.64 [R1+0x508], R24 ;  /* 0x0005081801007387 */ /* 0x000fe80000100a00 */
[----:B------:R-:W3:Y:S04]  /*2ec10*/  LDL R2, [R1+0x964] ;  /* 0x0009640001027983 */ /* 0x000ee80000100800 */
[----:B------:R0:W-:Y:S04]  /*2ec20*/  STL.64 [R1+0x518], R10 ;  /* 0x0005180a01007387 */ /* 0x0001e80000100a00 */
[----:B------:R-:W4:Y:S01]  /*2ec30*/  LDL R5, [R1+0x978] ;  /* 0x0009780001057983 */ /* 0x000f220000100800 */
[----:B0-----:R-:W-:-:S04]  /*2ec40*/  IMAD.WIDE R10, R3, 0x2, R14 ;  /* 0x00000002030a7825 */ /* 0x001fc800078e020e */
[--C-:B------:R-:W-:Y:S01]  /*2ec50*/  IMAD.WIDE R24, R28, 0x2, R14.reuse ;  /* 0x000000021c187825 */ /* 0x100fe200078e020e */
[----:B------:R0:W-:Y:S04]  /*2ec60*/  STL.64 [R1+0x530], R10 ;  /* 0x0005300a01007387 */ /* 0x0001e80000100a00 */
[----:B------:R-:W4:Y:S04]  /*2ec70*/  LDL R28, [R1+0x988] ;  /* 0x00098800011c7983 */ /* 0x000f280000100800 */
[----:B0-----:R-:W4:Y:S04]  /*2ec80*/  LDL R10, [R1+0x97c] ;  /* 0x00097c00010a7983 */ /* 0x001f280000100800 */
[----:B------:R0:W-:Y:S04]  /*2ec90*/  STL.64 [R1+0x540], R24 ;  /* 0x0005401801007387 */ /* 0x0001e80000100a00 */
[----:B------:R-:W4:Y:S04]  /*2eca0*/  LDL R11, [R1+0x98c] ;  /* 0x00098c00010b7983 */ /* 0x000f280000100800 */
[----:B------:R-:W4:Y:S01]  /*2ecb0*/  LDL R9, [R1+0x9a0] ;  /* 0x0009a00001097983 */ /* 0x000f220000100800 */
[----:B0-----:R-:W-:-:S05]  /*2ecc0*/  IMAD.WIDE R24, R29, 0x2, R14 ;  /* 0x000000021d187825 */ /* 0x001fca00078e020e */
[----:B------:R0:W-:Y:S04]  /*2ecd0*/  STL.64 [R1+0x558], R24 ;  /* 0x0005581801007387 */ /* 0x0001e80000100a00 */
[----:B------:R-:W4:Y:S04]  /*2ece0*/  LDL R6, [R1+0x9a4] ;  /* 0x0009a40001067983 */ /* 0x000f280000100800 */
[----:B------:R-:W4:Y:S04]  /*2ecf0*/  LDL R3, [R1+0x9b0] ;  /* 0x0009b00001037983 */ /* 0x000f280000100800 */
[----:B------:R-:W4:Y:S01]  /*2ed00*/  LDL R29, [R1+0x9b4] ;  /* 0x0009b400011d7983 */ /* 0x000f220000100800 */
[----:B0-----:R-:W-:-:S04]  /*2ed10*/  IMAD.WIDE R24, R23, 0x2, R14 ;  /* 0x0000000217187825 */ /* 0x001fc800078e020e */
[--C-:B------:R-:W-:Y:S01]  /*2ed20*/  IMAD.WIDE R22, R20, 0x2, R14.reuse ;  /* 0x0000000214167825 */ /* 0x100fe200078e020e */
[----:B------:R0:W-:Y:S04]  /*2ed30*/  STL.64 [R1+0x568], R24 ;  /* 0x0005681801007387 */ /* 0x0001e80000100a00 */
[----:B------:R1:W-:Y:S01]  /*2ed40*/  STL.64 [R1+0x580], R22 ;  /* 0x0005801601007387 */ /* 0x0003e20000100a00 */
[----:B0-----:R-:W-:-:S04]  /*2ed50*/  IMAD.WIDE R24, R21, 0x2, R14 ;  /* 0x0000000215187825 */ /* 0x001fc800078e020e */
[----:B-1----:R-:W-:-:S04]  /*2ed60*/  IMAD.WIDE R22, R18, 0x2, R14 ;  /* 0x0000000212167825 */ /* 0x002fc800078e020e */
[----:B------:R-:W-:-:S04]  /*2ed70*/  IMAD.WIDE R20, R19, 0x2, R14 ;  /* 0x0000000213147825 */ /* 0x000fc800078e020e */
[--C-:B------:R-:W-:Y:S01]  /*2ed80*/  IMAD.WIDE R18, R16, 0x2, R14.reuse ;  /* 0x0000000210127825 */ /* 0x100fe200078e020e */
[----:B------:R-:W-:Y:S04]  /*2ed90*/  STL.64 [R1+0x598], R24 ;  /* 0x0005981801007387 */ /* 0x000fe80000100a00 */
[----:B------:R-:W-:Y:S01]  /*2eda0*/  STL.64 [R1+0x5a8], R22 ;  /* 0x0005a81601007387 */ /* 0x000fe20000100a00 */
[----:B------:R-:W-:-:S03]  /*2edb0*/  IMAD.WIDE R16, R17, 0x2, R14 ;  /* 0x0000000211107825 */ /* 0x000fc600078e020e */
[----:B------:R0:W-:Y:S04]  /*2edc0*/  STL.64 [R1+0x5c0], R20 ;  /* 0x0005c01401007387 */ /* 0x0001e80000100a00 */
[----:B------:R1:W-:Y:S04]  /*2edd0*/  STL.64 [R1+0x5d0], R18 ;  /* 0x0005d01201007387 */ /* 0x0003e80000100a00 */
[----:B------:R1:W-:Y:S01]  /*2ede0*/  STL.64 [R1+0x5e8], R16 ;  /* 0x0005e81001007387 */ /* 0x0003e20000100a00 */
[----:B0-----:R-:W-:-:S04]  /*2edf0*/  IMAD.WIDE R20, R12, 0x2, R14 ;  /* 0x000000020c147825 */ /* 0x001fc800078e020e */
[----:B-1----:R-:W-:-:S04]  /*2ee00*/  IMAD.WIDE R18, R26, 0x2, R14 ;  /* 0x000000021a127825 */ /* 0x002fc800078e020e */
[--C-:B------:R-:W-:Y:S01]  /*2ee10*/  IMAD.WIDE R16, R27, 0x2, R14.reuse ;  /* 0x000000021b107825 */ /* 0x100fe200078e020e */
[----:B------:R0:W-:Y:S04]  /*2ee20*/  STL.64 [R1+0x5f8], R20 ;  /* 0x0005f81401007387 */ /* 0x0001e80000100a00 */
[----:B------:R1:W-:Y:S04]  /*2ee30*/  STL.64 [R1+0x610], R18 ;  /* 0x0006101201007387 */ /* 0x0003e80000100a00 */
[----:B------:R1:W-:Y:S01]  /*2ee40*/  STL.64 [R1+0x628], R16 ;  /* 0x0006281001007387 */ /* 0x0003e20000100a00 */
[----:B0-----:R-:W-:-:S04]  /*2ee50*/  IMAD.WIDE R20, R8, 0x2, R14 ;  /* 0x0000000208147825 */ /* 0x001fc800078e020e */
[----:B-1----:R-:W-:-:S04]  /*2ee60*/  IMAD.WIDE R18, R7, 0x2, R14 ;  /* 0x0000000207127825 */ /* 0x002fc800078e020e */
[--C-:B------:R-:W-:Y:S01]  /*2ee70*/  IMAD.WIDE R16, R4, 0x2, R14.reuse ;  /* 0x0000000204107825 */ /* 0x100fe200078e020e */
[----:B------:R-:W-:Y:S04]  /*2ee80*/  STL.64 [R1+0x638], R20 ;  /* 0x0006381401007387 */ /* 0x000fe80000100a00 */
[----:B------:R-:W4:Y:S04]  /*2ee90*/  LDL R26, [R1+0x9d0] ;  /* 0x0009d000011a7983 */ /* 0x000f280000100800 */
[----:B------:R2:W-:Y:S04]  /*2eea0*/  STL.64 [R1+0x650], R18 ;  /* 0x0006501201007387 */ /* 0x0005e80000100a00 */
[----:B------:R-:W4:Y:S04]  /*2eeb0*/  LDL R27, [R1+0x9d4] ;  /* 0x0009d400011b7983 */ /* 0x000f280000100800 */
[----:B------:R3:W-:Y:S04]  /*2eec0*/  STL.64 [R1+0x660], R16 ;  /* 0x0006601001007387 */ /* 0x0007e80000100a00 */
[----:B------:R-:W4:Y:S04]  /*2eed0*/  LDL R8, [R1+0x9e8] ;  /* 0x0009e80001087983 */ /* 0x000f280000100800 */
[----:B------:R-:W4:Y:S04]  /*2eee0*/  LDL R7, [R1+0x9ec] ;  /* 0x0009ec0001077983 */ /* 0x000f280000100800 */
[----:B------:R-:W4:Y:S01]  /*2eef0*/  LDL R4, [R1+0x9f8] ;  /* 0x0009f80001047983 */ /* 0x000f220000100800 */
[----:B--2---:R-:W-:-:S05]  /*2ef00*/  IMAD.WIDE R18, R13, 0x2, R14 ;  /* 0x000000020d127825 */ /* 0x004fca00078e020e */
[----:B------:R-:W-:Y:S01]  /*2ef10*/  STL.64 [R1+0x678], R18 ;  /* 0x0006781201007387 */ /* 0x000fe20000100a00 */
[----:B---3--:R-:W-:-:S03]  /*2ef20*/  IMAD.WIDE R16, R2, 0x2, R14 ;  /* 0x0000000202107825 */ /* 0x008fc600078e020e */
[----:B------:R-:W2:Y:S01]  /*2ef30*/  LDL R2, [R1+0x9fc] ;  /* 0x0009fc0001027983 */ /* 0x000ea20000100800 */
[----:B----4-:R-:W-:-:S03]  /*2ef40*/  IMAD.WIDE R12, R5, 0x2, R14 ;  /* 0x00000002050c7825 */ /* 0x010fc600078e020e */
[----:B------:R0:W-:Y:S04]  /*2ef50*/  STL.64 [R1+0x688], R16 ;  /* 0x0006881001007387 */ /* 0x0001e80000100a00 */
[----:B------:R-:W3:Y:S04]  /*2ef60*/  LDL R5, [R1+0xa10] ;  /* 0x000a100001057983 */ /* 0x000ee80000100800 */
[----:B------:R1:W-:Y:S01]  /*2ef70*/  STL.64 [R1+0x6a0], R12 ;  /* 0x0006a00c01007387 */ /* 0x0003e20000100a00 */
[----:B0-----:R-:W-:-:S03]  /*2ef80*/  IMAD.WIDE R16, R28, 0x2, R14 ;  /* 0x000000021c107825 */ /* 0x001fc600078e020e */
[----:B------:R-:W4:Y:S01]  /*2ef90*/  LDL R28, [R1+0xa14] ;  /* 0x000a1400011c7983 */ /* 0x000f220000100800 */
[----:B-1----:R-:W-:-:S05]  /*2efa0*/  IMAD.WIDE R12, R10, 0x2, R14 ;  /* 0x000000020a0c7825 */ /* 0x002fca00078e020e */
[----:B------:R0:W-:Y:S04]  /*2efb0*/  STL.64 [R1+0x6b0], R12 ;  /* 0x0006b00c01007387 */ /* 0x0001e80000100a00 */
[----:B------:R1:W-:Y:S01]  /*2efc0*/  STL.64 [R1+0x6c8], R16 ;  /* 0x0006c81001007387 */ /* 0x0003e20000100a00 */
[----:B0-----:R-:W-:-:S04]  /*2efd0*/  IMAD.WIDE R12, R11, 0x2, R14 ;  /* 0x000000020b0c7825 */ /* 0x001fc800078e020e */
[----:B------:R-:W-:-:S04]  /*2efe0*/  IMAD.WIDE R10, R9, 0x2, R14 ;  /* 0x00000002090a7825 */ /* 0x000fc800078e020e */
[--C-:B-1----:R-:W-:Y:S01]  /*2eff0*/  IMAD.WIDE R16, R6, 0x2, R14.reuse ;  /* 0x0000000206107825 */ /* 0x102fe200078e020e */
[----:B------:R0:W-:Y:S04]  /*2f000*/  STL.64 [R1+0x6e0], R12 ;  /* 0x0006e00c01007387 */ /* 0x0001e80000100a00 */
[----:B------:R1:W-:Y:S04]  /*2f010*/  STL.64 [R1+0x6f0], R10 ;  /* 0x0006f00a01007387 */ /* 0x0003e80000100a00 */
[----:B------:R1:W-:Y:S04]  /*2f020*/  STL.64 [R1+0x708], R16 ;  /* 0x0007081001007387 */ /* 0x0003e80000100a00 */
[----:B------:R-:W4:Y:S01]  /*2f030*/  LDL R23, [R1+0xa20] ;  /* 0x000a200001177983 */ /* 0x000f220000100800 */
[----:B0-----:R-:W-:-:S04]  /*2f040*/  IMAD.WIDE R12, R3, 0x2, R14 ;  /* 0x00000002030c7825 */ /* 0x001fc800078e020e */
[--C-:B-1----:R-:W-:Y:S01]  /*2f050*/  IMAD.WIDE R10, R29, 0x2, R14.reuse ;  /* 0x000000021d0a7825 */ /* 0x102fe200078e020e */
[----:B------:R0:W-:Y:S04]  /*2f060*/  STL.64 [R1+0x718], R12 ;  /* 0x0007180c01007387 */ /* 0x0001e80000100a00 */
[----:B------:R-:W4:Y:S04]  /*2f070*/  LDL R20, [R1+0xa24] ;  /* 0x000a240001147983 */ /* 0x000f280000100800 */
[----:B------:R1:W-:Y:S04]  /*2f080*/  STL.64 [R1+0x730], R10 ;  /* 0x0007300a01007387 */ /* 0x0003e80000100a00 */
[----:B------:R-:W4:Y:S04]  /*2f090*/  LDL R21, [R1+0xa38] ;  /* 0x000a380001157983 */ /* 0x000f280000100800 */
[----:B------:R-:W4:Y:S04]  /*2f0a0*/  LDL R18, [R1+0xa3c] ;  /* 0x000a3c0001127983 */ /* 0x000f280000100800 */
[----:B------:R-:W4:Y:S04]  /*2f0b0*/  LDL R19, [R1+0xa48] ;  /* 0x000a480001137983 */ /* 0x000f280000100800 */
[----:B------:R-:W4:Y:S04]  /*2f0c0*/  LDL R16, [R1+0xa4c] ;  /* 0x000a4c0001107983 */ /* 0x000f280000100800 */
[----:B------:R-:W4:Y:S04]  /*2f0d0*/  LDL R17, [R1+0xa60] ;  /* 0x000a600001117983 */ /* 0x000f280000100800 */
[----:B------:R-:W4:Y:S04]  /*2f0e0*/  LDL R9, [R1+0xa7c] ;  /* 0x000a7c0001097983 */ /* 0x000f280000100800 */
[----:B------:R-:W4:Y:S04]  /*2f0f0*/  LDL R6, [R1+0xa88] ;  /* 0x000a880001067983 */ /* 0x000f280000100800 */
[----:B0-----:R-:W4:Y:S04]  /*2f100*/  LDL R12, [R1+0xa64] ;  /* 0x000a6400010c7983 */ /* 0x001f280000100800 */
[----:B------:R-:W4:Y:S04]  /*2f110*/  LDL R3, [R1+0xa8c] ;  /* 0x000a8c0001037983 */ /* 0x000f280000100800 */
[----:B-1----:R-:W4:Y:S04]  /*2f120*/  LDL R11, [R1+0xa78] ;  /* 0x000a7800010b7983 */ /* 0x002f280000100800 */
[----:B------:R-:W4:Y:S01]  /*2f130*/  LDL R29, [R1+0xaa0] ;  /* 0x000aa000011d7983 */ /* 0x000f220000100800 */
[----:B------:R-:W-:-:S04]  /*2f140*/  IMAD.WIDE R24, R26, 0x2, R14 ;  /* 0x000000021a187825 */ /* 0x000fc800078e020e */
[--C-:B------:R-:W-:Y:S01]  /*2f150*/  IMAD.WIDE R26, R27, 0x2, R14.reuse ;  /* 0x000000021b1a7825 */ /* 0x100fe200078e020e */
[----:B------:R0:W-:Y:S04]  /*2f160*/  STL.64 [R1+0x740], R24 ;  /* 0x0007401801007387 */ /* 0x0001e80000100a00 */
[----:B------:R1:W-:Y:S01]  /*2f170*/  STL.64 [R1+0x758], R26 ;  /* 0x0007581a01007387 */ /* 0x0003e20000100a00 */
[----:B0-----:R-:W-:-:S04]  /*2f180*/  IMAD.WIDE R24, R8, 0x2, R14 ;  /* 0x0000000208187825 */ /* 0x001fc800078e020e */
[--C-:B-1----:R-:W-:Y:S01]  /*2f190*/  IMAD.WIDE R26, R7, 0x2, R14.reuse ;  /* 0x00000002071a7825 */ /* 0x102fe200078e020e */
[----:B------:R0:W-:Y:S04]  /*2f1a0*/  STL.64 [R1+0x770], R24 ;  /* 0x0007701801007387 */ /* 0x0001e80000100a00 */
[----:B------:R-:W4:Y:S04]  /*2f1b0*/  LDL R13, [R1+0xaa4] ;  /* 0x000aa400010d7983 */ /* 0x000f280000100800 */
[----:B------:R2:W-:Y:S04]  /*2f1c0*/  STL.64 [R1+0x780], R26 ;  /* 0x0007801a01007387 */ /* 0x0005e80000100a00 */
[----:B------:R-:W4:Y:S01]  /*2f1d0*/  LDL R7, [R1+0xab0] ;  /* 0x000ab00001077983 */ /* 0x000f220000100800 */
[----:B0-----:R-:W-:-:S05]  /*2f1e0*/  IMAD.WIDE R24, R4, 0x2, R14 ;  /* 0x0000000204187825 */ /* 0x001fca00078e020e */
[----:B------:R3:W-:Y:S04]  /*2f1f0*/  STL.64 [R1+0x798], R24 ;  /* 0x0007981801007387 */ /* 0x0007e80000100a00 */
[----:B------:R-:W4:Y:S04]  /*2f200*/  LDL R4, [R1+0xab4] ;  /* 0x000ab40001047983 */ /* 0x000f280000100800 */
[----:B------:R-:W4:Y:S01]  /*2f210*/  LDL R10, [R1+0xac8] ;  /* 0x000ac800010a7983 */ /* 0x000f220000100800 */
[----:B--2---:R-:W-:-:S04]  /*2f220*/  IMAD.WIDE R26, R2, 0x2, R14 ;  /* 0x00000002021a7825 */ /* 0x004fc800078e020e */
[--C-:B---3--:R-:W-:Y:S01]  /*2f230*/  IMAD.WIDE R24, R5, 0x2, R14.reuse ;  /* 0x0000000205187825 */ /* 0x108fe200078e020e */
[----:B------:R0:W-:Y:S04]  /*2f240*/  STL.64 [R1+0x7a8], R26 ;  /* 0x0007a81a01007387 */ /* 0x0001e80000100a00 */
[----:B------:R-:W2:Y:S04]  /*2f250*/  LDL R5, [R1+0xacc] ;  /* 0x000acc0001057983 */ /* 0x000ea80000100800 */
[----:B------:R4:W-:Y:S04]  /*2f260*/  STL.64 [R1+0x7c0], R24 ;  /* 0x0007c01801007387 */ /* 0x0009e80000100a00 */
[----:B0-----:R-:W3:Y:S04]  /*2f270*/  LDL R26, [R1+0xad8] ;  /* 0x000ad800011a7983 */ /* 0x001ee80000100800 */
[----:B------:R-:W3:Y:S01]  /*2f280*/  LDL R27, [R1+0xadc] ;  /* 0x000adc00011b7983 */ /* 0x000ee20000100800 */
[----:B----4-:R-:W-:-:S05]  /*2f290*/  IMAD.WIDE R24, R28, 0x2, R14 ;  /* 0x000000021c187825 */ /* 0x010fca00078e020e */
[----:B------:R0:W-:Y:S04]  /*2f2a0*/  STL.64 [R1+0x7d0], R24 ;  /* 0x0007d01801007387 */ /* 0x0001e80000100a00 */
[----:B------:R-:W4:Y:S04]  /*2f2b0*/  LDL R8, [R1+0xaf0] ;  /* 0x000af00001087983 */ /* 0x000f280000100800 */
[----:B------:R-:W4:Y:S04]  /*2f2c0*/  LDL R2, [R1+0xaf4] ;  /* 0x000af40001027983 */ /* 0x000f280000100800 */
[----:B------:R-:W4:Y:S01]  /*2f2d0*/  LDL R28, [R1+0xb08] ;  /* 0x000b0800011c7983 */ /* 0x000f220000100800 */
[----:B0-----:R-:W-:-:S05]  /*2f2e0*/  IMAD.WIDE R24, R23, 0x2, R14 ;  /* 0x0000000217187825 */ /* 0x001fca00078e020e */
[----:B------:R0:W-:Y:S01]  /*2f2f0*/  STL.64 [R1+0x7e8], R24 ;  /* 0x0007e81801007387 */ /* 0x0001e20000100a00 */
[----:B------:R-:W-:-:S04]  /*2f300*/  IMAD.WIDE R22, R20, 0x2, R14 ;  /* 0x0000000214167825 */ /* 0x000fc800078e020e */
[----:B0-----:R-:W-:-:S04]  /*2f310*/  IMAD.WIDE R24, R21, 0x2, R14 ;  /* 0x0000000215187825 */ /* 0x001fc800078e020e */
[--C-:B------:R-:W-:Y:S01]  /*2f320*/  IMAD.WIDE R20, R19, 0x2, R14.reuse ;  /* 0x0000000213147825 */ /* 0x100fe200078e020e */
[----:B------:R0:W-:Y:S04]  /*2f330*/  STL.64 [R1+0x800], R22 ;  /* 0x0008001601007387 */ /* 0x0001e80000100a00 */
[----:B------:R-:W-:Y:S01]  /*2f340*/  STL.64 [R1+0x810], R24 ;  /* 0x0008101801007387 */ /* 0x000fe20000100a00 */
[----:B0-----:R-:W-:-:S04]  /*2f350*/  IMAD.WIDE R22, R18, 0x2, R14 ;  /* 0x0000000212167825 */ /* 0x001fc800078e020e */
[----:B------:R-:W-:-:S04]  /*2f360*/  IMAD.WIDE R18, R16, 0x2, R14 ;  /* 0x0000000210127825 */ /* 0x000fc800078e020e */
[--C-:B------:R-:W-:Y:S01]  /*2f370*/  IMAD.WIDE R16, R17, 0x2, R14.reuse ;  /* 0x0000000211107825 */ /* 0x100fe200078e020e */
[----:B------:R-:W-:Y:S04]  /*2f380*/  STL.64 [R1+0x828], R22 ;  /* 0x0008281601007387 */ /* 0x000fe80000100a00 */
        /* <DEDUP_REMOVED lines=20> */
[----:B0-----:R-:W-:-:S04]  /*2f4d0*/  IMAD.WIDE R18, R13, 0x2, R14 ;  /* 0x000000020d127825 */ /* 0x001fc800078e020e */
[--C-:B-1----:R-:W-:Y:S01]  /*2f4e0*/  IMAD.WIDE R16, R7, 0x2, R14.reuse ;  /* 0x0000000207107825 */ /* 0x102fe200078e020e */
[----:B------:R-:W-:Y:S04]  /*2f4f0*/  STL.64 [R1+0x8f0], R18 ;  /* 0x0008f01201007387 */ /* 0x000fe80000100a00 */
[----:B------:R-:W4:Y:S04]  /*2f500*/  LDL R7, [R1+0xb40] ;  /* 0x000b400001077983 */ /* 0x000f280000100800 */
[----:B------:R0:W-:Y:S01]  /*2f510*/  STL.64 [R1+0x908], R16 ;  /* 0x0009081001007387 */ /* 0x0001e20000100a00 */
[----:B------:R-:W-:-:S03]  /*2f520*/  IMAD.WIDE R12, R4, 0x2, R14 ;  /* 0x00000002040c7825 */ /* 0x000fc600078e020e */
[----:B------:R-:W4:Y:S04]  /*2f530*/  LDL R4, [R1+0xb44] ;  /* 0x000b440001047983 */ /* 0x000f280000100800 */
[----:B------:R2:W-:Y:S01]  /*2f540*/  STL.64 [R1+0x920], R12 ;  /* 0x0009200c01007387 */ /* 0x0005e20000100a00 */
[----:B0-----:R-:W-:-:S04]  /*2f550*/  IMAD.WIDE R16, R10, 0x2, R14 ;  /* 0x000000020a107825 */ /* 0x001fc800078e020e */
[--C-:B--2---:R-:W-:Y:S02]  /*2f560*/  IMAD.WIDE R12, R5, 0x2, R14.reuse ;  /* 0x00000002050c7825 */ /* 0x104fe400078e020e */
[----:B------:R-:W2:Y:S04]  /*2f570*/  LDL R5, [R1+0xb58] ;  /* 0x000b580001057983 */ /* 0x000ea80000100800 */
[----:B------:R3:W-:Y:S04]  /*2f580*/  STL.64 [R1+0x930], R16 ;  /* 0x0009301001007387 */ /* 0x0007e80000100a00 */
[----:B------:R0:W-:Y:S01]  /*2f590*/  STL.64 [R1+0x948], R12 ;  /* 0x0009480c01007387 */ /* 0x0001e20000100a00 */
[----:B---3--:R-:W-:-:S04]  /*2f5a0*/  IMAD.WIDE R16, R26, 0x2, R14 ;  /* 0x000000021a107825 */ /* 0x008fc800078e020e */
[----:B0-----:R-:W-:-:S04]  /*2f5b0*/  IMAD.WIDE R12, R27, 0x2, R14 ;  /* 0x000000021b0c7825 */ /* 0x001fc800078e020e */
[--C-:B----4-:R-:W-:Y:S01]  /*2f5c0*/  IMAD.WIDE R18, R8, 0x2, R14.reuse ;  /* 0x0000000208127825 */ /* 0x110fe200078e020e */
        /* <DEDUP_REMOVED lines=10> */
[----:B---3--:R-:W3:Y:S04]  /*2f670*/  LDL R18, [R1+0xb80] ;  /* 0x000b800001127983 */ /* 0x008ee80000100800 */
[----:B------:R-:W3:Y:S04]  /*2f680*/  LDL R19, [R1+0xb84] ;  /* 0x000b840001137983 */ /* 0x000ee80000100800 */
[----:B------:R-:W3:Y:S04]  /*2f690*/  LDL R26, [R1+0xba8] ;  /* 0x000ba800011a7983 */ /* 0x000ee80000100800 */
[----:B------:R-:W3:Y:S04]  /*2f6a0*/  LDL R27, [R1+0xbac] ;  /* 0x000bac00011b7983 */ /* 0x000ee80000100800 */
[----:B------:R-:W3:Y:S04]  /*2f6b0*/  LDL R8, [R1+0xbb8] ;  /* 0x000bb80001087983 */ /* 0x000ee80000100800 */
[----:B------:R-:W3:Y:S04]  /*2f6c0*/  LDL R2, [R1+0xbbc] ;  /* 0x000bbc0001027983 */ /* 0x000ee80000100800 */
[----:B0-----:R-:W3:Y:S04]  /*2f6d0*/  LDL R16, [R1+0xb8c] ;  /* 0x000b8c0001107983 */ /* 0x001ee80000100800 */
[----:B------:R-:W3:Y:S04]  /*2f6e0*/  LDL R17, [R1+0xb98] ;  /* 0x000b980001117983 */ /* 0x000ee80000100800 */
[----:B-1----:R-:W3:Y:S04]  /*2f6f0*/  LDL R12, [R1+0xb9c] ;  /* 0x000b9c00010c7983 */ /* 0x002ee80000100800 */
[----:B------:R-:W3:Y:S01]  /*2f700*/  LDL R28, [R1+0xbc8] ;  /* 0x000bc800011c7983 */ /* 0x000ee20000100800 */
[----:B------:R-:W-:-:S04]  /*2f710*/  IMAD.WIDE R10, R11, 0x2, R14 ;  /* 0x000000020b0a7825 */ /* 0x000fc800078e020e */
[--C-:B------:R-:W-:Y:S01]  /*2f720*/  IMAD.WIDE R24, R9, 0x2, R14.reuse ;  /* 0x0000000209187825 */ /* 0x100fe200078e020e */
[----:B------:R0:W-:Y:S04]  /*2f730*/  STL.64 [R1+0x9c8], R10 ;  /* 0x0009c80a01007387 */ /* 0x0001e80000100a00 */
[----:B------:R1:W-:Y:S01]  /*2f740*/  STL.64 [R1+0x9e0], R24 ;  /* 0x0009e01801007387 */ /* 0x0003e20000100a00 */
[----:B0-----:R-:W-:-:S04]  /*2f750*/  IMAD.WIDE R10, R6, 0x2, R14 ;  /* 0x00000002060a7825 */ /* 0x001fc800078e020e */
[--C-:B-1----:R-:W-:Y:S01]  /*2f760*/  IMAD.WIDE R24, R3, 0x2, R14.reuse ;  /* 0x0000000203187825 */ /* 0x102fe200078e020e */
[----:B------:R0:W-:Y:S04]  /*2f770*/  STL.64 [R1+0x9f0], R10 ;  /* 0x0009f00a01007387 */ /* 0x0001e80000100a00 */
[----:B------:R-:W3:Y:S04]  /*2f780*/  LDL R13, [R1+0xbcc] ;  /* 0x000bcc00010d7983 */ /* 0x000ee80000100800 */
[----:B------:R1:W-:Y:S04]  /*2f790*/  STL.64 [R1+0xa08], R24 ;  /* 0x000a081801007387 */ /* 0x0003e80000100a00 */
[----:B------:R-:W3:Y:S01]  /*2f7a0*/  LDL R3, [R1+0xbd8] ;  /* 0x000bd80001037983 */ /* 0x000ee20000100800 */
[----:B0-----:R-:W-:-:S05]  /*2f7b0*/  IMAD.WIDE R10, R29, 0x2, R14 ;  /* 0x000000021d0a7825 */ /* 0x001fca00078e020e */
[----:B------:R0:W-:Y:S04]  /*2f7c0*/  STL.64 [R1+0xa18], R10 ;  /* 0x000a180a01007387 */ /* 0x0001e80000100a00 */
[----:B------:R-:W3:Y:S01]  /*2f7d0*/  LDL R29, [R1+0xbdc] ;  /* 0x000bdc00011d7983 */ /* 0x000ee20000100800 */
[----:B-1----:R-:W-:-:S04]  /*2f7e0*/  IMAD.WIDE R24, R7, 0x2, R14 ;  /* 0x0000000207187825 */ /* 0x002fc800078e020e */
[--C-:B------:R-:W-:Y:S01]  /*2f7f0*/  IMAD.WIDE R6, R4, 0x2, R14.reuse ;  /* 0x0000000204067825 */ /* 0x100fe200078e020e */
[----:B0-----:R-:W3:Y:S04]  /*2f800*/  LDL R10, [R1+0xbe8] ;  /* 0x000be800010a7983 */ /* 0x001ee80000100800 */
[----:B------:R-:W-:Y:S04]  /*2f810*/  STL.64 [R1+0xa30], R24 ;  /* 0x000a301801007387 */ /* 0x000fe80000100a00 */
[----:B------:R-:W3:Y:S04]  /*2f820*/  LDL R4, [R1+0xbec] ;  /* 0x000bec0001047983 */ /* 0x000ee80000100800 */
[----:B------:R2:W-:Y:S04]  /*2f830*/  STL.64 [R1+0xa40], R6 ;  /* 0x000a400601007387 */ /* 0x0005e80000100a00 */
[----:B------:R-:W3:Y:S04]  /*2f840*/  LDL R11, [R1+0xbf8] ;  /* 0x000bf800010b7983 */ /* 0x000ee80000100800 */
[----:B------:R-:W3:Y:S01]  /*2f850*/  LDL R9, [R1+0xbfc] ;  /* 0x000bfc0001097983 */ /* 0x000ee20000100800 */
[----:B--2---:R-:W-:-:S05]  /*2f860*/  IMAD.WIDE R6, R5, 0x2, R14 ;  /* 0x0000000205067825 */ /* 0x004fca00078e020e */
[----:B------:R0:W-:Y:S04]  /*2f870*/  STL.64 [R1+0xa58], R6 ;  /* 0x000a580601007387 */ /* 0x0001e80000100a00 */
[----:B------:R-:W2:Y:S04]  /*2f880*/  LDL R5, [R1+0xc18] ;  /* 0x000c180001057983 */ /* 0x000ea80000100800 */
[----:B0-----:R-:W2:Y:S04]  /*2f890*/  LDL R6, [R1+0xc08] ;  /* 0x000c080001067983 */ /* 0x001ea80000100800 */
[----:B------:R-:W2:Y:S01]  /*2f8a0*/  LDL R7, [R1+0xc0c] ;  /* 0x000c0c0001077983 */ /* 0x000ea20000100800 */
[----:B----4-:R-:W-:-:S05]  /*2f8b0*/  IMAD.WIDE R24, R23, 0x2, R14 ;  /* 0x0000000217187825 */ /* 0x010fca00078e020e */
[----:B------:R0:W-:Y:S01]  /*2f8c0*/  STL.64 [R1+0xa70], R24 ;  /* 0x000a701801007387 */ /* 0x0001e20000100a00 */
[----:B------:R-:W-:-:S04]  /*2f8d0*/  IMAD.WIDE R22, R20, 0x2, R14 ;  /* 0x0000000214167825 */ /* 0x000fc800078e020e */
[----:B0-----:R-:W-:-:S04]  /*2f8e0*/  IMAD.WIDE R24, R21, 0x2, R14 ;  /* 0x0000000215187825 */ /* 0x001fc800078e020e */
[--C-:B---3--:R-:W-:Y:S01]  /*2f8f0*/  IMAD.WIDE R20, R19, 0x2, R14.reuse ;  /* 0x0000000213147825 */ /* 0x108fe200078e020e */
        /* <DEDUP_REMOVED lines=18> */
[----:B------:R-:W-:Y:S04]  /*2fa20*/  STL.64 [R1+0xb38], R20 ;  /* 0x000b381401007387 */ /* 0x000fe80000100a00 */
[----:B------:R-:W3:Y:S04]  /*2fa30*/  LDL R26, [R1+0xc28] ;  /* 0x000c2800011a7983 */ /* 0x000ee80000100800 */
        /* <DEDUP_REMOVED lines=15> */
[--C-:B-1----:R-:W-:Y:S02]  /*2fb30*/  IMAD.WIDE R12, R4, 0x2, R14.reuse ;  /* 0x00000002040c7825 */ /* 0x102fe400078e020e */
[----:B------:R-:W4:Y:S04]  /*2fb40*/  LDL R4, [R1+0xc90] ;  /* 0x000c900001047983 */ /* 0x000f280000100800 */
[----:B------:R0:W-:Y:S01]  /*2fb50*/  STL.64 [R1+0xbb0], R16 ;  /* 0x000bb01001007387 */ /* 0x0001e20000100a00 */
[----:B------:R-:W-:-:S03]  /*2fb60*/  IMAD.WIDE R10, R11, 0x2, R14 ;  /* 0x000000020b0a7825 */ /* 0x000fc600078e020e */
[----:B------:R2:W-:Y:S04]  /*2fb70*/  STL.64 [R1+0xbc0], R12 ;  /* 0x000bc00c01007387 */ /* 0x0005e80000100a00 */
[----:B------:R1:W-:Y:S01]  /*2fb80*/  STL.64 [R1+0xbd0], R10 ;  /* 0x000bd00a01007387 */ /* 0x0003e20000100a00 */
[----:B0-----:R-:W-:-:S05]  /*2fb90*/  IMAD.WIDE R16, R9, 0x2, R14 ;  /* 0x0000000209107825 */ /* 0x001fca00078e020e */
[----:B------:R0:W-:Y:S01]  /*2fba0*/  STL.64 [R1+0xbe0], R16 ;  /* 0x000be01001007387 */ /* 0x0001e20000100a00 */
[----:B--2---:R-:W-:-:S04]  /*2fbb0*/  IMAD.WIDE R12, R6, 0x2, R14 ;  /* 0x00000002060c7825 */ /* 0x004fc800078e020e */
[----:B-1----:R-:W-:-:S04]  /*2fbc0*/  IMAD.WIDE R10, R7, 0x2, R14 ;  /* 0x00000002070a7825 */ /* 0x002fc800078e020e */
[--C-:B------:R-:W-:Y:S01]  /*2fbd0*/  IMAD.WIDE R6, R5, 0x2, R14.reuse ;  /* 0x0000000205067825 */ /* 0x100fe200078e020e */
[----:B------:R1:W-:Y:S04]  /*2fbe0*/  STL.64 [R1+0xbf0], R12 ;  /* 0x000bf00c01007387 */ /* 0x0003e80000100a00 */
[----:B------:R-:W2:Y:S04]  /*2fbf0*/  LDL R23, [R1+0xc98] ;  /* 0x000c980001177983 */ /* 0x000ea80000100800 */
[----:B------:R0:W-:Y:S04]  /*2fc00*/  STL.64 [R1+0xc00], R10 ;  /* 0x000c000a01007387 */ /* 0x0001e80000100a00 */
[----:B------:R-:W2:Y:S04]  /*2fc10*/  LDL R20, [R1+0xca8] ;  /* 0x000ca80001147983 */ /* 0x000ea80000100800 */
[----:B------:R0:W-:Y:S04]  /*2fc20*/  STL.64 [R1+0xc10], R6 ;  /* 0x000c100601007387 */ /* 0x0001e80000100a00 */
[----:B------:R-:W2:Y:S04]  /*2fc30*/  LDL R21, [R1+0xcb0] ;  /* 0x000cb00001157983 */ /* 0x000ea80000100800 */
[----:B------:R-:W2:Y:S04]  /*2fc40*/  LDL R18, [R1+0xcc0] ;  /* 0x000cc00001127983 */ /* 0x000ea80000100800 */
[----:B------:R-:W2:Y:S04]  /*2fc50*/  LDL R19, [R1+0xcc8] ;  /* 0x000cc80001137983 */ /* 0x000ea80000100800 */
[----:B0-----:R-:W2:Y:S04]  /*2fc60*/  LDL R16, [R1+0xcd8] ;  /* 0x000cd80001107983 */ /* 0x001ea80000100800 */
[----:B------:R-:W2:Y:S04]  /*2fc70*/  LDL R17, [R1+0xce0] ;  /* 0x000ce00001117983 */ /* 0x000ea80000100800 */
[----:B-1----:R-:W2:Y:S04]  /*2fc80*/  LDL R12, [R1+0xcf0] ;  /* 0x000cf000010c7983 */ /* 0x002ea80000100800 */
[----:B------:R-:W2:Y:S04]  /*2fc90*/  LDL R9, [R1+0xd08] ;  /* 0x000d080001097983 */ /* 0x000ea80000100800 */
[----:B------:R-:W2:Y:S04]  /*2fca0*/  LDL R11, [R1+0xcf8] ;  /* 0x000cf800010b7983 */ /* 0x000ea80000100800 */
[----:B------:R-:W2:Y:S04]  /*2fcb0*/  LDL R5, [R1+0xd28] ;  /* 0x000d280001057983 */ /* 0x000ea80000100800 */
[----:B------:R-:W2:Y:S04]  /*2fcc0*/  LDL R6, [R1+0xd10] ;  /* 0x000d100001067983 */ /* 0x000ea80000100800 */
[----:B------:R-:W2:Y:S01]  /*2fcd0*/  LDL R7, [R1+0xd20] ;  /* 0x000d200001077983 */ /* 0x000ea20000100800 */
[----:B---3--:R-:W-:-:S04]  /*2fce0*/  IMAD.WIDE R24, R26, 0x2, R14 ;  /* 0x000000021a187825 */ /* 0x008fc800078e020e */
[--C-:B----4-:R-:W-:Y:S01]  /*2fcf0*/  IMAD.WIDE R26, R27, 0x2, R14.reuse ;  /* 0x000000021b1a7825 */ /* 0x110fe200078e020e */
[----:B------:R0:W-:Y:S04]  /*2fd00*/  STL.64 [R1+0xc20], R24 ;  /* 0x000c201801007387 */ /* 0x0001e80000100a00 */
[----:B------:R1:W-:Y:S01]  /*2fd10*/  STL.64 [R1+0xc30], R26 ;  /* 0x000c301a01007387 */ /* 0x0003e20000100a00 */
[----:B0-----:R-:W-:-:S04]  /*2fd20*/  IMAD.WIDE R24, R8, 0x2, R14 ;  /* 0x0000000208187825 */ /* 0x001fc800078e020e */
[--C-:B-1----:R-:W-:Y:S01]  /*2fd30*/  IMAD.WIDE R26, R2, 0x2, R14.reuse ;  /* 0x00000002021a7825 */ /* 0x102fe200078e020e */
[----:B------:R0:W-:Y:S04]  /*2fd40*/  STL.64 [R1+0xc40], R24 ;  /* 0x000c401801007387 */ /* 0x0001e80000100a00 */
[----:B------:R-:W3:Y:S04]  /*2fd50*/  LDL R13, [R1+0xd38] ;  /* 0x000d3800010d7983 */ /* 0x000ee80000100800 */
[----:B------:R1:W-:Y:S04]  /*2fd60*/  STL.64 [R1+0xc50], R26 ;  /* 0x000c501a01007387 */ /* 0x0003e80000100a00 */
[----:B------:R-:W4:Y:S01]  /*2fd70*/  LDL R2, [R1+0xd40] ;  /* 0x000d400001027983 */ /* 0x000f220000100800 */
[----:B0-----:R-:W-:-:S05]  /*2fd80*/  IMAD.WIDE R24, R28, 0x2, R14 ;  /* 0x000000021c187825 */ /* 0x001fca00078e020e */
[----:B------:R0:W-:Y:S04]  /*2fd90*/  STL.64 [R1+0xc60], R24 ;  /* 0x000c601801007387 */ /* 0x0001e80000100a00 */
[----:B------:R-:W4:Y:S04]  /*2fda0*/  LDL R28, [R1+0xd50] ;  /* 0x000d5000011c7983 */ /* 0x000f280000100800 */
[----:B------:R-:W4:Y:S01]  /*2fdb0*/  LDL R10, [R1+0xd60] ;  /* 0x000d6000010a7983 */ /* 0x000f220000100800 */
[----:B-1----:R-:W-:-:S05]  /*2fdc0*/  IMAD.WIDE R26, R3, 0x2, R14 ;  /* 0x00000002031a7825 */ /* 0x002fca00078e020e */
[----:B------:R1:W-:Y:S01]  /*2fdd0*/  STL.64 [R1+0xc70], R26 ;  /* 0x000c701a01007387 */ /* 0x0003e20000100a00 */
[----:B0-----:R-:W-:-:S03]  /*2fde0*/  IMAD.WIDE R24, R29, 0x2, R14 ;  /* 0x000000021d187825 */ /* 0x001fc600078e020e */
[----:B------:R-:W4:Y:S04]  /*2fdf0*/  LDL R29, [R1+0xd68] ;  /* 0x000d6800011d7983 */ /* 0x000f280000100800 */
[----:B------:R0:W-:Y:S04]  /*2fe00*/  STL.64 [R1+0xc88], R24 ;  /* 0x000c881801007387 */ /* 0x0001e80000100a00 */
[----:B-1----:R-:W4:Y:S04]  /*2fe10*/  LDL R26, [R1+0xd78] ;  /* 0x000d7800011a7983 */ /* 0x002f280000100800 */
[----:B------:R-:W4:Y:S01]  /*2fe20*/  LDL R27, [R1+0xd80] ;  /* 0x000d8000011b7983 */ /* 0x000f220000100800 */
[----:B0-----:R-:W-:-:S05]  /*2fe30*/  IMAD.WIDE R24, R4, 0x2, R14 ;  /* 0x0000000204187825 */ /* 0x001fca00078e020e */
[----:B------:R0:W-:Y:S04]  /*2fe40*/  STL.64 [R1+0xca0], R24 ;  /* 0x000ca01801007387 */ /* 0x0001e80000100a00 */
[----:B------:R-:W4:Y:S04]  /*2fe50*/  LDL R8, [R1+0xd90] ;  /* 0x000d900001087983 */ /* 0x000f280000100800 */
[----:B------:R-:W4:Y:S04]  /*2fe60*/  LDL R3, [R1+0xd98] ;  /* 0x000d980001037983 */ /* 0x000f280000100800 */
[----:B------:R-:W4:Y:S01]  /*2fe70*/  LDL R4, [R1+0xda8] ;  /* 0x000da80001047983 */ /* 0x000f220000100800 */
[----:B--2---:R-:W-:-:S04]  /*2fe80*/  IMAD.WIDE R22, R23, 0x2, R14 ;  /* 0x0000000217167825 */ /* 0x004fc800078e020e */
[--C-:B0-----:R-:W-:Y:S01]  /*2fe90*/  IMAD.WIDE R24, R20, 0x2, R14.reuse ;  /* 0x0000000214187825 */ /* 0x101fe200078e020e */
[----:B------:R0:W-:Y:S04]  /*2fea0*/  STL.64 [R1+0xcb8], R22 ;  /* 0x000cb81601007387 */ /* 0x0001e80000100a00 */
[----:B------:R-:W-:Y:S01]  /*2feb0*/  STL.64 [R1+0xcd0], R24 ;  /* 0x000cd01801007387 */ /* 0x000fe20000100a00 */
[----:B0-----:R-:W-:-:S04]  /*2fec0*/  IMAD.WIDE R22, R21, 0x2, R14 ;  /* 0x0000000215167825 */ /* 0x001fc800078e020e */
[----:B------:R-:W-:-:S04]  /*2fed0*/  IMAD.WIDE R20, R18, 0x2, R14 ;  /* 0x0000000212147825 */ /* 0x000fc800078e020e */
[--C-:B------:R-:W-:Y:S01]  /*2fee0*/  IMAD.WIDE R18, R19, 0x2, R14.reuse ;  /* 0x0000000213127825 */ /* 0x100fe200078e020e */
[----:B------:R0:W-:Y:S04]  /*2fef0*/  STL.64 [R1+0xce8], R22 ;  /* 0x000ce81601007387 */ /* 0x0001e80000100a00 */
[----:B------:R1:W-:Y:S04]  /*2ff00*/  STL.64 [R1+0xd00], R20 ;  /* 0x000d001401007387 */ /* 0x0003e80000100a00 */
[----:B------:R2:W-:Y:S01]  /*2ff10*/  STL.64 [R1+0xd18], R18 ;  /* 0x000d181201007387 */ /* 0x0005e20000100a00 */
[----:B0-----:R-:W-:-:S04]  /*2ff20*/  IMAD.WIDE R22, R16, 0x2, R14 ;  /* 0x0000000210167825 */ /* 0x001fc800078e020e */
[----:B-1----:R-:W-:-:S04]  /*2ff30*/  IMAD.WIDE R20, R17, 0x2, R14 ;  /* 0x0000000211147825 */ /* 0x002fc800078e020e */
[----:B--2---:R-:W-:-:S04]  /*2ff40*/  IMAD.WIDE R18, R12, 0x2, R14 ;  /* 0x000000020c127825 */ /* 0x004fc800078e020e */
[--C-:B------:R-:W-:Y:S01]  /*2ff50*/  IMAD.WIDE R16, R11, 0x2, R14.reuse ;  /* 0x000000020b107825 */ /* 0x100fe200078e020e */
[----:B------:R-:W-:Y:S04]  /*2ff60*/  STL.64 [R1+0xd30], R22 ;  /* 0x000d301601007387 */ /* 0x000fe80000100a00 */
        /* <DEDUP_REMOVED lines=8> */
[----:B------:R-:W-:Y:S04]  /*2fff0*/  STL.64 [R1+0xda0], R18 ;  /* 0x000da01201007387 */ /* 0x000fe80000100a00 */
[----:B------:R-:W2:Y:S04]  /*30000*/  LDL R11, [R1+0xdb0] ;  /* 0x000db000010b7983 */ /* 0x000ea80000100800 */
[----:B------:R-:W-:Y:S04]  /*30010*/  STL.64 [R1+0xdb8], R16 ;  /* 0x000db81001007387 */ /* 0x000fe80000100a00 */
[----:B------:R-:W2:Y:S04]  /*30020*/  LDL R9, [R1+0xdc0] ;  /* 0x000dc00001097983 */ /* 0x000ea80000100800 */
[----:B------:R0:W-:Y:S04]  /*30030*/  STL.64 [R1+0xdd0], R6 ;  /* 0x000dd00601007387 */ /* 0x0001e80000100a00 */
[----:B------:R-:W2:Y:S04]  /*30040*/  LDL R5, [R1+0xde0] ;  /* 0x000de00001057983 */ /* 0x000ea80000100800 */
[----:B0-----:R-:W2:Y:S04]  /*30050*/  LDL R6, [R1+0xdc8] ;  /* 0x000dc80001067983 */ /* 0x001ea80000100800 */
[----:B------:R-:W2:Y:S01]  /*30060*/  LDL R7, [R1+0xdd8] ;  /* 0x000dd80001077983 */ /* 0x000ea20000100800 */
[----:B---3--:R-:W-:-:S04]  /*30070*/  IMAD.WIDE R18, R13, 0x2, R14 ;  /* 0x000000020d127825 */ /* 0x008fc800078e020e */
[--C-:B----4-:R-:W-:Y:S01]  /*30080*/  IMAD.WIDE R16, R2, 0x2, R14.reuse ;  /* 0x0000000202107825 */ /* 0x110fe200078e020e */
[----:B------:R-:W-:Y:S04]  /*30090*/  STL.64 [R1+0xde8], R18 ;  /* 0x000de81201007387 */ /* 0x000fe80000100a00 */
[----:B------:R-:W3:Y:S04]  /*300a0*/  LDL R2, [R1+0xdf0] ;  /* 0x000df00001027983 */ /* 0x000ee80000100800 */
[----:B------:R-:W-:Y:S01]  /*300b0*/  STL.64 [R1+0xe00], R16 ;  /* 0x000e001001007387 */ /* 0x000fe20000100a00 */
[----:B------:R-:W-:-:S03]  /*300c0*/  IMAD.WIDE R12, R28, 0x2, R14 ;  /* 0x000000021c0c7825 */ /* 0x000fc600078e020e */
[----:B------:R-:W4:Y:S04]  /*300d0*/  LDL R28, [R1+0xdf8] ;  /* 0x000df800011c7983 */ /* 0x000f280000100800 */
[----:B------:R0:W-:Y:S02]  /*300e0*/  STL.64 [R1+0xe18], R12 ;  /* 0x000e180c01007387 */ /* 0x0001e40000100a00 */
[--C-:B0-----:R-:W-:Y:S02]  /*300f0*/  IMAD.WIDE R12, R29, 0x2, R14.reuse ;  /* 0x000000021d0c7825 */ /* 0x101fe400078e020e */
[----:B------:R-:W4:Y:S02]  /*30100*/  LDL R29, [R1+0xe08] ;  /* 0x000e0800011d7983 */ /* 0x000f240000100800 */
[----:B------:R-:W-:-:S05]  /*30110*/  IMAD.WIDE R16, R10, 0x2, R14 ;  /* 0x000000020a107825 */ /* 0x000fca00078e020e */
[----:B------:R0:W-:Y:S04]  /*30120*/  STL.64 [R1+0xe30], R16 ;  /* 0x000e301001007387 */ /* 0x0001e80000100a00 */
[----:B------:R1:W-:Y:S01]  /*30130*/  STL.64 [R1+0xe48], R12 ;  /* 0x000e480c01007387 */ /* 0x0003e20000100a00 */
[----:B0-----:R-:W-:-:S04]  /*30140*/  IMAD.WIDE R16, R26, 0x2, R14 ;  /* 0x000000021a107825 */ /* 0x001fc800078e020e */
[----:B-1----:R-:W-:-:S04]  /*30150*/  IMAD.WIDE R12, R27, 0x2, R14 ;  /* 0x000000021b0c7825 */ /* 0x002fc800078e020e */
[--C-:B------:R-:W-:Y:S01]  /*30160*/  IMAD.WIDE R18, R8, 0x2, R14.reuse ;  /* 0x0000000208127825 */ /* 0x100fe200078e020e */
        /* <DEDUP_REMOVED lines=20> */
[----:B--2---:R-:W-:-:S04]  /*302b0*/  IMAD.WIDE R24, R11, 0x2, R14 ;  /* 0x000000020b187825 */ /* 0x004fc800078e020e */
[--C-:B------:R-:W-:Y:S01]  /*302c0*/  IMAD.WIDE R10, R9, 0x2, R14.reuse ;  /* 0x00000002090a7825 */ /* 0x100fe200078e020e */
[----:B------:R0:W-:Y:S04]  /*302d0*/  STL.64 [R1+0xed0], R24 ;  /* 0x000ed01801007387 */ /* 0x0001e80000100a00 */
[----:B------:R1:W-:Y:S01]  /*302e0*/  STL.64 [R1+0xee8], R10 ;  /* 0x000ee80a01007387 */ /* 0x0003e20000100a00 */
[----:B0-----:R-:W-:-:S04]  /*302f0*/  IMAD.WIDE R24, R6, 0x2, R14 ;  /* 0x0000000206187825 */ /* 0x001fc800078e020e */
[--C-:B------:R-:W-:Y:S01]  /*30300*/  IMAD.WIDE R6, R7, 0x2, R14.reuse ;  /* 0x0000000207067825 */ /* 0x100fe200078e020e */
[----:B------:R-:W-:Y:S04]  /*30310*/  STL.64 [R1+0xf00], R24 ;  /* 0x000f001801007387 */ /* 0x000fe80000100a00 */
[----:B------:R-:W2:Y:S01]  /*30320*/  LDL R13, [R1+0xeb0] ;  /* 0x000eb000010d7983 */ /* 0x000ea20000100800 */
[----:B-1----:R-:W-:-:S03]  /*30330*/  IMAD.WIDE R10, R5, 0x2, R14 ;  /* 0x00000002050a7825 */ /* 0x002fc600078e020e */
[----:B------:R0:W-:Y:S04]  /*30340*/  STL.64 [R1+0xf18], R6 ;  /* 0x000f180601007387 */ /* 0x0001e80000100a00 */
[----:B0-----:R-:W2:Y:S04]  /*30350*/  LDL R7, [R1+0xec0] ;  /* 0x000ec00001077983 */ /* 0x001ea80000100800 */
[----:B------:R3:W-:Y:S04]  /*30360*/  STL.64 [R1+0xf30], R10 ;  /* 0x000f300a01007387 */ /* 0x0007e80000100a00 */
[----:B------:R-:W2:Y:S01]  /*30370*/  LDL R5, [R1+0xec8] ;  /* 0x000ec80001057983 */ /* 0x000ea20000100800 */
[----:B---3--:R-:W-:-:S04]  /*30380*/  IMAD.WIDE R10, R2, 0x2, R14 ;  /* 0x00000002020a7825 */ /* 0x008fc800078e020e */
[--C-:B----4-:R-:W-:Y:S01]  /*30390*/  IMAD.WIDE R24, R28, 0x2, R14.reuse ;  /* 0x000000021c187825 */ /* 0x110fe200078e020e */
[----:B------:R0:W-:Y:S04]  /*303a0*/  STL.64 [R1+0xf48], R10 ;  /* 0x000f480a01007387 */ /* 0x0001e80000100a00 */
[----:B------:R-:W3:Y:S04]  /*303b0*/  LDL R28, [R1+0xee0] ;  /* 0x000ee000011c7983 */ /* 0x000ee80000100800 */
        /* <DEDUP_REMOVED lines=42> */
[----:B0-----:R-:W-:-:S03]  /*30660*/  IMAD.WIDE R16, R7, 0x2, R14 ;  /* 0x0000000207107825 */ /* 0x001fc600078e020e */
[----:B------:R-:W2:Y:S01]  /*30670*/  LDL R7, [R1+0xf68] ;  /* 0x000f680001077983 */ /* 0x000ea20000100800 */
[----:B------:R-:W-:-:S03]  /*30680*/  IMAD.WIDE R12, R5, 0x2, R14 ;  /* 0x00000002050c7825 */ /* 0x000fc600078e020e */
[----:B------:R3:W-:Y:S04]  /*30690*/  STL.64 [R1+0x10e0], R16 ;  /* 0x0010e01001007387 */ /* 0x0007e80000100a00 */
[----:B------:R-:W2:Y:S04]  /*306a0*/  LDL R5, [R1+0xf78] ;  /* 0x000f780001057983 */ /* 0x000ea80000100800 */
[----:B------:R4:W-:Y:S01]  /*306b0*/  STL.64 [R1+0x10f8], R12 ;  /* 0x0010f80c01007387 */ /* 0x0009e20000100a00 */
[----:B---3--:R-:W-:-:S03]  /*306c0*/  IMAD.WIDE R16, R28, 0x2, R14 ;  /* 0x000000021c107825 */ /* 0x008fc600078e020e */
[----:B------:R-:W3:Y:S01]  /*306d0*/  LDL R28, [R1+0xf80] ;  /* 0x000f8000011c7983 */ /* 0x000ee20000100800 */
[----:B----4-:R-:W-:-:S05]  /*306e0*/  IMAD.WIDE R12, R10, 0x2, R14 ;  /* 0x000000020a0c7825 */ /* 0x010fca00078e020e */
        /* <DEDUP_REMOVED lines=8> */
[----:B------:R-:W3:Y:S01]  /*30770*/  LDL R23, [R1+0xf90] ;  /* 0x000f900001177983 */ /* 0x000ee20000100800 */
[----:B0-----:R-:W-:-:S04]  /*30780*/  IMAD.WIDE R12, R2, 0x2, R14 ;  /* 0x00000002020c7825 */ /* 0x001fc800078e020e */
[--C-:B-1----:R-:W-:Y:S01]  /*30790*/  IMAD.WIDE R10, R29, 0x2, R14.reuse ;  /* 0x000000021d0a7825 */ /* 0x102fe200078e020e */
[----:B------:R0:W-:Y:S04]  /*307a0*/  STL.64 [R1+0x1180], R12 ;  /* 0x0011800c01007387 */ /* 0x0001e80000100a00 */
[----:B------:R-:W3:Y:S04]  /*307b0*/  LDL R20, [R1+0xf98] ;  /* 0x000f980001147983 */ /* 0x000ee80000100800 */
[----:B------:R1:W-:Y:S04]  /*307c0*/  STL.64 [R1+0x1198], R10 ;  /* 0x0011980a01007387 */ /* 0x0003e80000100a00 */
[----:B------:R-:W3:Y:S04]  /*307d0*/  LDL R21, [R1+0xfa8] ;  /* 0x000fa80001157983 */ /* 0x000ee80000100800 */
[----:B------:R-:W3:Y:S04]  /*307e0*/  LDL R18, [R1+0xfb0] ;  /* 0x000fb00001127983 */ /* 0x000ee80000100800 */
[----:B------:R-:W3:Y:S04]  /*307f0*/  LDL R19, [R1+0xfc0] ;  /* 0x000fc00001137983 */ /* 0x000ee80000100800 */
[----:B----4-:R-:W4:Y:S04]  /*30800*/  LDL R16, [R1+0xfc8] ;  /* 0x000fc80001107983 */ /* 0x010f280000100800 */
        /* <DEDUP_REMOVED lines=22> */
[--C-:B0-----:R-:W-:Y:S01]  /*30970*/  IMAD.WIDE R24, R5, 0x2, R14.reuse ;  /* 0x0000000205187825 */ /* 0x101fe200078e020e */
[----:B------:R0:W-:Y:S04]  /*30980*/  STL.64 [R1+0x1228], R26 ;  /* 0x0012281a01007387 */ /* 0x0001e80000100a00 */
[----:B------:R-:W2:Y:S04]  /*30990*/  LDL R5, [R1+0x1054] ;  /* 0x0010540001057983 */ /* 0x000ea80000100800 */
[----:B------:R3:W-:Y:S04]  /*309a0*/  STL.64 [R1+0x1240], R24 ;  /* 0x0012401801007387 */ /* 0x0007e80000100a00 */
[----:B0-----:R-:W2:Y:S04]  /*309b0*/  LDL R26, [R1+0x1078] ;  /* 0x00107800011a7983 */ /* 0x001ea80000100800 */
[----:B------:R-:W2:Y:S01]  /*309c0*/  LDL R27, [R1+0x1088] ;  /* 0x00108800011b7983 */ /* 0x000ea20000100800 */
[----:B---3--:R-:W-:-:S05]  /*309d0*/  IMAD.WIDE R24, R28, 0x2, R14 ;  /* 0x000000021c187825 */ /* 0x008fca00078e020e */
[----:B------:R0:W-:Y:S04]  /*309e0*/  STL.64 [R1+0x1258], R24 ;  /* 0x0012581801007387 */ /* 0x0001e80000100a00 */
[----:B------:R-:W3:Y:S04]  /*309f0*/  LDL R8, [R1+0x1090] ;  /* 0x0010900001087983 */ /* 0x000ee80000100800 */
[----:B------:R-:W3:Y:S04]  /*30a00*/  LDL R7, [R1+0x10a0] ;  /* 0x0010a00001077983 */ /* 0x000ee80000100800 */
[----:B------:R-:W3:Y:S01]  /*30a10*/  LDL R28, [R1+0x10a8] ;  /* 0x0010a800011c7983 */ /* 0x000ee20000100800 */
        /* <DEDUP_REMOVED lines=8> */
[----:B----4-:R-:W-:-:S04]  /*30aa0*/  IMAD.WIDE R18, R16, 0x2, R14 ;  /* 0x0000000210127825 */ /* 0x010fc800078e020e */
[--C-:B------:R-:W-:Y:S01]  /*30ab0*/  IMAD.WIDE R16, R17, 0x2, R14.reuse ;  /* 0x0000000211107825 */ /* 0x100fe200078e020e */
[----:B------:R-:W-:Y:S04]  /*30ac0*/  STL.64 [R1+0x12b0], R22 ;  /* 0x0012b01601007387 */ /* 0x000fe80000100a00 */
[----:B------:R0:W-:Y:S04]  /*30ad0*/  STL.64 [R1+0x12c8], R20 ;  /* 0x0012c81401007387 */ /* 0x0001e80000100a00 */
[----:B------:R1:W-:Y:S04]  /*30ae0*/  STL.64 [R1+0x12e0], R18 ;  /* 0x0012e01201007387 */ /* 0x0003e80000100a00 */
[----:B------:R4:W-:Y:S01]  /*30af0*/  STL.64 [R1+0x12f8], R16 ;  /* 0x0012f81001007387 */ /* 0x0009e20000100a00 */
[----:B0-----:R-:W-:-:S04]  /*30b00*/  IMAD.WIDE R20, R12, 0x2, R14 ;  /* 0x000000020c147825 */ /* 0x001fc800078e020e */
[----:B-1----:R-:W-:-:S04]  /*30b10*/  IMAD.WIDE R18, R11, 0x2, R14 ;  /* 0x000000020b127825 */ /* 0x002fc800078e020e */
[--C-:B----4-:R-:W-:Y:S01]  /*30b20*/  IMAD.WIDE R16, R9, 0x2, R14.reuse ;  /* 0x0000000209107825 */ /* 0x110fe200078e020e */
[----:B------:R0:W-:Y:S04]  /*30b30*/  STL.64 [R1+0x1310], R20 ;  /* 0x0013101401007387 */ /* 0x0001e80000100a00 */
[----:B------:R1:W-:Y:S04]  /*30b40*/  STL.64 [R1+0x1328], R18 ;  /* 0x0013281201007387 */ /* 0x0003e80000100a00 */
[----:B------:R4:W-:Y:S01]  /*30b50*/  STL.64 [R1+0x1340], R16 ;  /* 0x0013401001007387 */ /* 0x0009e20000100a00 */
[----:B0-----:R-:W-:-:S04]  /*30b60*/  IMAD.WIDE R20, R6, 0x2, R14 ;  /* 0x0000000206147825 */ /* 0x001fc800078e020e */
[----:B-1----:R-:W-:-:S04]  /*30b70*/  IMAD.WIDE R18, R2, 0x2, R14 ;  /* 0x0000000202127825 */ /* 0x002fc800078e020e */
[--C-:B----4-:R-:W-:Y:S01]  /*30b80*/  IMAD.WIDE R16, R29, 0x2, R14.reuse ;  /* 0x000000021d107825 */ /* 0x110fe200078e020e */
        /* <DEDUP_REMOVED lines=21> */
[----:B0-----:R-:W-:-:S04]  /*30ce0*/  IMAD.WIDE R16, R26, 0x2, R14 ;  /* 0x000000021a107825 */ /* 0x001fc800078e020e */
[----:B-1----:R-:W-:-:S04]  /*30cf0*/  IMAD.WIDE R12, R27, 0x2, R14 ;  /* 0x000000021b0c7825 */ /* 0x002fc800078e020e */
[--C-:B---3--:R-:W-:Y:S01]  /*30d00*/  IMAD.WIDE R18, R8, 0x2, R14.reuse ;  /* 0x0000000208127825 */ /* 0x108fe200078e020e */
[----:B------:R0:W-:Y:S04]  /*30d10*/  STL.64 [R1+0x1410], R16 ;  /* 0x0014101001007387 */ /* 0x0001e80000100a00 */
[----:B------:R1:W-:Y:S04]  /*30d20*/  STL.64 [R1+0x1428], R12 ;  /* 0x0014280c01007387 */ /* 0x0003e80000100a00 */
[----:B------:R3:W-:Y:S04]  /*30d30*/  STL.64 [R1+0x1440], R18 ;  /* 0x0014401201007387 */ /* 0x0007e80000100a00 */
[----:B------:R-:W2:Y:S01]  /*30d40*/  LDL R23, [R1+0x1118] ;  /* 0x0011180001177983 */ /* 0x000ea20000100800 */
[----:B0-----:R-:W-:-:S04]  /*30d50*/  IMAD.WIDE R16, R7, 0x2, R14 ;  /* 0x0000000207107825 */ /* 0x001fc800078e020e */
[--C-:B-1----:R-:W-:Y:S01]  /*30d60*/  IMAD.WIDE R12, R28, 0x2, R14.reuse ;  /* 0x000000021c0c7825 */ /* 0x102fe200078e020e */
[----:B------:R0:W-:Y:S04]  /*30d70*/  STL.64 [R1+0x1458], R16 ;  /* 0x0014581001007387 */ /* 0x0001e80000100a00 */
[----:B------:R-:W2:Y:S04]  /*30d80*/  LDL R20, [R1+0x1120] ;  /* 0x0011200001147983 */ /* 0x000ea80000100800 */
[----:B------:R1:W-:Y:S04]  /*30d90*/  STL.64 [R1+0x1468], R12 ;  /* 0x0014680c01007387 */ /* 0x0003e80000100a00 */
[----:B------:R-:W2:Y:S04]  /*30da0*/  LDL R21, [R1+0x1130] ;  /* 0x0011300001157983 */ /* 0x000ea80000100800 */
        /* <DEDUP_REMOVED lines=10> */
[----:B----4-:R-:W-:-:S04]  /*30e50*/  IMAD.WIDE R10, R11, 0x2, R14 ;  /* 0x000000020b0a7825 */ /* 0x010fc800078e020e */
[--C-:B------:R-:W-:Y:S01]  /*30e60*/  IMAD.WIDE R24, R9, 0x2, R14.reuse ;  /* 0x0000000209187825 */ /* 0x100fe200078e020e */
[----:B------:R0:W-:Y:S04]  /*30e70*/  STL.64 [R1+0x1480], R10 ;  /* 0x0014800a01007387 */ /* 0x0001e80000100a00 */
[----:B------:R1:W-:Y:S01]  /*30e80*/  STL.64 [R1+0x1498], R24 ;  /* 0x0014981801007387 */ /* 0x0003e20000100a00 */
[----:B0-----:R-:W-:-:S04]  /*30e90*/  IMAD.WIDE R10, R6, 0x2, R14 ;  /* 0x00000002060a7825 */ /* 0x001fc800078e020e */
[--C-:B-1----:R-:W-:Y:S01]  /*30ea0*/  IMAD.WIDE R24, R2, 0x2, R14.reuse ;  /* 0x0000000202187825 */ /* 0x102fe200078e020e */
[----:B------:R0:W-:Y:S04]  /*30eb0*/  STL.64 [R1+0x14b0], R10 ;  /* 0x0014b00a01007387 */ /* 0x0001e80000100a00 */
[----:B------:R-:W4:Y:S04]  /*30ec0*/  LDL R13, [R1+0x11b8] ;  /* 0x0011b800010d7983 */ /* 0x000f280000100800 */
[----:B------:R-:W-:Y:S04]  /*30ed0*/  STL.64 [R1+0x14c8], R24 ;  /* 0x0014c81801007387 */ /* 0x000fe80000100a00 */
[----:B------:R-:W4:Y:S01]  /*30ee0*/  LDL R2, [R1+0x11c0] ;  /* 0x0011c00001027983 */ /* 0x000f220000100800 */
[----:B0-----:R-:W-:-:S05]  /*30ef0*/  IMAD.WIDE R10, R29, 0x2, R14 ;  /* 0x000000021d0a7825 */ /* 0x001fca00078e020e */
[----:B------:R0:W-:Y:S04]  /*30f00*/  STL.64 [R1+0x14e0], R10 ;  /* 0x0014e00a01007387 */ /* 0x0001e80000100a00 */
[----:B------:R-:W4:Y:S01]  /*30f10*/  LDL R29, [R1+0x11d0] ;  /* 0x0011d000011d7983 */ /* 0x000f220000100800 */
[----:B0-----:R-:W-:-:S05]  /*30f20*/  IMAD.WIDE R10, R3, 0x2, R14 ;  /* 0x00000002030a7825 */ /* 0x001fca00078e020e */
[----:B------:R0:W-:Y:S04]  /*30f30*/  STL.64 [R1+0x14f8], R10 ;  /* 0x0014f80a01007387 */ /* 0x0001e80000100a00 */
[----:B------:R-:W4:Y:S01]  /*30f40*/  LDL R3, [R1+0x11e8] ;  /* 0x0011e80001037983 */ /* 0x000f220000100800 */
[----:B------:R-:W-:-:S03]  /*30f50*/  IMAD.WIDE R24, R4, 0x2, R14 ;  /* 0x0000000204187825 */ /* 0x000fc600078e020e */
[----:B0-----:R-:W4:Y:S04]  /*30f60*/  LDL R10, [R1+0x11d8] ;  /* 0x0011d800010a7983 */ /* 0x001f280000100800 */
[----:B------:R-:W-:Y:S04]  /*30f70*/  STL.64 [R1+0x1510], R24 ;  /* 0x0015101801007387 */ /* 0x000fe80000100a00 */
[----:B------:R-:W4:Y:S04]  /*30f80*/  LDL R11, [R1+0x11f0] ;  /* 0x0011f000010b7983 */ /* 0x000f280000100800 */
[----:B------:R-:W4:Y:S01]  /*30f90*/  LDL R9, [R1+0x1200] ;  /* 0x0012000001097983 */ /* 0x000f220000100800 */
[----:B--2---:R-:W-:-:S05]  /*30fa0*/  IMAD.WIDE R4, R5, 0x2, R14 ;  /* 0x0000000205047825 */ /* 0x004fca00078e020e */
[----:B------:R0:W-:Y:S04]  /*30fb0*/  STL.64 [R1+0x1528], R4 ;  /* 0x0015280401007387 */ /* 0x0001e80000100a00 */
[----:B------:R-:W2:Y:S04]  /*30fc0*/  LDL R6, [R1+0x1208] ;  /* 0x0012080001067983 */ /* 0x000ea80000100800 */
[----:B0-----:R-:W2:Y:S04]  /*30fd0*/  LDL R4, [R1+0x1218] ;  /* 0x0012180001047983 */ /* 0x001ea80000100800 */
[----:B------:R-:W2:Y:S01]  /*30fe0*/  LDL R5, [R1+0x1220] ;  /* 0x0012200001057983 */ /* 0x000ea20000100800 */
[----:B------:R-:W-:-:S05]  /*30ff0*/  IMAD.WIDE R24, R23, 0x2, R14 ;  /* 0x0000000217187825 */ /* 0x000fca00078e020e */
        /* <DEDUP_REMOVED lines=25> */
[----:B------:R-:W3:Y:S04]  /*31190*/  LDL R27, [R1+0x1238] ;  /* 0x00123800011b7983 */ /* 0x000ee80000100800 */
[----:B------:R0:W-:Y:S04]  /*311a0*/  STL.64 [R1+0x15d0], R16 ;  /* 0x0015d01001007387 */ /* 0x0001e80000100a00 */
[----:B------:R-:W3:Y:S04]  /*311b0*/  LDL R8, [R1+0x1248] ;  /* 0x0012480001087983 */ /* 0x000ee80000100800 */
[----:B------:R-:W3:Y:S04]  /*311c0*/  LDL R7, [R1+0x1250] ;  /* 0x0012500001077983 */ /* 0x000ee80000100800 */
[----:B------:R-:W3:Y:S01]  /*311d0*/  LDL R28, [R1+0x1260] ;  /* 0x00126000011c7983 */ /* 0x000ee20000100800 */
[----:B----4-:R-:W-:-:S04]  /*311e0*/  IMAD.WIDE R18, R13, 0x2, R14 ;  /* 0x000000020d127825 */ /* 0x010fc800078e020e */
[--C-:B0-----:R-:W-:Y:S01]  /*311f0*/  IMAD.WIDE R16, R2, 0x2, R14.reuse ;  /* 0x0000000202107825 */ /* 0x101fe200078e020e */
[----:B------:R-:W-:Y:S04]  /*31200*/  STL.64 [R1+0x15e0], R18 ;  /* 0x0015e01201007387 */ /* 0x000fe80000100a00 */
[----:B------:R-:W4:Y:S04]  /*31210*/  LDL R2, [R1+0x1270] ;  /* 0x0012700001027983 */ /* 0x000f280000100800 */
[----:B------:R-:W-:Y:S01]  /*31220*/  STL.64 [R1+0x15f0], R16 ;  /* 0x0015f01001007387 */ /* 0x000fe20000100a00 */
[----:B------:R-:W-:-:S03]  /*31230*/  IMAD.WIDE R12, R29, 0x2, R14 ;  /* 0x000000021d0c7825 */ /* 0x000fc600078e020e */
[----:B------:R-:W4:Y:S04]  /*31240*/  LDL R29, [R1+0x1278] ;  /* 0x00127800011d7983 */ /* 0x000f280000100800 */
[----:B------:R0:W-:Y:S02]  /*31250*/  STL.64 [R1+0x15f8], R12 ;  /* 0x0015f80c01007387 */ /* 0x0001e40000100a00 */
[--C-:B0-----:R-:W-:Y:S02]  /*31260*/  IMAD.WIDE R12, R3, 0x2, R14.reuse ;  /* 0x00000002030c7825 */ /* 0x101fe400078e020e */
[----:B------:R-:W4:Y:S02]  /*31270*/  LDL R3, [R1+0x1288] ;  /* 0x0012880001037983 */ /* 0x000f240000100800 */
[----:B------:R-:W-:-:S04]  /*31280*/  IMAD.WIDE R16, R10, 0x2, R14 ;  /* 0x000000020a107825 */ /* 0x000fc800078e020e */
[--C-:B------:R-:W-:Y:S01]  /*31290*/  IMAD.WIDE R10, R11, 0x2, R14.reuse ;  /* 0x000000020b0a7825 */ /* 0x100fe200078e020e */
[----:B------:R0:W-:Y:S04]  /*312a0*/  STL.64 [R1+0x1608], R16 ;  /* 0x0016081001007387 */ /* 0x0001e80000100a00 */
[----:B------:R2:W-:Y:S04]  /*312b0*/  STL.64 [R1+0x1618], R12 ;  /* 0x0016180c01007387 */ /* 0x0005e80000100a00 */
[----:B------:R1:W-:Y:S01]  /*312c0*/  STL.64 [R1+0x1620], R10 ;  /* 0x0016200a01007387 */ /* 0x0003e20000100a00 */
[----:B0-----:R-:W-:-:S05]  /*312d0*/  IMAD.WIDE R16, R9, 0x2, R14 ;  /* 0x0000000209107825 */ /* 0x001fca00078e020e */
[----:B------:R0:W-:Y:S01]  /*312e0*/  STL.64 [R1+0x1630], R16 ;  /* 0x0016301001007387 */ /* 0x0001e20000100a00 */
[----:B--2---:R-:W-:-:S05]  /*312f0*/  IMAD.WIDE R12, R6, 0x2, R14 ;  /* 0x00000002060c7825 */ /* 0x004fca00078e020e */
[----:B------:R2:W-:Y:S04]  /*31300*/  STL.64 [R1+0x1640], R12 ;  /* 0x0016400c01007387 */ /* 0x0005e80000100a00 */
[----:B------:R-:W4:Y:S01]  /*31310*/  LDL R23, [R1+0x1290] ;  /* 0x0012900001177983 */ /* 0x000f220000100800 */
[----:B-1----:R-:W-:-:S04]  /*31320*/  IMAD.WIDE R10, R4, 0x2, R14 ;  /* 0x00000002040a7825 */ /* 0x002fc800078e020e */
[--C-:B------:R-:W-:Y:S01]  /*31330*/  IMAD.WIDE R4, R5, 0x2, R14.reuse ;  /* 0x0000000205047825 */ /* 0x100fe200078e020e */
[----:B------:R1:W-:Y:S04]  /*31340*/  STL.64 [R1+0x1648], R10 ;  /* 0x0016480a01007387 */ /* 0x0003e80000100a00 */
[----:B------:R-:W4:Y:S04]  /*31350*/  LDL R20, [R1+0x12a0] ;  /* 0x0012a00001147983 */ /* 0x000f280000100800 */
[----:B------:R0:W-:Y:S04]  /*31360*/  STL.64 [R1+0x1658], R4 ;  /* 0x0016580401007387 */ /* 0x0001e80000100a00 */
[----:B------:R-:W4:Y:S04]  /*31370*/  LDL R21, [R1+0x12a8] ;  /* 0x0012a80001157983 */ /* 0x000f280000100800 */
[----:B------:R-:W4:Y:S04]  /*31380*/  LDL R18, [R1+0x12b8] ;  /* 0x0012b80001127983 */ /* 0x000f280000100800 */
[----:B------:R-:W4:Y:S04]  /*31390*/  LDL R19, [R1+0x12c0] ;  /* 0x0012c00001137983 */ /* 0x000f280000100800 */
[----:B0-----:R-:W4:Y:S04]  /*313a0*/  LDL R16, [R1+0x12d0] ;  /* 0x0012d00001107983 */ /* 0x001f280000100800 */
[----:B------:R-:W4:Y:S04]  /*313b0*/  LDL R17, [R1+0x12d8] ;  /* 0x0012d80001117983 */ /* 0x000f280000100800 */
[----:B--2---:R-:W2:Y:S04]  /*313c0*/  LDL R12, [R1+0x12e8] ;  /* 0x0012e800010c7983 */ /* 0x004ea80000100800 */
[----:B------:R-:W2:Y:S04]  /*313d0*/  LDL R9, [R1+0x1300] ;  /* 0x0013000001097983 */ /* 0x000ea80000100800 */
[----:B-1----:R-:W2:Y:S04]  /*313e0*/  LDL R11, [R1+0x12f0] ;  /* 0x0012f000010b7983 */ /* 0x002ea80000100800 */
[----:B------:R-:W2:Y:S04]  /*313f0*/  LDL R6, [R1+0x1308] ;  /* 0x0013080001067983 */ /* 0x000ea80000100800 */
[----:B------:R-:W2:Y:S04]  /*31400*/  LDL R4, [R1+0x1318] ;  /* 0x0013180001047983 */ /* 0x000ea80000100800 */
[----:B------:R-:W2:Y:S01]  /*31410*/  LDL R5, [R1+0x1320] ;  /* 0x0013200001057983 */ /* 0x000ea20000100800 */
[----:B---3--:R-:W-:-:S04]  /*31420*/  IMAD.WIDE R24, R26, 0x2, R14 ;  /* 0x000000021a187825 */ /* 0x008fc800078e020e */
        /* <DEDUP_REMOVED lines=11> */
[----:B------:R-:W3:Y:S04]  /*314e0*/  LDL R28, [R1+0x1348] ;  /* 0x00134800011c7983 */ /* 0x000ee80000100800 */
[----:B------:R-:W3:Y:S01]  /*314f0*/  LDL R10, [R1+0x1350] ;  /* 0x00135000010a7983 */ /* 0x000ee20000100800 */
[----:B----4-:R-:W-:-:S05]  /*31500*/  IMAD.WIDE R26, R2, 0x2, R14 ;  /* 0x00000002021a7825 */ /* 0x010fca00078e020e */
[----:B------:R1:W-:Y:S01]  /*31510*/  STL.64 [R1+0x16a8], R26 ;  /* 0x0016a81a01007387 */ /* 0x0003e20000100a00 */
[----:B0-----:R-:W-:-:S03]  /*31520*/  IMAD.WIDE R24, R29, 0x2, R14 ;  /* 0x000000021d187825 */ /* 0x001fc600078e020e */
[----:B------:R-:W4:Y:S04]  /*31530*/  LDL R29, [R1+0x1360] ;  /* 0x00136000011d7983 */ /* 0x000f280000100800 */
[----:B------:R-:W-:Y:S04]  /*31540*/  STL.64 [R1+0x24a0], R24 ;  /* 0x0024a01801007387 */ /* 0x000fe80000100a00 */
[----:B-1----:R-:W4:Y:S04]  /*31550*/  LDL R26, [R1+0x1370] ;  /* 0x00137000011a7983 */ /* 0x002f280000100800 */
[----:B------:R-:W4:Y:S01]  /*31560*/  LDL R27, [R1+0x1378] ;  /* 0x00137800011b7983 */ /* 0x000f220000100800 */
[----:B------:R-:W-:-:S05]  /*31570*/  IMAD.WIDE R2, R3, 0x2, R14 ;  /* 0x0000000203027825 */ /* 0x000fca00078e020e */
[----:B------:R0:W-:Y:S04]  /*31580*/  STL.64 [R1+0x24b0], R2 ;  /* 0x0024b00201007387 */ /* 0x0001e80000100a00 */
[----:B------:R-:W4:Y:S04]  /*31590*/  LDL R8, [R1+0x1388] ;  /* 0x0013880001087983 */ /* 0x000f280000100800 */
[----:B0-----:R-:W4:Y:S04]  /*315a0*/  LDL R2, [R1+0x1390] ;  /* 0x0013900001027983 */ /* 0x001f280000100800 */
[----:B------:R-:W4:Y:S01]  /*315b0*/  LDL R3, [R1+0x13a0] ;  /* 0x0013a00001037983 */ /* 0x000f220000100800 */
[----:B------:R-:W-:-:S05]  /*315c0*/  IMAD.WIDE R22, R23, 0x2, R14 ;  /* 0x0000000217167825 */ /* 0x000fca00078e020e */
[----:B------:R0:W-:Y:S01]  /*315d0*/  STL.64 [R1+0x24c0], R22 ;  /* 0x0024c01601007387 */ /* 0x0001e20000100a00 */
[----:B------:R-:W-:-:S04]  /*315e0*/  IMAD.WIDE R24, R20, 0x2, R14 ;  /* 0x0000000214187825 */ /* 0x000fc800078e020e */
        /* <DEDUP_REMOVED lines=29> */
[--C-:B------:R-:W-:Y:S01]  /*317c0*/  IMAD.WIDE R16, R7, 0x2, R14.reuse ;  /* 0x0000000207107825 */ /* 0x100fe200078e020e */
[----:B------:R-:W-:Y:S04]  /*317d0*/  STL.64 [R1+0x2590], R18 ;  /* 0x0025901201007387 */ /* 0x000fe80000100a00 */
[----:B------:R-:W3:Y:S04]  /*317e0*/  LDL R7, [R1+0x13e8] ;  /* 0x0013e80001077983 */ /* 0x000ee80000100800 */
[----:B------:R4:W-:Y:S01]  /*317f0*/  STL.64 [R1+0x25a0], R16 ;  /* 0x0025a01001007387 */ /* 0x0009e20000100a00 */
[----:B------:R-:W-:-:S03]  /*31800*/  IMAD.WIDE R12, R28, 0x2, R14 ;  /* 0x000000021c0c7825 */ /* 0x000fc600078e020e */
[----:B------:R-:W3:Y:S04]  /*31810*/  LDL R28, [R1+0x13f0] ;  /* 0x0013f000011c7983 */ /* 0x000ee80000100800 */
[----:B------:R0:W-:Y:S01]  /*31820*/  STL.64 [R1+0x25b0], R12 ;  /* 0x0025b00c01007387 */ /* 0x0001e20000100a00 */
[----:B----4-:R-:W-:-:S03]  /*31830*/  IMAD.WIDE R16, R29, 0x2, R14 ;  /* 0x000000021d107825 */ /* 0x010fc600078e020e */
[----:B------:R-:W4:Y:S01]  /*31840*/  LDL R29, [R1+0x1400] ;  /* 0x00140000011d7983 */ /* 0x000f220000100800 */
[----:B0-----:R-:W-:-:S04]  /*31850*/  IMAD.WIDE R12, R10, 0x2, R14 ;  /* 0x000000020a0c7825 */ /* 0x001fc800078e020e */
[--C-:B------:R-:W-:Y:S01]  /*31860*/  IMAD.WIDE R18, R27, 0x2, R14.reuse ;  /* 0x000000021b127825 */ /* 0x100fe200078e020e */
[----:B------:R0:W-:Y:S04]  /*31870*/  STL.64 [R1+0x25c0], R12 ;  /* 0x0025c00c01007387 */ /* 0x0001e80000100a00 */
[----:B------:R1:W-:Y:S01]  /*31880*/  STL.64 [R1+0x25d0], R16 ;  /* 0x0025d01001007387 */ /* 0x0003e20000100a00 */
[----:B0-----:R-:W-:-:S04]  /*31890*/  IMAD.WIDE R12, R26, 0x2, R14 ;  /* 0x000000021a0c7825 */ /* 0x001fc800078e020e */
[--C-:B-1----:R-:W-:Y:S01]  /*318a0*/  IMAD.WIDE R16, R8, 0x2, R14.reuse ;  /* 0x0000000208107825 */ /* 0x102fe200078e020e */
[----:B------:R0:W-:Y:S04]  /*318b0*/  STL.64 [R1+0x25e0], R12 ;  /* 0x0025e00c01007387 */ /* 0x0001e80000100a00 */
[----:B------:R1:W-:Y:S04]  /*318c0*/  STL.64 [R1+0x25f0], R18 ;  /* 0x0025f01201007387 */ /* 0x0003e80000100a00 */
[----:B------:R1:W-:Y:S04]  /*318d0*/  STL.64 [R1+0x2600], R16 ;  /* 0x0026001001007387 */ /* 0x0003e80000100a00 */
[----:B------:R-:W4:Y:S01]  /*318e0*/  LDL R23, [R1+0x1408] ;  /* 0x0014080001177983 */ /* 0x000f220000100800 */
[----:B0-----:R-:W-:-:S04]  /*318f0*/  IMAD.WIDE R12, R2, 0x2, R14 ;  /* 0x00000002020c7825 */ /* 0x001fc800078e020e */
[--C-:B------:R-:W-:Y:S01]  /*31900*/  IMAD.WIDE R2, R3, 0x2, R14.reuse ;  /* 0x0000000203027825 */ /* 0x100fe200078e020e */
[----:B------:R0:W-:Y:S04]  /*31910*/  STL.64 [R1+0x2610], R12 ;  /* 0x0026100c01007387 */ /* 0x0001e80000100a00 */
[----:B------:R-:W4:Y:S04]  /*31920*/  LDL R20, [R1+0x1418] ;  /* 0x0014180001147983 */ /* 0x000f280000100800 */
[----:B------:R0:W-:Y:S04]  /*31930*/  STL.64 [R1+0x2620], R2 ;  /* 0x0026200201007387 */ /* 0x0001e80000100a00 */
[----:B------:R-:W4:Y:S04]  /*31940*/  LDL R21, [R1+0x1420] ;  /* 0x0014200001157983 */ /* 0x000f280000100800 */
[----:B-1----:R-:W4:Y:S04]  /*31950*/  LDL R18, [R1+0x1430] ;  /* 0x0014300001127983 */ /* 0x002f280000100800 */
[----:B------:R-:W4:Y:S04]  /*31960*/  LDL R19, [R1+0x1438] ;  /* 0x0014380001137983 */ /* 0x000f280000100800 */
[----:B------:R-:W4:Y:S04]  /*31970*/  LDL R16, [R1+0x1448] ;  /* 0x0014480001107983 */ /* 0x000f280000100800 */
[----:B------:R-:W4:Y:S04]  /*31980*/  LDL R17, [R1+0x1450] ;  /* 0x0014500001117983 */ /* 0x000f280000100800 */
[----:B------:R-:W4:Y:S04]  /*31990*/  LDL R26, [R1+0x1470] ;  /* 0x00147000011a7983 */ /* 0x000f280000100800 */
[----:B------:R-:W4:Y:S04]  /*319a0*/  LDL R27, [R1+0x1478] ;  /* 0x00147800011b7983 */ /* 0x000f280000100800 */
[----:B0-----:R-:W4:Y:S04]  /*319b0*/  LDL R12, [R1+0x1460] ;  /* 0x00146000010c7983 */ /* 0x001f280000100800 */
[----:B------:R-:W4:Y:S04]  /*319c0*/  LDL R8, [R1+0x1488] ;  /* 0x0014880001087983 */ /* 0x000f280000100800 */
[----:B------:R-:W4:Y:S04]  /*319d0*/  LDL R2, [R1+0x1490] ;  /* 0x0014900001027983 */ /* 0x000f280000100800 */
[----:B------:R-:W4:Y:S01]  /*319e0*/  LDL R3, [R1+0x14a0] ;  /* 0x0014a00001037983 */ /* 0x000f220000100800 */
[----:B--2---:R-:W-:-:S04]  /*319f0*/  IMAD.WIDE R10, R11, 0x2, R14 ;  /* 0x000000020b0a7825 */ /* 0x004fc800078e020e */
[--C-:B------:R-:W-:Y:S01]  /*31a00*/  IMAD.WIDE R24, R9, 0x2, R14.reuse ;  /* 0x0000000209187825 */ /* 0x100fe200078e020e */
[----:B------:R0:W-:Y:S04]  /*31a10*/  STL.64 [R1+0x2630], R10 ;  /* 0x0026300a01007387 */ /* 0x0001e80000100a00 */
[----:B------:R1:W-:Y:S01]  /*31a20*/  STL.64 [R1+0x2640], R24 ;  /* 0x0026401801007387 */ /* 0x0003e20000100a00 */
[----:B0-----:R-:W-:-:S04]  /*31a30*/  IMAD.WIDE R10, R6, 0x2, R14 ;  /* 0x00000002060a7825 */ /* 0x001fc800078e020e */
[--C-:B-1----:R-:W-:Y:S01]  /*31a40*/  IMAD.WIDE R24, R4, 0x2, R14.reuse ;  /* 0x0000000204187825 */ /* 0x102fe200078e020e */
[----:B------:R0:W-:Y:S04]  /*31a50*/  STL.64 [R1+0x2650], R10 ;  /* 0x0026500a01007387 */ /* 0x0001e80000100a00 */
[----:B------:R-:W2:Y:S04]  /*31a60*/  LDL R13, [R1+0x14a8] ;  /* 0x0014a800010d7983 */ /* 0x000ea80000100800 */
[----:B------:R-:W-:Y:S04]  /*31a70*/  STL.64 [R1+0x2660], R24 ;  /* 0x0026601801007387 */ /* 0x000fe80000100a00 */
[----:B------:R-:W2:Y:S01]  /*31a80*/  LDL R4, [R1+0x14b8] ;  /* 0x0014b80001047983 */ /* 0x000ea20000100800 */
[----:B0-----:R-:W-:-:S05]  /*31a90*/  IMAD.WIDE R10, R5, 0x2, R14 ;  /* 0x00000002050a7825 */ /* 0x001fca00078e020e */
[----:B------:R0:W-:Y:S04]  /*31aa0*/  STL.64 [R1+0x2670], R10 ;  /* 0x0026700a01007387 */ /* 0x0001e80000100a00 */
[----:B------:R-:W2:Y:S04]  /*31ab0*/  LDL R5, [R1+0x14c0] ;  /* 0x0014c00001057983 */ /* 0x000ea80000100800 */
[----:B0-----:R-:W2:Y:S01]  /*31ac0*/  LDL R10, [R1+0x14d0] ;  /* 0x0014d000010a7983 */ /* 0x001ea20000100800 */
[----:B---3--:R-:W-:-:S05]  /*31ad0*/  IMAD.WIDE R24, R7, 0x2, R14 ;  /* 0x0000000207187825 */ /* 0x008fca00078e020e */
[----:B------:R-:W-:Y:S01]  /*31ae0*/  STL.64 [R1+0x2680], R24 ;  /* 0x0026801801007387 */ /* 0x000fe20000100a00 */
[----:B------:R-:W-:-:S03]  /*31af0*/  IMAD.WIDE R6, R28, 0x2, R14 ;  /* 0x000000021c067825 */ /* 0x000fc600078e020e */
[----:B------:R-:W3:Y:S04]  /*31b00*/  LDL R28, [R1+0x14d8] ;  /* 0x0014d800011c7983 */ /* 0x000ee80000100800 */
[----:B------:R4:W-:Y:S04]  /*31b10*/  STL.64 [R1+0x2690], R6 ;  /* 0x0026900601007387 */ /* 0x0009e80000100a00 */
[----:B------:R-:W3:Y:S04]  /*31b20*/  LDL R11, [R1+0x14e8] ;  /* 0x0014e800010b7983 */ /* 0x000ee80000100800 */
[----:B------:R-:W3:Y:S01]  /*31b30*/  LDL R9, [R1+0x14f0] ;  /* 0x0014f00001097983 */ /* 0x000ee20000100800 */
[----:B----4-:R-:W-:-:S05]  /*31b40*/  IMAD.WIDE R6, R29, 0x2, R14 ;  /* 0x000000021d067825 */ /* 0x010fca00078e020e */
        /* <DEDUP_REMOVED lines=27> */
[----:B------:R-:W-:Y:S04]  /*31d00*/  STL.64 [R1+0x2750], R18 ;  /* 0x0027501201007387 */ /* 0x000fe80000100a00 */
[----:B------:R-:W4:Y:S04]  /*31d10*/  LDL R26, [R1+0x1520] ;  /* 0x00152000011a7983 */ /* 0x000f280000100800 */
[----:B------:R-:W-:Y:S04]  /*31d20*/  STL.64 [R1+0x2760], R16 ;  /* 0x0027601001007387 */ /* 0x000fe80000100a00 */
[----:B------:R-:W4:Y:S04]  /*31d30*/  LDL R27, [R1+0xb88] ;  /* 0x000b8800011b7983 */ /* 0x000f280000100800 */
[----:B------:R0:W-:Y:S04]  /*31d40*/  STL.64 [R1+0x2770], R2 ;  /* 0x0027700201007387 */ /* 0x0001e80000100a00 */
[----:B------:R-:W4:Y:S04]  /*31d50*/  LDL R8, [R1+0xb74] ;  /* 0x000b740001087983 */ /* 0x000f280000100800 */
[----:B0-----:R-:W4:Y:S04]  /*31d60*/  LDL R2, [R1+0xb70] ;  /* 0x000b700001027983 */ /* 0x001f280000100800 */
[----:B------:R-:W4:Y:S01]  /*31d70*/  LDL R3, [R1+0xb4c] ;  /* 0x000b4c0001037983 */ /* 0x000f220000100800 */
[----:B--2---:R-:W-:-:S04]  /*31d80*/  IMAD.WIDE R18, R13, 0x2, R14 ;  /* 0x000000020d127825 */ /* 0x004fc800078e020e */
[--C-:B------:R-:W-:Y:S01]  /*31d90*/  IMAD.WIDE R16, R4, 0x2, R14.reuse ;  /* 0x0000000204107825 */ /* 0x100fe200078e020e */
[----:B------:R-:W-:Y:S04]  /*31da0*/  STL.64 [R1+0x2780], R18 ;  /* 0x0027801201007387 */ /* 0x000fe80000100a00 */
[----:B------:R-:W2:Y:S04]  /*31db0*/  LDL R4, [R1+0xb48] ;  /* 0x000b480001047983 */ /* 0x000ea80000100800 */
[----:B------:R0:W-:Y:S01]  /*31dc0*/  STL.64 [R1+0x2790], R16 ;  /* 0x0027901001007387 */ /* 0x0001e20000100a00 */
[----:B------:R-:W-:-:S03]  /*31dd0*/  IMAD.WIDE R12, R5, 0x2, R14 ;  /* 0x00000002050c7825 */ /* 0x000fc600078e020e */
[----:B------:R-:W2:Y:S04]  /*31de0*/  LDL R5, [R1+0xb24] ;  /* 0x000b240001057983 */ /* 0x000ea80000100800 */
[----:B------:R3:W-:Y:S01]  /*31df0*/  STL.64 [R1+0x27a0], R12 ;  /* 0x0027a00c01007387 */ /* 0x0007e20000100a00 */
[----:B0-----:R-:W-:-:S04]  /*31e00*/  IMAD.WIDE R16, R10, 0x2, R14 ;  /* 0x000000020a107825 */ /* 0x001fc800078e020e */
[--C-:B---3--:R-:W-:Y:S02]  /*31e10*/  IMAD.WIDE R12, R28, 0x2, R14.reuse ;  /* 0x000000021c0c7825 */ /* 0x108fe400078e020e */
[----:B------:R-:W3:Y:S04]  /*31e20*/  LDL R28, [R1+0xb20] ;  /* 0x000b2000011c7983 */ /* 0x000ee80000100800 */
[----:B------:R0:W-:Y:S01]  /*31e30*/  STL.64 [R1+0x27b0], R16 ;  /* 0x0027b01001007387 */ /* 0x0001e20000100a00 */
[----:B------:R-:W-:-:S03]  /*31e40*/  IMAD.WIDE R10, R11, 0x2, R14 ;  /* 0x000000020b0a7825 */ /* 0x000fc600078e020e */
[----:B------:R4:W-:Y:S04]  /*31e50*/  STL.64 [R1+0x27c0], R12 ;  /* 0x0027c00c01007387 */ /* 0x0009e80000100a00 */
[----:B------:R1:W-:Y:S01]  /*31e60*/  STL.64 [R1+0x27d0], R10 ;  /* 0x0027d00a01007387 */ /* 0x0003e20000100a00 */
[----:B0-----:R-:W-:-:S05]  /*31e70*/  IMAD.WIDE R16, R9, 0x2, R14 ;  /* 0x0000000209107825 */ /* 0x001fca00078e020e */
[----:B------:R0:W-:Y:S01]  /*31e80*/  STL.64 [R1+0x27e0], R16 ;  /* 0x0027e01001007387 */ /* 0x0001e20000100a00 */
[----:B----4-:R-:W-:-:S04]  /*31e90*/  IMAD.WIDE R12, R6, 0x2, R14 ;  /* 0x00000002060c7825 */ /* 0x010fc800078e020e */
[----:B-1----:R-:W-:-:S04]  /*31ea0*/  IMAD.WIDE R10, R7, 0x2, R14 ;  /* 0x00000002070a7825 */ /* 0x002fc800078e020e */
[--C-:B------:R-:W-:Y:S01]  /*31eb0*/  IMAD.WIDE R6, R29, 0x2, R14.reuse ;  /* 0x000000021d067825 */ /* 0x100fe200078e020e */
[----:B------:R1:W-:Y:S04]  /*31ec0*/  STL.64 [R1+0x27f0], R12 ;  /* 0x0027f00c01007387 */ /* 0x0003e80000100a00 */
[----:B------:R-:W4:Y:S04]  /*31ed0*/  LDL R23, [R1+0xafc] ;  /* 0x000afc0001177983 */ /* 0x000f280000100800 */
        /* <DEDUP_REMOVED lines=8> */
[----:B-1----:R-:W4:Y:S04]  /*31f60*/  LDL R12, [R1+0xa90] ;  /* 0x000a9000010c7983 */ /* 0x002f280000100800 */
[----:B------:R-:W4:Y:S04]  /*31f70*/  LDL R9, [R1+0xa68] ;  /* 0x000a680001097983 */ /* 0x000f280000100800 */
[----:B------:R-:W4:Y:S04]  /*31f80*/  LDL R11, [R1+0xa6c] ;  /* 0x000a6c00010b7983 */ /* 0x000f280000100800 */
[----:B------:R-:W4:Y:S04]  /*31f90*/  LDL R29, [R1+0xa2c] ;  /* 0x000a2c00011d7983 */ /* 0x000f280000100800 */
[----:B------:R-:W4:Y:S04]  /*31fa0*/  LDL R6, [R1+0xa54] ;  /* 0x000a540001067983 */ /* 0x000f280000100800 */
        /* <DEDUP_REMOVED lines=15> */
[----:B--2---:R-:W-:-:S05]  /*320a0*/  IMAD.WIDE R26, R4, 0x2, R14 ;  /* 0x00000002041a7825 */ /* 0x004fca00078e020e */
[----:B------:R1:W-:Y:S04]  /*320b0*/  STL.64 [R1+0x2870], R26 ;  /* 0x0028701a01007387 */ /* 0x0003e80000100a00 */
[----:B------:R-:W2:Y:S01]  /*320c0*/  LDL R4, [R1+0x9d8] ;  /* 0x0009d80001047983 */ /* 0x000ea20000100800 */
[----:B0-----:R-:W-:-:S05]  /*320d0*/  IMAD.WIDE R24, R5, 0x2, R14 ;  /* 0x0000000205187825 */ /* 0x001fca00078e020e */
[----:B------:R3:W-:Y:S04]  /*320e0*/  STL.64 [R1+0x2880], R24 ;  /* 0x0028801801007387 */ /* 0x0007e80000100a00 */
[----:B-1----:R-:W2:Y:S04]  /*320f0*/  LDL R26, [R1+0x9bc] ;  /* 0x0009bc00011a7983 */ /* 0x002ea80000100800 */
[----:B------:R-:W2:Y:S01]  /*32100*/  LDL R27, [R1+0x9b8] ;  /* 0x0009b800011b7983 */ /* 0x000ea20000100800 */
[----:B---3--:R-:W-:-:S05]  /*32110*/  IMAD.WIDE R24, R28, 0x2, R14 ;  /* 0x000000021c187825 */ /* 0x008fca00078e020e */
[----:B------:R0:W-:Y:S04]  /*32120*/  STL.64 [R1+0x2890], R24 ;  /* 0x0028901801007387 */ /* 0x0001e80000100a00 */
[----:B------:R-:W3:Y:S04]  /*32130*/  LDL R8, [R1+0x994] ;  /* 0x0009940001087983 */ /* 0x000ee80000100800 */
[----:B------:R-:W3:Y:S04]  /*32140*/  LDL R5, [R1+0x990] ;  /* 0x0009900001057983 */ /* 0x000ee80000100800 */
[----:B------:R-:W3:Y:S01]  /*32150*/  LDL R28, [R1+0x96c] ;  /* 0x00096c00011c7983 */ /* 0x000ee20000100800 */
[----:B----4-:R-:W-:-:S04]  /*32160*/  IMAD.WIDE R22, R23, 0x2, R14 ;  /* 0x0000000217167825 */ /* 0x010fc800078e020e */
        /* <DEDUP_REMOVED lines=30> */
[----:B------:R-:W-:-:S04]  /*32350*/  IMAD.WIDE R18, R13, 0x2, R14 ;  /* 0x000000020d127825 */ /* 0x000fc800078e020e */
[--C-:B------:R-:W-:Y:S01]  /*32360*/  IMAD.WIDE R16, R2, 0x2, R14.reuse ;  /* 0x0000000202107825 */ /* 0x100fe200078e020e */
        /* <DEDUP_REMOVED lines=12> */
[--C-:B-1----:R-:W-:Y:S01]  /*32430*/  IMAD.WIDE R12, R27, 0x2, R14.reuse ;  /* 0x000000021b0c7825 */ /* 0x102fe200078e020e */
[----:B------:R0:W-:Y:S04]  /*32440*/  STL.64 [R1+0x29c0], R16 ;  /* 0x0029c01001007387 */ /* 0x0001e80000100a00 */
[----:B------:R1:W-:Y:S01]  /*32450*/  STL.64 [R1+0x29d0], R12 ;  /* 0x0029d00c01007387 */ /* 0x0003e20000100a00 */
[----:B---3--:R-:W-:-:S04]  /*32460*/  IMAD.WIDE R18, R8, 0x2, R14 ;  /* 0x0000000208127825 */ /* 0x008fc800078e020e */
[----:B0-----:R-:W-:-:S04]  /*32470*/  IMAD.WIDE R16, R5, 0x2, R14 ;  /* 0x0000000205107825 */ /* 0x001fc800078e020e */
[--C-:B-1----:R-:W-:Y:S01]  /*32480*/  IMAD.WIDE R12, R28, 0x2, R14.reuse ;  /* 0x000000021c0c7825 */ /* 0x102fe200078e020e */
[----:B------:R0:W-:Y:S04]  /*32490*/  STL.64 [R1+0x29e0], R18 ;  /* 0x0029e01201007387 */ /* 0x0001e80000100a00 */
[----:B------:R-:W3:Y:S04]  /*324a0*/  LDL R23, [R1+0x8d8] ;  /* 0x0008d80001177983 */ /* 0x000ee80000100800 */
[----:B------:R1:W-:Y:S04]  /*324b0*/  STL.64 [R1+0x29f0], R16 ;  /* 0x0029f01001007387 */ /* 0x0003e80000100a00 */
[----:B------:R-:W3:Y:S04]  /*324c0*/  LDL R20, [R1+0x8b4] ;  /* 0x0008b40001147983 */ /* 0x000ee80000100800 */
[----:B------:R0:W-:Y:S04]  /*324d0*/  STL.64 [R1+0x2a00], R12 ;  /* 0x002a000c01007387 */ /* 0x0001e80000100a00 */
        /* <DEDUP_REMOVED lines=8> */
[----:B------:R-:W3:Y:S04]  /*32560*/  LDL R17, [R1+0x870] ;  /* 0x0008700001117983 */ /* 0x000ee80000100800 */
[----:B------:R-:W3:Y:S04]  /*32570*/  LDL R12, [R1+0x84c] ;  /* 0x00084c00010c7983 */ /* 0x000ee80000100800 */
[----:B------:R-:W3:Y:S01]  /*32580*/  LDL R28, [R1+0x7f8] ;  /* 0x0007f800011c7983 */ /* 0x000ee20000100800 */
[----:B----4-:R-:W-:-:S04]  /*32590*/  IMAD.WIDE R24, R11, 0x2, R14 ;  /* 0x000000020b187825 */ /* 0x010fc800078e020e */
[--C-:B------:R-:W-:Y:S01]  /*325a0*/  IMAD.WIDE R10, R9, 0x2, R14.reuse ;  /* 0x00000002090a7825 */ /* 0x100fe200078e020e */
[----:B------:R0:W-:Y:S04]  /*325b0*/  STL.64 [R1+0x2a10], R24 ;  /* 0x002a101801007387 */ /* 0x0001e80000100a00 */
[----:B------:R1:W-:Y:S01]  /*325c0*/  STL.64 [R1+0x2a20], R10 ;  /* 0x002a200a01007387 */ /* 0x0003e20000100a00 */
[----:B0-----:R-:W-:-:S04]  /*325d0*/  IMAD.WIDE R24, R6, 0x2, R14 ;  /* 0x0000000206187825 */ /* 0x001fc800078e020e */
[--C-:B-1----:R-:W-:Y:S01]  /*325e0*/  IMAD.WIDE R10, R7, 0x2, R14.reuse ;  /* 0x00000002070a7825 */ /* 0x102fe200078e020e */
[----:B------:R-:W-:Y:S04]  /*325f0*/  STL.64 [R1+0x2a30], R24 ;  /* 0x002a301801007387 */ /* 0x000fe80000100a00 */
[----:B------:R-:W4:Y:S01]  /*32600*/  LDL R13, [R1+0x7e4] ;  /* 0x0007e400010d7983 */ /* 0x000f220000100800 */
[----:B------:R-:W-:-:S03]  /*32610*/  IMAD.WIDE R6, R29, 0x2, R14 ;  /* 0x000000021d067825 */ /* 0x000fc600078e020e */
[----:B------:R0:W-:Y:S04]  /*32620*/  STL.64 [R1+0x2a40], R10 ;  /* 0x002a400a01007387 */ /* 0x0001e80000100a00 */
[----:B------:R-:W4:Y:S04]  /*32630*/  LDL R9, [R1+0x7e0] ;  /* 0x0007e00001097983 */ /* 0x000f280000100800 */
[----:B------:R1:W-:Y:S04]  /*32640*/  STL.64 [R1+0x2a50], R6 ;  /* 0x002a500601007387 */ /* 0x0003e80000100a00 */
[----:B------:R-:W4:Y:S04]  /*32650*/  LDL R29, [R1+0x7bc] ;  /* 0x0007bc00011d7983 */ /* 0x000f280000100800 */
[----:B0-----:R-:W4:Y:S01]  /*32660*/  LDL R10, [R1+0x7b8] ;  /* 0x0007b800010a7983 */ /* 0x001f220000100800 */
[----:B-1----:R-:W-:-:S04]  /*32670*/  IMAD.WIDE R6, R2, 0x2, R14 ;  /* 0x0000000202067825 */ /* 0x002fc800078e020e */
[--C-:B------:R-:W-:Y:S01]  /*32680*/  IMAD.WIDE R2, R3, 0x2, R14.reuse ;  /* 0x0000000203027825 */ /* 0x100fe200078e020e */
[----:B------:R0:W-:Y:S04]  /*32690*/  STL.64 [R1+0x2a60], R6 ;  /* 0x002a600601007387 */ /* 0x0001e80000100a00 */
[----:B0-----:R-:W4:Y:S04]  /*326a0*/  LDL R6, [R1+0x794] ;  /* 0x0007940001067983 */ /* 0x001f280000100800 */
[----:B------:R2:W-:Y:S04]  /*326b0*/  STL.64 [R1+0x2a70], R2 ;  /* 0x002a700201007387 */ /* 0x0005e80000100a00 */
[----:B------:R-:W4:Y:S04]  /*326c0*/  LDL R11, [R1+0x790] ;  /* 0x00079000010b7983 */ /* 0x000f280000100800 */
[----:B------:R-:W4:Y:S01]  /*326d0*/  LDL R7, [R1+0x76c] ;  /* 0x00076c0001077983 */ /* 0x000f220000100800 */
[----:B--2---:R-:W-:-:S05]  /*326e0*/  IMAD.WIDE R2, R4, 0x2, R14 ;  /* 0x0000000204027825 */ /* 0x004fca00078e020e */
[----:B------:R0:W-:Y:S04]  /*326f0*/  STL.64 [R1+0x2a80], R2 ;  /* 0x002a800201007387 */ /* 0x0001e80000100a00 */
[----:B------:R-:W2:Y:S04]  /*32700*/  LDL R4, [R1+0x750] ;  /* 0x0007500001047983 */ /* 0x000ea80000100800 */
[----:B0-----:R-:W2:Y:S04]  /*32710*/  LDL R2, [R1+0x768] ;  /* 0x0007680001027983 */ /* 0x001ea80000100800 */
[----:B------:R-:W2:Y:S01]  /*32720*/  LDL R3, [R1+0x754] ;  /* 0x0007540001037983 */ /* 0x000ea20000100800 */
[----:B---3--:R-:W-:-:S04]  /*32730*/  IMAD.WIDE R24, R23, 0x2, R14 ;  /* 0x0000000217187825 */ /* 0x008fc800078e020e */
        /* <DEDUP_REMOVED lines=33> */
[----:B------:R-:W4:Y:S01]  /*32950*/  LDL R9, [R1+0x6c4] ;  /* 0x0006c40001097983 */ /* 0x000f220000100800 */
[----:B------:R-:W-:-:S03]  /*32960*/  IMAD.WIDE R12, R29, 0x2, R14 ;  /* 0x000000021d0c7825 */ /* 0x000fc600078e020e */
[----:B------:R0:W-:Y:S04]  /*32970*/  STL.64 [R1+0x2b70], R16 ;  /* 0x002b701001007387 */ /* 0x0001e80000100a00 */
[----:B------:R-:W4:Y:S04]  /*32980*/  LDL R29, [R1+0x6c0] ;  /* 0x0006c000011d7983 */ /* 0x000f280000100800 */
[----:B------:R1:W-:Y:S01]  /*32990*/  STL.64 [R1+0x2b80], R12 ;  /* 0x002b800c01007387 */ /* 0x0003e20000100a00 */
[----:B0-----:R-:W-:-:S04]  /*329a0*/  IMAD.WIDE R16, R10, 0x2, R14 ;  /* 0x000000020a107825 */ /* 0x001fc800078e020e */
[----:B-1----:R-:W-:-:S04]  /*329b0*/  IMAD.WIDE R12, R6, 0x2, R14 ;  /* 0x00000002060c7825 */ /* 0x002fc800078e020e */
[--C-:B------:R-:W-:Y:S01]  /*329c0*/  IMAD.WIDE R10, R11, 0x2, R14.reuse ;  /* 0x000000020b0a7825 */ /* 0x100fe200078e020e */
[----:B------:R-:W4:Y:S04]  /*329d0*/  LDL R6, [R1+0x69c] ;  /* 0x00069c0001067983 */ /* 0x000f280000100800 */
[----:B------:R0:W-:Y:S04]  /*329e0*/  STL.64 [R1+0x2b90], R16 ;  /* 0x002b901001007387 */ /* 0x0001e80000100a00 */
[----:B------:R2:W-:Y:S04]  /*329f0*/  STL.64 [R1+0x2ba0], R12 ;  /* 0x002ba00c01007387 */ /* 0x0005e80000100a00 */
[----:B------:R1:W-:Y:S01]  /*32a00*/  STL.64 [R1+0x2bb0], R10 ;  /* 0x002bb00a01007387 */ /* 0x0003e20000100a00 */
[----:B0-----:R-:W-:-:S05]  /*32a10*/  IMAD.WIDE R16, R7, 0x2, R14 ;  /* 0x0000000207107825 */ /* 0x001fca00078e020e */
[----:B------:R0:W-:Y:S01]  /*32a20*/  STL.64 [R1+0x2bc0], R16 ;  /* 0x002bc01001007387 */ /* 0x0001e20000100a00 */
[----:B--2---:R-:W-:-:S04]  /*32a30*/  IMAD.WIDE R12, R2, 0x2, R14 ;  /* 0x00000002020c7825 */ /* 0x004fc800078e020e */
[--C-:B-1----:R-:W-:Y:S01]  /*32a40*/  IMAD.WIDE R10, R3, 0x2, R14.reuse ;  /* 0x00000002030a7825 */ /* 0x102fe200078e020e */
[----:B------:R1:W-:Y:S04]  /*32a50*/  STL.64 [R1+0x2bd0], R12 ;  /* 0x002bd00c01007387 */ /* 0x0003e80000100a00 */
[----:B------:R-:W2:Y:S04]  /*32a60*/  LDL R25, [R1+0x698] ;  /* 0x0006980001197983 */ /* 0x000ea80000100800 */
[----:B------:R0:W-:Y:S01]  /*32a70*/  STL.64 [R1+0x2be0], R10 ;  /* 0x002be00a01007387 */ /* 0x0001e20000100a00 */
[----:B------:R-:W-:-:S03]  /*32a80*/  IMAD.WIDE R2, R4, 0x2, R14 ;  /* 0x0000000204027825 */ /* 0x000fc600078e020e */
        /* <DEDUP_REMOVED lines=14> */
[--C-:B------:R-:W-:Y:S01]  /*32b70*/  IMAD.WIDE R26, R27, 0x2, R14.reuse ;  /* 0x000000021b1a7825 */ /* 0x100fe200078e020e */
[----:B------:R0:W-:Y:S04]  /*32b80*/  STL.64 [R1+0x2c00], R18 ;  /* 0x002c001201007387 */ /* 0x0001e80000100a00 */
[----:B0-----:R-:W3:Y:S04]  /*32b90*/  LDL.LU.64 R18, [R1+0x3bd8] ;  /* 0x003bd80001127983 */ /* 0x001ee80000300a00 */
[----:B------:R0:W-:Y:S02]  /*32ba0*/  STL.64 [R1+0x2c10], R26 ;  /* 0x002c101a01007387 */ /* 0x0001e40000100a00 */
[----:B0-----:R-:W-:-:S05]  /*32bb0*/  IMAD.WIDE R26, R8, 0x2, R14 ;  /* 0x00000002081a7825 */ /* 0x001fca00078e020e */
[----:B------:R0:W-:Y:S02]  /*32bc0*/  STL.64 [R1+0x2c20], R26 ;  /* 0x002c201a01007387 */ /* 0x0001e40000100a00 */
[----:B0-----:R-:W-:-:S05]  /*32bd0*/  IMAD.WIDE R26, R5, 0x2, R14 ;  /* 0x00000002051a7825 */ /* 0x001fca00078e020e */
[----:B------:R0:W-:Y:S04]  /*32be0*/  STL.64 [R1+0x2c30], R26 ;  /* 0x002c301a01007387 */ /* 0x0001e80000100a00 */
[----:B------:R-:W3:Y:S04]  /*32bf0*/  LDL R13, [R1+0x594] ;  /* 0x00059400010d7983 */ /* 0x000ee80000100800 */
[----:B------:R-:W3:Y:S01]  /*32c00*/  LDL R5, [R1+0x590] ;  /* 0x0005900001057983 */ /* 0x000ee20000100800 */
[----:B0-----:R-:W-:-:S05]  /*32c10*/  IMAD.WIDE R26, R28, 0x2, R14 ;  /* 0x000000021c1a7825 */ /* 0x001fca00078e020e */
[----:B------:R4:W-:Y:S04]  /*32c20*/  STL.64 [R1+0x2c40], R26 ;  /* 0x002c401a01007387 */ /* 0x0009e80000100a00 */
[----:B------:R-:W3:Y:S04]  /*32c30*/  LDL R28, [R1+0x57c] ;  /* 0x00057c00011c7983 */ /* 0x000ee80000100800 */
[----:B------:R-:W3:Y:S01]  /*32c40*/  LDL R10, [R1+0x578] ;  /* 0x00057800010a7983 */ /* 0x000ee20000100800 */
[----:B----4-:R-:W-:-:S04]  /*32c50*/  IMAD.WIDE R26, R9, 0x2, R14 ;  /* 0x00000002091a7825 */ /* 0x010fc800078e020e */
[--C-:B------:R-:W-:Y:S01]  /*32c60*/  IMAD.WIDE R8, R29, 0x2, R14.reuse ;  /* 0x000000021d087825 */ /* 0x100fe200078e020e */
[----:B------:R0:W-:Y:S04]  /*32c70*/  STL.64 [R1+0x2c50], R26 ;  /* 0x002c501a01007387 */ /* 0x0001e80000100a00 */
[----:B------:R-:W4:Y:S04]  /*32c80*/  LDL R29, [R1+0x554] ;  /* 0x00055400011d7983 */ /* 0x000f280000100800 */
[----:B------:R1:W-:Y:S04]  /*32c90*/  STL.64 [R1+0x2c60], R8 ;  /* 0x002c600801007387 */ /* 0x0003e80000100a00 */
[----:B0-----:R-:W4:Y:S04]  /*32ca0*/  LDL R26, [R1+0x550] ;  /* 0x00055000011a7983 */ /* 0x001f280000100800 */
[----:B------:R-:W4:Y:S01]  /*32cb0*/  LDL R27, [R1+0x52c] ;  /* 0x00052c00011b7983 */ /* 0x000f220000100800 */
[----:B-1----:R-:W-:-:S05]  /*32cc0*/  IMAD.WIDE R8, R6, 0x2, R14 ;  /* 0x0000000206087825 */ /* 0x002fca00078e020e */
[----:B------:R0:W-:Y:S04]  /*32cd0*/  STL.64 [R1+0x2c70], R8 ;  /* 0x002c700801007387 */ /* 0x0001e80000100a00 */
[----:B------:R-:W4:Y:S04]  /*32ce0*/  LDL R6, [R1+0x500] ;  /* 0x0005000001067983 */ /* 0x000f280000100800 */
[----:B0-----:R-:W4:Y:S04]  /*32cf0*/  LDL R8, [R1+0x528] ;  /* 0x0005280001087983 */ /* 0x001f280000100800 */
[----:B------:R-:W4:Y:S01]  /*32d00*/  LDL R9, [R1+0x504] ;  /* 0x0005040001097983 */ /* 0x000f220000100800 */
[----:B--2---:R-:W-:-:S05]  /*32d10*/  IMAD.WIDE R24, R25, 0x2, R14 ;  /* 0x0000000219187825 */ /* 0x004fca00078e020e */
[----:B------:R0:W-:Y:S02]  /*32d20*/  STL.64 [R1+0x2c80], R24 ;  /* 0x002c801801007387 */ /* 0x0001e40000100a00 */
[----:B0-----:R-:W-:-:S05]  /*32d30*/  IMAD.WIDE R24, R22, 0x2, R14 ;  /* 0x0000000216187825 */ /* 0x001fca00078e020e */
[----:B------:R0:W-:Y:S02]  /*32d40*/  STL.64 [R1+0x2c90], R24 ;  /* 0x002c901801007387 */ /* 0x0001e40000100a00 */
        /* <DEDUP_REMOVED lines=16> */
[--C-:B--2---:R-:W-:Y:S01]  /*32e50*/  IMAD.WIDE R16, R3, 0x2, R14.reuse ;  /* 0x0000000203107825 */ /* 0x104fe200078e020e */
[----:B------:R-:W-:Y:S04]  /*32e60*/  STL.64 [R1+0x2d10], R22 ;  /* 0x002d101601007387 */ /* 0x000fe80000100a00 */
[----:B------:R-:W-:Y:S04]  /*32e70*/  STL.64 [R1+0x2d20], R20 ;  /* 0x002d201401007387 */ /* 0x000fe80000100a00 */
[----:B------:R-:W2:Y:S04]  /*32e80*/  LDL R11, [R1+0x4ec] ;  /* 0x0004ec00010b7983 */ /* 0x000ea80000100800 */
[----:B------:R-:W-:Y:S01]  /*32e90*/  STL.64 [R1+0x2d30], R16 ;  /* 0x002d301001007387 */ /* 0x000fe20000100a00 */
[----:B------:R-:W-:-:S03]  /*32ea0*/  IMAD.WIDE R2, R4, 0x2, R14 ;  /* 0x0000000204027825 */ /* 0x000fc600078e020e */
        /* <DEDUP_REMOVED lines=15> */
[----:B0-----:R-:W-:-:S05]  /*32fa0*/  IMAD.WIDE R12, R10, 0x2, R14 ;  /* 0x000000020a0c7825 */ /* 0x001fca00078e020e */
[----:B------:R0:W-:Y:S04]  /*32fb0*/  STL.64 [R1+0x2d80], R12 ;  /* 0x002d800c01007387 */ /* 0x0001e80000100a00 */
[----:B------:R1:W-:Y:S01]  /*32fc0*/  STL.64 [R1+0x2d90], R16 ;  /* 0x002d901001007387 */ /* 0x0003e20000100a00 */
[----:B------:R-:W-:-:S04]  /*32fd0*/  IMAD.WIDE R20, R27, 0x2, R14 ;  /* 0x000000021b147825 */ /* 0x000fc800078e020e */
[----:B0-----:R-:W-:-:S05]  /*32fe0*/  IMAD.WIDE R12, R26, 0x2, R14 ;  /* 0x000000021a0c7825 */ /* 0x001fca00078e020e */
[----:B------:R0:W-:Y:S04]  /*32ff0*/  STL.64 [R1+0x2da0], R12 ;  /* 0x002da00c01007387 */ /* 0x0001e80000100a00 */
[----:B------:R0:W-:Y:S01]  /*33000*/  STL.64 [R1+0x2db0], R20 ;  /* 0x002db01401007387 */ /* 0x0001e20000100a00 */
[----:B-1----:R-:W-:-:S05]  /*33010*/  IMAD.WIDE R16, R8, 0x2, R14 ;  /* 0x0000000208107825 */ /* 0x002fca00078e020e */
        /* <DEDUP_REMOVED lines=8> */
[----:B------:R-:W4:Y:S04]  /*330a0*/  LDL R20, [R1+0x4b0] ;  /* 0x0004b00001147983 */ /* 0x000f280000100800 */
[----:B------:R-:W4:Y:S04]  /*330b0*/  LDL R21, [R1+0x4ac] ;  /* 0x0004ac0001157983 */ /* 0x000f280000100800 */
[----:B-1----:R-:W4:Y:S04]  /*330c0*/  LDL R16, [R1+0x4a8] ;  /* 0x0004a80001107983 */ /* 0x002f280000100800 */
[----:B------:R-:W4:Y:S04]  /*330d0*/  LDL R17, [R1+0x4a4] ;  /* 0x0004a40001117983 */ /* 0x000f280000100800 */
[----:B------:R-:W4:Y:S04]  /*330e0*/  LDL R26, [R1+0x49c] ;  /* 0x00049c00011a7983 */ /* 0x000f280000100800 */
[----:B------:R-:W4:Y:S04]  /*330f0*/  LDL R27, [R1+0x498] ;  /* 0x00049800011b7983 */ /* 0x000f280000100800 */
[----:B0-----:R-:W4:Y:S04]  /*33100*/  LDL R12, [R1+0x4a0] ;  /* 0x0004a000010c7983 */ /* 0x001f280000100800 */
[----:B------:R-:W4:Y:S04]  /*33110*/  LDL R6, [R1+0x48c] ;  /* 0x00048c0001067983 */ /* 0x000f280000100800 */
[----:B------:R-:W4:Y:S04]  /*33120*/  LDL R8, [R1+0x494] ;  /* 0x0004940001087983 */ /* 0x000f280000100800 */
[----:B------:R-:W4:Y:S01]  /*33130*/  LDL R9, [R1+0x490] ;  /* 0x0004900001097983 */ /* 0x000f220000100800 */
[----:B--2---:R-:W-:-:S05]  /*33140*/  IMAD.WIDE R10, R11, 0x2, R14 ;  /* 0x000000020b0a7825 */ /* 0x004fca00078e020e */
[----:B------:R0:W-:Y:S02]  /*33150*/  STL.64 [R1+0x2df0], R10 ;  /* 0x002df00a01007387 */ /* 0x0001e40000100a00 */
[----:B0-----:R-:W-:-:S05]  /*33160*/  IMAD.WIDE R10, R7, 0x2, R14 ;  /* 0x00000002070a7825 */ /* 0x001fca00078e020e */
[----:B------:R0:W-:Y:S02]  /*33170*/  STL.64 [R1+0x2e00], R10 ;  /* 0x002e000a01007387 */ /* 0x0001e40000100a00 */
[----:B0-----:R-:W-:-:S05]  /*33180*/  IMAD.WIDE R10, R2, 0x2, R14 ;  /* 0x00000002020a7825 */ /* 0x001fca00078e020e */
[----:B------:R0:W-:Y:S04]  /*33190*/  STL.64 [R1+0x2e10], R10 ;  /* 0x002e100a01007387 */ /* 0x0001e80000100a00 */
[----:B------:R-:W2:Y:S01]  /*331a0*/  LDL R13, [R1+0x488] ;  /* 0x00048800010d7983 */ /* 0x000ea20000100800 */
[----:B0-----:R-:W-:-:S04]  /*331b0*/  IMAD.WIDE R10, R3, 0x2, R14 ;  /* 0x00000002030a7825 */ /* 0x001fc800078e020e */
[--C-:B------:R-:W-:Y:S01]  /*331c0*/  IMAD.WIDE R2, R4, 0x2, R14.reuse ;  /* 0x0000000204027825 */ /* 0x100fe200078e020e */
[----:B------:R3:W-:Y:S04]  /*331d0*/  STL.64 [R1+0x2e20], R10 ;  /* 0x002e200a01007387 */ /* 0x0007e80000100a00 */
[----:B------:R-:W2:Y:S04]  /*331e0*/  LDL R7, [R1+0x484] ;  /* 0x0004840001077983 */ /* 0x000ea80000100800 */
[----:B------:R0:W-:Y:S01]  /*331f0*/  STL.64 [R1+0x2e30], R2 ;  /* 0x002e300201007387 */ /* 0x0001e20000100a00 */
[----:B---3--:R-:W-:-:S03]  /*33200*/  IMAD.WIDE R10, R5, 0x2, R14 ;  /* 0x00000002050a7825 */ /* 0x008fc600078e020e */
[----:B0-----:R-:W3:Y:S04]  /*33210*/  LDL R2, [R1+0x480] ;  /* 0x0004800001027983 */ /* 0x001ee80000100800 */
[----:B------:R0:W-:Y:S04]  /*33220*/  STL.64 [R1+0x2e40], R10 ;  /* 0x002e400a01007387 */ /* 0x0001e80000100a00 */
[----:B------:R-:W3:Y:S01]  /*33230*/  LDL R3, [R1+0x478] ;  /* 0x0004780001037983 */ /* 0x000ee20000100800 */
[----:B------:R-:W-:-:S03]  /*33240*/  IMAD.WIDE R4, R28, 0x2, R14 ;  /* 0x000000021c047825 */ /* 0x000fc600078e020e */
[----:B0-----:R-:W3:Y:S04]  /*33250*/  LDL R10, [R1+0x47c] ;  /* 0x00047c00010a7983 */ /* 0x001ee80000100800 */
[----:B------:R0:W-:Y:S04]  /*33260*/  STL.64 [R1+0x2e50], R4 ;  /* 0x002e500401007387 */ /* 0x0001e80000100a00 */
[----:B------:R-:W3:Y:S01]  /*33270*/  LDL R11, [R1+0x474] ;  /* 0x00047400010b7983 */ /* 0x000ee20000100800 */
[----:B----4-:R-:W-:-:S03]  /*33280*/  IMAD.WIDE R28, R29, 0x2, R14 ;  /* 0x000000021d1c7825 */ /* 0x010fc600078e020e */
[----:B0-----:R-:W4:Y:S04]  /*33290*/  LDL R4, [R1+0x470] ;  /* 0x0004700001047983 */ /* 0x001f280000100800 */
[----:B------:R0:W-:Y:S04]  /*332a0*/  STL.64 [R1+0x2e60], R28 ;  /* 0x002e601c01007387 */ /* 0x0001e80000100a00 */
[----:B------:R-:W4:Y:S04]  /*332b0*/  LDL R5, [R1+0x46c] ;  /* 0x00046c0001057983 */ /* 0x000f280000100800 */
[----:B0-----:R-:W4:Y:S04]  /*332c0*/  LDL R28, [R1+0x468] ;  /* 0x00046800011c7983 */ /* 0x001f280000100800 */
[----:B------:R-:W4:Y:S01]  /*332d0*/  LDL R29, [R1+0x464] ;  /* 0x00046400011d7983 */ /* 0x000f220000100800 */
[----:B------:R-:W-:-:S05]  /*332e0*/  IMAD.WIDE R24, R25, 0x2, R14 ;  /* 0x0000000219187825 */ /* 0x000fca00078e020e */
        /* <DEDUP_REMOVED lines=30> */
[----:B--2---:R-:W-:-:S05]  /*334d0*/  IMAD.WIDE R20, R13, 0x2, R14 ;  /* 0x000000020d147825 */ /* 0x004fca00078e020e */
[----:B------:R-:W-:Y:S01]  /*334e0*/  STL.64 [R1+0x2f40], R20 ;  /* 0x002f401401007387 */ /* 0x000fe20000100a00 */
[----:B------:R-:W-:-:S03]  /*334f0*/  IMAD.WIDE R16, R7, 0x2, R14 ;  /* 0x0000000207107825 */ /* 0x000fc600078e020e */
[----:B------:R-:W2:Y:S04]  /*33500*/  LDL R7, [R1+0x44c] ;  /* 0x00044c0001077983 */ /* 0x000ea80000100800 */
[----:B------:R0:W-:Y:S01]  /*33510*/  STL.64 [R1+0x2f50], R16 ;  /* 0x002f501001007387 */ /* 0x0001e20000100a00 */
[----:B---3--:R-:W-:-:S03]  /*33520*/  IMAD.WIDE R12, R2, 0x2, R14 ;  /* 0x00000002020c7825 */ /* 0x008fc600078e020e */
[----:B------:R-:W3:Y:S04]  /*33530*/  LDL R2, [R1+0x448] ;  /* 0x0004480001027983 */ /* 0x000ee80000100800 */
[----:B------:R1:W-:Y:S01]  /*33540*/  STL.64 [R1+0x2f60], R12 ;  /* 0x002f600c01007387 */ /* 0x0003e20000100a00 */
[----:B0-----:R-:W-:-:S04]  /*33550*/  IMAD.WIDE R16, R10, 0x2, R14 ;  /* 0x000000020a107825 */ /* 0x001fc800078e020e */
[----:B-1----:R-:W-:-:S04]  /*33560*/  IMAD.WIDE R12, R3, 0x2, R14 ;  /* 0x00000002030c7825 */ /* 0x002fc800078e020e */
[--C-:B------:R-:W-:Y:S01]  /*33570*/  IMAD.WIDE R10, R11, 0x2, R14.reuse ;  /* 0x000000020b0a7825 */ /* 0x100fe200078e020e */
[----:B------:R-:W3:Y:S04]  /*33580*/  LDL R3, [R1+0x444] ;  /* 0x0004440001037983 */ /* 0x000ee80000100800 */
[----:B------:R4:W-:Y:S04]  /*33590*/  STL.64 [R1+0x2f70], R16 ;  /* 0x002f701001007387 */ /* 0x0009e80000100a00 */
[----:B------:R0:W-:Y:S04]  /*335a0*/  STL.64 [R1+0x2f80], R12 ;  /* 0x002f800c01007387 */ /* 0x0001e80000100a00 */
[----:B------:R1:W-:Y:S01]  /*335b0*/  STL.64 [R1+0x2f90], R10 ;  /* 0x002f900a01007387 */ /* 0x0003e20000100a00 */
[----:B----4-:R-:W-:-:S04]  /*335c0*/  IMAD.WIDE R16, R4, 0x2, R14 ;  /* 0x0000000204107825 */ /* 0x010fc800078e020e */
[--C-:B0-----:R-:W-:Y:S01]  /*335d0*/  IMAD.WIDE R12, R5, 0x2, R14.reuse ;  /* 0x00000002050c7825 */ /* 0x101fe200078e020e */
[----:B------:R0:W-:Y:S04]  /*335e0*/  STL.64 [R1+0x2fa0], R16 ;  /* 0x002fa01001007387 */ /* 0x0001e80000100a00 */
[----:B------:R4:W-:Y:S04]  /*335f0*/  STL.64 [R1+0x2fb0], R12 ;  /* 0x002fb00c01007387 */ /* 0x0009e80000100a00 */
[----:B------:R-:W3:Y:S01]  /*33600*/  LDL R25, [R1+0x440] ;  /* 0x0004400001197983 */ /* 0x000ee20000100800 */
[----:B-1----:R-:W-:-:S04]  /*33610*/  IMAD.WIDE R10, R28, 0x2, R14 ;  /* 0x000000021c0a7825 */ /* 0x002fc800078e020e */
[--C-:B------:R-:W-:Y:S01]  /*33620*/  IMAD.WIDE R4, R29, 0x2, R14.reuse ;  /* 0x000000021d047825 */ /* 0x100fe200078e020e */
[----:B------:R-:W-:Y:S04]  /*33630*/  STL.64 [R1+0x2fc0], R10 ;  /* 0x002fc00a01007387 */ /* 0x000fe80000100a00 */
[----:B------:R-:W3:Y:S04]  /*33640*/  LDL R22, [R1+0x43c] ;  /* 0x00043c0001167983 */ /* 0x000ee80000100800 */
[----:B------:R1:W-:Y:S04]  /*33650*/  STL.64 [R1+0x2fd0], R4 ;  /* 0x002fd00401007387 */ /* 0x0003e80000100a00 */
[----:B------:R-:W3:Y:S04]  /*33660*/  LDL R23, [R1+0x438] ;  /* 0x0004380001177983 */ /* 0x000ee80000100800 */
[----:B------:R-:W3:Y:S04]  /*33670*/  LDL R20, [R1+0x434] ;  /* 0x0004340001147983 */ /* 0x000ee80000100800 */
[----:B------:R-:W3:Y:S04]  /*33680*/  LDL R21, [R1+0x430] ;  /* 0x0004300001157983 */ /* 0x000ee80000100800 */
[----:B0-----:R-:W3:Y:S04]  /*33690*/  LDL R16, [R1+0x42c] ;  /* 0x00042c0001107983 */ /* 0x001ee80000100800 */
[----:B------:R-:W3:Y:S04]  /*336a0*/  LDL R17, [R1+0x428] ;  /* 0x0004280001117983 */ /* 0x000ee80000100800 */
[----:B----4-:R-:W4:Y:S04]  /*336b0*/  LDL R12, [R1+0x424] ;  /* 0x00042400010c7983 */ /* 0x010f280000100800 */
[----:B------:R-:W4:Y:S04]  /*336c0*/  LDL R13, [R1+0x420] ;  /* 0x00042000010d7983 */ /* 0x000f280000100800 */
[----:B------:R-:W4:Y:S04]  /*336d0*/  LDL R28, [R1+0x414] ;  /* 0x00041400011c7983 */ /* 0x000f280000100800 */
        /* <DEDUP_REMOVED lines=8> */
[----:B-1----:R-:W-:-:S04]  /*33760*/  IMAD.WIDE R26, R9, 0x2, R14 ;  /* 0x00000002091a7825 */ /* 0x002fc800078e020e */
[--C-:B------:R-:W-:Y:S01]  /*33770*/  IMAD.WIDE R8, R6, 0x2, R14.reuse ;  /* 0x0000000206087825 */ /* 0x100fe200078e020e */
[----:B------:R0:W-:Y:S04]  /*33780*/  STL.64 [R1+0x3000], R10 ;  /* 0x0030000a01007387 */ /* 0x0001e80000100a00 */
[----:B0-----:R-:W4:Y:S04]  /*33790*/  LDL R10, [R1+0x40c] ;  /* 0x00040c00010a7983 */ /* 0x001f280000100800 */
[----:B------:R0:W-:Y:S04]  /*337a0*/  STL.64 [R1+0x3010], R26 ;  /* 0x0030101a01007387 */ /* 0x0001e80000100a00 */
[----:B------:R-:W4:Y:S04]  /*337b0*/  LDL R11, [R1+0x408] ;  /* 0x00040800010b7983 */ /* 0x000f280000100800 */
[----:B------:R2:W-:Y:S04]  /*337c0*/  STL.64 [R1+0x3020], R8 ;  /* 0x0030200801007387 */ /* 0x0005e80000100a00 */
[----:B0-----:R-:W4:Y:S04]  /*337d0*/  LDL R26, [R1+0x404] ;  /* 0x00040400011a7983 */ /* 0x001f280000100800 */
[----:B------:R-:W4:Y:S01]  /*337e0*/  LDL R27, [R1+0x400] ;  /* 0x00040000011b7983 */ /* 0x000f220000100800 */
[----:B--2---:R-:W-:-:S05]  /*337f0*/  IMAD.WIDE R8, R7, 0x2, R14 ;  /* 0x0000000207087825 */ /* 0x004fca00078e020e */
[----:B------:R0:W-:Y:S01]  /*33800*/  STL.64 [R1+0x3030], R8 ;  /* 0x0030300801007387 */ /* 0x0001e20000100a00 */
[----:B---3--:R-:W-:-:S03]  /*33810*/  IMAD.WIDE R6, R2, 0x2, R14 ;  /* 0x0000000202067825 */ /* 0x008fc600078e020e */
[----:B0-----:R-:W2:Y:S04]  /*33820*/  LDL R8, [R1+0x3fc] ;  /* 0x0003fc0001087983 */ /* 0x001ea80000100800 */
[----:B------:R0:W-:Y:S04]  /*33830*/  STL.64 [R1+0x3040], R6 ;  /* 0x0030400601007387 */ /* 0x0001e80000100a00 */
[----:B------:R-:W3:Y:S01]  /*33840*/  LDL R9, [R1+0x3f8] ;  /* 0x0003f80001097983 */ /* 0x000ee20000100800 */
[----:B------:R-:W-:-:S03]  /*33850*/  IMAD.WIDE R2, R3, 0x2, R14 ;  /* 0x0000000203027825 */ /* 0x000fc600078e020e */
[----:B0-----:R-:W3:Y:S04]  /*33860*/  LDL R6, [R1+0x3f4] ;  /* 0x0003f40001067983 */ /* 0x001ee80000100800 */
[----:B------:R0:W-:Y:S04]  /*33870*/  STL.64 [R1+0x3050], R2 ;  /* 0x0030500201007387 */ /* 0x0001e80000100a00 */
[----:B------:R-:W3:Y:S04]  /*33880*/  LDL R7, [R1+0x3f0] ;  /* 0x0003f00001077983 */ /* 0x000ee80000100800 */
[----:B0-----:R-:W3:Y:S04]  /*33890*/  LDL R2, [R1+0x3ec] ;  /* 0x0003ec0001027983 */ /* 0x001ee80000100800 */
[----:B------:R-:W3:Y:S01]  /*338a0*/  LDL R3, [R1+0x3e8] ;  /* 0x0003e80001037983 */ /* 0x000ee20000100800 */
        /* <DEDUP_REMOVED lines=13> */
[----:B------:R-:W-:-:S04]  /*33980*/  IMAD.WIDE R16, R13, 0x2, R14 ;  /* 0x000000020d107825 */ /* 0x000fc800078e020e */
[--C-:B------:R-:W-:Y:S01]  /*33990*/  IMAD.WIDE R12, R4, 0x2, R14.reuse ;  /* 0x00000002040c7825 */ /* 0x100fe200078e020e */
[----:B------:R-:W-:Y:S04]  /*339a0*/  STL.64 [R1+0x30b0], R24 ;  /* 0x0030b01801007387 */ /* 0x000fe80000100a00 */
[----:B------:R-:W-:Y:S04]  /*339b0*/  STL.64 [R1+0x30c0], R22 ;  /* 0x0030c01601007387 */ /* 0x000fe80000100a00 */
[----:B------:R-:W-:Y:S01]  /*339c0*/  STL.64 [R1+0x30d0], R20 ;  /* 0x0030d01401007387 */ /* 0x000fe20000100a00 */
[----:B------:R-:W-:-:S03]  /*339d0*/  IMAD.WIDE R4, R5, 0x2, R14 ;  /* 0x0000000205047825 */ /* 0x000fc600078e020e */
[----:B------:R0:W-:Y:S04]  /*339e0*/  STL.64 [R1+0x30e0], R16 ;  /* 0x0030e01001007387 */ /* 0x0001e80000100a00 */
[----:B------:R1:W-:Y:S04]  /*339f0*/  STL.64 [R1+0x30f0], R12 ;  /* 0x0030f00c01007387 */ /* 0x0003e80000100a00 */
[----:B------:R4:W-:Y:S01]  /*33a00*/  STL.64 [R1+0x3100], R4 ;  /* 0x0031000401007387 */ /* 0x0009e20000100a00 */
[----:B0-----:R-:W-:-:S04]  /*33a10*/  IMAD.WIDE R16, R28, 0x2, R14 ;  /* 0x000000021c107825 */ /* 0x001fc800078e020e */
[--C-:B-1----:R-:W-:Y:S01]  /*33a20*/  IMAD.WIDE R12, R29, 0x2, R14.reuse ;  /* 0x000000021d0c7825 */ /* 0x102fe200078e020e */
[----:B----4-:R-:W4:Y:S04]  /*33a30*/  LDL R4, [R1+0x3e4] ;  /* 0x0003e40001047983 */ /* 0x010f280000100800 */
        /* <DEDUP_REMOVED lines=10> */
[----:B------:R0:W-:Y:S04]  /*33ae0*/  STL.64 [R1+0x3140], R12 ;  /* 0x0031400c01007387 */ /* 0x0001e80000100a00 */
[----:B------:R-:W4:Y:S01]  /*33af0*/  LDL R23, [R1+0x3c0] ;  /* 0x0003c00001177983 */ /* 0x000f220000100800 */
[----:B------:R-:W-:-:S05]  /*33b00*/  IMAD.WIDE R10, R26, 0x2, R14 ;  /* 0x000000021a0a7825 */ /* 0x000fca00078e020e */
[----:B------:R2:W-:Y:S01]  /*33b10*/  STL.64 [R1+0x3150], R10 ;  /* 0x0031500a01007387 */ /* 0x0005e20000100a00 */
[----:B0-----:R-:W-:-:S03]  /*33b20*/  IMAD.WIDE R12, R27, 0x2, R14 ;  /* 0x000000021b0c7825 */ /* 0x001fc600078e020e */
[----:B------:R-:W4:Y:S04]  /*33b30*/  LDL R20, [R1+0x728] ;  /* 0x0007280001147983 */ /* 0x000f280000100800 */
[----:B------:R3:W-:Y:S01]  /*33b40*/  STL.64 [R1+0x3160], R12 ;  /* 0x0031600c01007387 */ /* 0x0007e20000100a00 */
[----:B--2---:R-:W-:-:S04]  /*33b50*/  IMAD.WIDE R10, R8, 0x2, R14 ;  /* 0x00000002080a7825 */ /* 0x004fc800078e020e */
[--C-:B---3--:R-:W-:Y:S01]  /*33b60*/  IMAD.WIDE R12, R9, 0x2, R14.reuse ;  /* 0x00000002090c7825 */ /* 0x108fe200078e020e */
[----:B------:R0:W-:Y:S04]  /*33b70*/  STL.64 [R1+0x3170], R10 ;  /* 0x0031700a01007387 */ /* 0x0001e80000100a00 */
[----:B------:R1:W-:Y:S01]  /*33b80*/  STL.64 [R1+0x3180], R12 ;  /* 0x0031800c01007387 */ /* 0x0003e20000100a00 */
[----:B------:R-:W-:-:S04]  /*33b90*/  IMAD.WIDE R8, R7, 0x2, R14 ;  /* 0x0000000207087825 */ /* 0x000fc800078e020e */
[----:B0-----:R-:W-:-:S05]  /*33ba0*/  IMAD.WIDE R10, R6, 0x2, R14 ;  /* 0x00000002060a7825 */ /* 0x001fca00078e020e */
[----:B------:R0:W-:Y:S04]  /*33bb0*/  STL.64 [R1+0x3190], R10 ;  /* 0x0031900a01007387 */ /* 0x0001e80000100a00 */
[----:B------:R2:W-:Y:S04]  /*33bc0*/  STL.64 [R1+0x31a0], R8 ;  /* 0x0031a00801007387 */ /* 0x0005e80000100a00 */
[----:B------:R-:W3:Y:S01]  /*33bd0*/  LDL.LU R21, [R1+0x18] ;  /* 0x0000180001157983 */ /* 0x000ee20000300800 */
[----:B------:R-:W-:-:S04]  /*33be0*/  IMAD.WIDE R6, R2, 0x2, R14 ;  /* 0x0000000202067825 */ /* 0x000fc800078e020e */
[--C-:B------:R-:W-:Y:S01]  /*33bf0*/  IMAD.WIDE R2, R3, 0x2, R14.reuse ;  /* 0x0000000203027825 */ /* 0x100fe200078e020e */
[----:B------:R0:W-:Y:S04]  /*33c00*/  STL.64 [R1+0x31b0], R6 ;  /* 0x0031b00601007387 */ /* 0x0001e80000100a00 */
[----:B------:R-:W3:Y:S04]  /*33c10*/  LDL.LU R16, [R1+0x1c] ;  /* 0x00001c0001107983 */ /* 0x000ee80000300800 */
[----:B------:R4:W-:Y:S04]  /*33c20*/  STL.64 [R1+0x31c0], R2 ;  /* 0x0031c00201007387 */ /* 0x0009e80000100a00 */
[----:B------:R-:W3:Y:S04]  /*33c30*/  LDL.LU R17, [R1+0x20] ;  /* 0x0000200001117983 */ /* 0x000ee80000300800 */
[----:B-1----:R-:W3:Y:S04]  /*33c40*/  LDL.LU R12, [R1+0x28] ;  /* 0x00002800010c7983 */ /* 0x002ee80000300800 */
[----:B------:R-:W3:Y:S04]  /*33c50*/  LDL.LU R13, [R1+0x30] ;  /* 0x00003000010d7983 */ /* 0x000ee80000300800 */
[----:B0-----:R-:W3:Y:S04]  /*33c60*/  LDL.LU R10, [R1+0x34] ;  /* 0x00003400010a7983 */ /* 0x001ee80000300800 */
[----:B------:R-:W3:Y:S04]  /*33c70*/  LDL.LU R11, [R1+0x38] ;  /* 0x00003800010b7983 */ /* 0x000ee80000300800 */
[----:B------:R-:W3:Y:S04]  /*33c80*/  LDL.LU R26, [R1+0x40] ;  /* 0x00004000011a7983 */ /* 0x000ee80000300800 */
[----:B------:R-:W3:Y:S04]  /*33c90*/  LDL.LU R27, [R1+0x48] ;  /* 0x00004800011b7983 */ /* 0x000ee80000300800 */
[----:B--2---:R-:W2:Y:S04]  /*33ca0*/  LDL.LU R8, [R1+0x70] ;  /* 0x0000700001087983 */ /* 0x004ea80000300800 */
[----:B------:R-:W2:Y:S04]  /*33cb0*/  LDL.LU R9, [R1+0xc8] ;  /* 0x0000c80001097983 */ /* 0x000ea80000300800 */
[----:B------:R-:W2:Y:S04]  /*33cc0*/  LDL.LU R6, [R1+0xd0] ;  /* 0x0000d00001067983 */ /* 0x000ea80000300800 */
[----:B------:R-:W2:Y:S01]  /*33cd0*/  LDL.LU R7, [R1+0xd8] ;  /* 0x0000d80001077983 */ /* 0x000ea20000300800 */
[----:B----4-:R-:W-:-:S04]  /*33ce0*/  IMAD.WIDE R2, R4, 0x2, R14 ;  /* 0x0000000204027825 */ /* 0x010fc800078e020e */
[--C-:B------:R-:W-:Y:S01]  /*33cf0*/  IMAD.WIDE R4, R5, 0x2, R14.reuse ;  /* 0x0000000205047825 */ /* 0x100fe200078e020e */
[----:B------:R0:W-:Y:S04]  /*33d00*/  STL.64 [R1+0x31c8], R2 ;  /* 0x0031c80201007387 */ /* 0x0001e80000100a00 */
[----:B0-----:R-:W4:Y:S04]  /*33d10*/  LDL.LU.64 R2, [R1+0x3bd0] ;  /* 0x003bd00001027983 */ /* 0x001f280000300a00 */
[----:B------:R0:W-:Y:S02]  /*33d20*/  STL.64 [R1+0x31d8], R4 ;  /* 0x0031d80401007387 */ /* 0x0001e40000100a00 */
[----:B0-----:R-:W-:-:S04]  /*33d30*/  IMAD.WIDE R4, R28, 0x2, R14 ;  /* 0x000000021c047825 */ /* 0x001fc800078e020e */
[--C-:B------:R-:W-:Y:S01]  /*33d40*/  IMAD.WIDE R28, R29, 0x2, R14.reuse ;  /* 0x000000021d1c7825 */ /* 0x100fe200078e020e */
[----:B------:R0:W-:Y:S04]  /*33d50*/  STL.64 [R1+0x31e8], R4 ;  /* 0x0031e80401007387 */ /* 0x0001e80000100a00 */
[----:B0-----:R-:W2:Y:S04]  /*33d60*/  LDL.LU.64 R4, [R1+0x3bc8] ;  /* 0x003bc80001047983 */ /* 0x001ea80000300a00 */
[----:B------:R0:W-:Y:S04]  /*33d70*/  STL.64 [R1+0x31f8], R28 ;  /* 0x0031f81c01007387 */ /* 0x0001e80000100a00 */
[----:B0-----:R-:W3:Y:S01]  /*33d80*/  LDL.LU.64 R28, [R1+0x3bc0] ;  /* 0x003bc000011c7983 */ /* 0x001ee20000300a00 */
[----:B------:R-:W-:-:S05]  /*33d90*/  IMAD.WIDE R24, R25, 0x2, R14 ;  /* 0x0000000219187825 */ /* 0x000fca00078e020e */
[----:B------:R2:W-:Y:S02]  /*33da0*/  STL.64 [R1+0x3208], R24 ;  /* 0x0032081801007387 */ /* 0x0005e40000100a00 */
[--C-:B--2---:R-:W-:Y:S02]  /*33db0*/  IMAD.WIDE R24, R4, 0x2, R14.reuse ;  /* 0x0000000204187825 */ /* 0x104fe400078e020e */
[----:B------:R-:W2:Y:S04]  /*33dc0*/  LDL.LU R4, [R1+0x3bbc] ;  /* 0x003bbc0001047983 */ /* 0x000ea80000300800 */
[----:B------:R3:W-:Y:S02]  /*33dd0*/  STL.64 [R1+0x3218], R24 ;  /* 0x0032181801007387 */ /* 0x0007e40000100a00 */
[----:B---3--:R-:W-:-:S05]  /*33de0*/  IMAD.WIDE R24, R28, 0x2, R14 ;  /* 0x000000021c187825 */ /* 0x008fca00078e020e */
[----:B------:R0:W-:Y:S02]  /*33df0*/  STL.64 [R1+0x3228], R24 ;  /* 0x0032281801007387 */ /* 0x0001e40000100a00 */
[--C-:B0-----:R-:W-:Y:S02]  /*33e00*/  IMAD.WIDE R24, R5, 0x2, R14.reuse ;  /* 0x0000000205187825 */ /* 0x101fe400078e020e */
[----:B------:R-:W2:Y:S04]  /*33e10*/  LDL.LU R5, [R1+0x3bb8] ;  /* 0x003bb80001057983 */ /* 0x000ea80000300800 */
[----:B------:R0:W-:Y:S02]  /*33e20*/  STL.64 [R1+0x3238], R24 ;  /* 0x0032381801007387 */ /* 0x0001e40000100a00 */
[----:B0-----:R-:W-:-:S05]  /*33e30*/  IMAD.WIDE R24, R22, 0x2, R14 ;  /* 0x0000000216187825 */ /* 0x001fca00078e020e */
[----:B------:R0:W-:Y:S04]  /*33e40*/  STL.64 [R1+0x3248], R24 ;  /* 0x0032481801007387 */ /* 0x0001e80000100a00 */
[----:B------:R-:W-:Y:S01]  /*33e50*/  STL.64 [R1+0x3b90], R28 ;  /* 0x003b901c01007387 */ /* 0x000fe20000100a00 */
[----:B0-----:R-:W-:-:S04]  /*33e60*/  IMAD.WIDE R24, R23, 0x2, R14 ;  /* 0x0000000217187825 */ /* 0x001fc800078e020e */
[--C-:B------:R-:W-:Y:S01]  /*33e70*/  IMAD.WIDE R22, R29, 0x2, R14.reuse ;  /* 0x000000021d167825 */ /* 0x100fe200078e020e */
[----:B------:R0:W-:Y:S04]  /*33e80*/  STL.64 [R1+0x3258], R24 ;  /* 0x0032581801007387 */ /* 0x0001e80000100a00 */
[----:B------:R2:W-:Y:S01]  /*33e90*/  STL.64 [R1+0x3268], R22 ;  /* 0x0032681601007387 */ /* 0x0005e20000100a00 */
[----:B0-----:R-:W-:-:S04]  /*33ea0*/  IMAD.WIDE R24, R20, 0x2, R14 ;  /* 0x0000000214187825 */ /* 0x001fc800078e020e */
[----:B------:R-:W-:Y:S01]  /*33eb0*/  IMAD.WIDE R14, R0, 0x2, R14 ;  /* 0x00000002000e7825 */ /* 0x000fe200078e020e */
[----:B------:R-:W-:Y:S04]  /*33ec0*/  STL.64 [R1+0x3288], R24 ;  /* 0x0032881801007387 */ /* 0x000fe80000100a00 */
[----:B----4-:R-:W-:Y:S04]  /*33ed0*/  STL [R1+0x3b98], R2 ;  /* 0x003b980201007387 */ /* 0x010fe80000100800 */
[----:B------:R0:W-:Y:S01]  /*33ee0*/  STL.64 [R1+0x3278], R14 ;  /* 0x0032780e01007387 */ /* 0x0001e20000100a00 */
[----:B--2---:R-:W-:-:S04]  /*33ef0*/  IMAD.WIDE R22, R3, 0x2, R4 ;  /* 0x0000000203167825 */ /* 0x004fc800078e0204 */
[----:B0-----:R-:W-:-:S04]  /*33f00*/  IMAD.WIDE R14, R18, 0x2, R4 ;  /* 0x00000002120e7825 */ /* 0x001fc800078e0204 */
[--C-:B------:R-:W-:Y:S01]  /*33f10*/  IMAD.WIDE R2, R21, 0x2, R4.reuse ;  /* 0x0000000215027825 */ /* 0x100fe200078e0204 */
[----:B------:R-:W-:Y:S04]  /*33f20*/  STL.64 [R1+0x1a8], R22 ;  /* 0x0001a81601007387 */ /* 0x000fe80000100a00 */
[----:B------:R-:W-:Y:S04]  /*33f30*/  STL [R1+0x3b9c], R19 ;  /* 0x003b9c1301007387 */ /* 0x000fe80000100800 */
[----:B------:R0:W-:Y:S04]  /*33f40*/  STL.64 [R1+0x1a0], R14 ;  /* 0x0001a00e01007387 */ /* 0x0001e80000100a00 */
[----:B------:R1:W-:Y:S01]  /*33f50*/  STL.64 [R1+0x198], R2 ;  /* 0x0001980201007387 */ /* 0x0003e20000100a00 */
[----:B0-----:R-:W-:-:S04]  /*33f60*/  IMAD.WIDE R14, R16, 0x2, R4 ;  /* 0x00000002100e7825 */ /* 0x001fc800078e0204 */
[----:B------:R-:W-:-:S04]  /*33f70*/  IMAD.WIDE R16, R17, 0x2, R4 ;  /* 0x0000000211107825 */ /* 0x000fc800078e0204 */
[--C-:B-1----:R-:W-:Y:S01]  /*33f80*/  IMAD.WIDE R2, R12, 0x2, R4.reuse ;  /* 0x000000020c027825 */ /* 0x102fe200078e0204 */
[----:B------:R0:W-:Y:S04]  /*33f90*/  STL.64 [R1+0x190], R14 ;  /* 0x0001900e01007387 */ /* 0x0001e80000100a00 */
[----:B------:R-:W-:Y:S04]  /*33fa0*/  STL.64 [R1+0x188], R16 ;  /* 0x0001881001007387 */ /* 0x000fe80000100a00 */
[----:B------:R1:W-:Y:S01]  /*33fb0*/  STL.64 [R1+0x180], R2 ;  /* 0x0001800201007387 */ /* 0x0003e20000100a00 */
[----:B0-----:R-:W-:-:S04]  /*33fc0*/  IMAD.WIDE R14, R13, 0x2, R4 ;  /* 0x000000020d0e7825 */ /* 0x001fc800078e0204 */
[----:B------:R-:W-:-:S04]  /*33fd0*/  IMAD.WIDE R12, R10, 0x2, R4 ;  /* 0x000000020a0c7825 */ /* 0x000fc800078e0204 */
[----:B-1----:R-:W-:-:S04]  /*33fe0*/  IMAD.WIDE R2, R11, 0x2, R4 ;  /* 0x000000020b027825 */ /* 0x002fc800078e0204 */
        /* <DEDUP_REMOVED lines=11> */
[----:B------:R-:W-:Y:S04]  /*340a0*/  STL.64 [R1+0x148], R10 ;  /* 0x0001480a01007387 */ /* 0x000fe80000100a00 */
[----:B------:R-:W2:Y:S04]  /*340b0*/  LDL.LU R19, [R1+0x7c8] ;  /* 0x0007c80001137983 */ /* 0x000ea80000300800 */
[----:B------:R-:W-:Y:S04]  /*340c0*/  STL.64 [R1+0x140], R8 ;  /* 0x0001400801007387 */ /* 0x000fe80000100a00 */
[----:B------:R-:W3:Y:S01]  /*340d0*/  LDL.LU R18, [R1+0x7cc] ;  /* 0x0007cc0001127983 */ /* 0x000ee20000300800 */
[----:B0-----:R-:W-:-:S05]  /*340e0*/  IMAD.WIDE R2, R7, 0x2, R4 ;  /* 0x0000000207027825 */ /* 0x001fca00078e0204 */
[----:B------:R-:W-:Y:S04]  /*340f0*/  STL.64 [R1+0x138], R2 ;  /* 0x0001380201007387 */ /* 0x000fe80000100a00 */
[----:B---3--:R0:W-:Y:S04]  /*34100*/  STL [R1+0x3ba0], R18 ;  /* 0x003ba01201007387 */ /* 0x0081e80000100800 */
[----:B0-----:R-:W3:Y:S04]  /*34110*/  LDL.LU R18, [R1+0x7b4] ;  /* 0x0007b40001127983 */ /* 0x001ee80000300800 */
[----:B--2---:R0:W-:Y:S04]  /*34120*/  STL [R1+0x3ba4], R19 ;  /* 0x003ba41301007387 */ /* 0x0041e80000100800 */
[----:B0-----:R-:W2:Y:S04]  /*34130*/  LDL.LU R19, [R1+0x7a0] ;  /* 0x0007a00001137983 */ /* 0x001ea80000300800 */
[----:B---3--:R0:W-:Y:S04]  /*34140*/  STL [R1+0x3ba8], R18 ;  /* 0x003ba81201007387 */ /* 0x0081e80000100800 */
[----:B0-----:R-:W3:Y:S04]  /*34150*/  LDL.LU R18, [R1+0x7a4] ;  /* 0x0007a40001127983 */ /* 0x001ee80000300800 */
[----:B--2---:R0:W-:Y:S04]  /*34160*/  STL [R1+0x3bac], R19 ;  /* 0x003bac1301007387 */ /* 0x0041e80000100800 */
[----:B0-----:R-:W2:Y:S04]  /*34170*/  LDL.LU R19, [R1+0x7b0] ;  /* 0x0007b00001137983 */ /* 0x001ea80000300800 */
[----:B---3--:R0:W-:Y:S04]  /*34180*/  STL [R1+0x3bb0], R18 ;  /* 0x003bb01201007387 */ /* 0x0081e80000100800 */
[----:B0-----:R-:W3:Y:S04]  /*34190*/  LDL.LU R18, [R1+0xf0] ;  /* 0x0000f00001127983 */ /* 0x001ee80000300800 */
[----:B--2---:R3:W-:Y:S04]  /*341a0*/  STL [R1+0x3bb4], R19 ;  /* 0x003bb41301007387 */ /* 0x0047e80000100800 */
[----:B------:R-:W2:Y:S04]  /*341b0*/  LDL.LU R2, [R1+0x7d8] ;  /* 0x0007d80001027983 */ /* 0x000ea80000300800 */
[----:B------:R-:W4:Y:S04]  /*341c0*/  LDL.LU R3, [R1+0x78c] ;  /* 0x00078c0001037983 */ /* 0x000f280000300800 */
        /* <DEDUP_REMOVED lines=22> */
[----:B---3--:R-:W-:-:S05]  /*34330*/  IMAD.WIDE R18, R18, 0x2, R4 ;  /* 0x0000000212127825 */ /* 0x008fca00078e0204 */
[----:B------:R0:W-:Y:S04]  /*34340*/  STL.64 [R1+0x130], R18 ;  /* 0x0001301201007387 */ /* 0x0001e80000100a00 */
[----:B0-----:R-:W3:Y:S02]  /*34350*/  LDL.LU R19, [R1+0x3bb4] ;  /* 0x003bb40001137983 */ /* 0x001ee40000300800 */
        /* <DEDUP_REMOVED lines=16> */
[----:B------:R2:W-:Y:S02]  /*34460*/  STL.64 [R1+0x100], R18 ;  /* 0x0001001201007387 */ /* 0x0005e40000100a00 */
[----:B--2---:R-:W-:-:S04]  /*34470*/  IMAD.WIDE R18, R2, 0x2, R4 ;  /* 0x0000000202127825 */ /* 0x004fc800078e0204 */
        /* <DEDUP_REMOVED lines=9> */
[----:B0-----:R-:W3:Y:S04]  /*34510*/  LDL.LU R2, [R1+0x3b98] ;  /* 0x003b980001027983 */ /* 0x001ee80000300800 */
[----:B------:R0:W-:Y:S02]  /*34520*/  STL.64 [R1+0xd8], R28 ;  /* 0x0000d81c01007387 */ /* 0x0001e40000100a00 */
[----:B0-----:R-:W-:-:S04]  /*34530*/  IMAD.WIDE R28, R24, 0x2, R4 ;  /* 0x00000002181c7825 */ /* 0x001fc800078e0204 */
[--C-:B------:R-:W-:Y:S01]  /*34540*/  IMAD.WIDE R24, R25, 0x2, R4.reuse ;  /* 0x0000000219187825 */ /* 0x100fe200078e0204 */
[----:B------:R0:W-:Y:S04]  /*34550*/  STL.64 [R1+0xd0], R28 ;  /* 0x0000d01c01007387 */ /* 0x0001e80000100a00 */
[----:B0-----:R-:W4:Y:S04]  /*34560*/  LDL.LU.64 R28, [R1+0x3b90] ;  /* 0x003b9000011c7983 */ /* 0x001f280000300a00 */
        /* <DEDUP_REMOVED lines=40> */
[----:B------:R0:W-:Y:S04]  /*347f0*/  STL.64 [R1+0x48], R6 ;  /* 0x0000480601007387 */ /* 0x0001e80000100a00 */
[----:B0-----:R-:W4:Y:S01]  /*34800*/  LDL.LU.64 R6, [R1+0x3b48] ;  /* 0x003b480001067983 */ /* 0x001f220000300a00 */
[----:B------:R-:W-:-:S05]  /*34810*/  IMAD.WIDE R14, R15, 0x2, R4 ;  /* 0x000000020f0e7825 */ /* 0x000fca00078e0204 */
[----:B------:R3:W-:Y:S02]  /*34820*/  STL.64 [R1+0x40], R14 ;  /* 0x0000400e01007387 */ /* 0x0007e40000100a00 */
[----:B---3--:R-:W-:-:S05]  /*34830*/  IMAD.WIDE R14, R2, 0x2, R4 ;  /* 0x00000002020e7825 */ /* 0x008fca00078e0204 */
[----:B------:R0:W-:Y:S01]  /*34840*/  STL.64 [R1+0x38], R14 ;  /* 0x0000380e01007387 */ /* 0x0001e20000100a00 */
[----:B--2---:R-:W-:-:S04]  /*34850*/  IMAD.WIDE R18, R19, 0x2, R4 ;  /* 0x0000000213127825 */ /* 0x004fc800078e0204 */
[----:B----4-:R-:W-:-:S04]  /*34860*/  IMAD.WIDE R2, R6, 0x2, R4 ;  /* 0x0000000206027825 */ /* 0x010fc800078e0204 */
[----:B0-----:R-:W-:-:S04]  /*34870*/  IMAD.WIDE R14, R7, 0x2, R4 ;  /* 0x00000002070e7825 */ /* 0x001fc800078e0204 */
[--C-:B------:R-:W-:Y:S01]  /*34880*/  IMAD.WIDE R6, R8, 0x2, R4.reuse ;  /* 0x0000000208067825 */ /* 0x100fe200078e0204 */
[----:B------:R0:W-:Y:S04]  /*34890*/  STL.64 [R1+0x30], R2 ;  /* 0x0000300201007387 */ /* 0x0001e80000100a00 */
[----:B------:R-:W-:Y:S04]  /*348a0*/  STL.64 [R1+0x28], R14 ;  /* 0x0000280e01007387 */ /* 0x000fe80000100a00 */
        /* <DEDUP_REMOVED lines=9> */
[--C-:B-1----:R-:W-:Y:S01]  /*34940*/  IMAD.WIDE R6, R21, 0x2, R4.reuse ;  /* 0x0000000215067825 */ /* 0x102fe200078e0204 */
[----:B------:R-:W-:Y:S04]  /*34950*/  STL.64 [R1+0x3ae0], R26 ;  /* 0x003ae01a01007387 */ /* 0x000fe80000100a00 */
[----:B------:R0:W-:Y:S01]  /*34960*/  STL.64 [R1], R2 ;  /* 0x0000000201007387 */ /* 0x0001e20000100a00 */
[----:B------:R-:W-:-:S04]  /*34970*/  IMAD.WIDE R8, R13, 0x2, R4 ;  /* 0x000000020d087825 */ /* 0x000fc800078e0204 */
[----:B------:R-:W-:-:S04]  /*34980*/  IMAD.WIDE R10, R11, 0x2, R4 ;  /* 0x000000020b0a7825 */ /* 0x000fc800078e0204 */
[----:B------:R-:W-:-:S04]  /*34990*/  IMAD.WIDE R12, R12, 0x2, R4 ;  /* 0x000000020c0c7825 */ /* 0x000fc800078e0204 */
[----:B0-----:R-:W-:-:S05]  /*349a0*/  IMAD.WIDE R2, R23, 0x2, R4 ;  /* 0x0000000217027825 */ /* 0x001fca00078e0204 */
[----:B------:R-:W-:Y:S04]  /*349b0*/  STL.64 [R1+0x3ae8], R2 ;  /* 0x003ae80201007387 */ /* 0x000fe80000100a00 */
[----:B------:R-:W-:Y:S04]  /*349c0*/  STL.64 [R1+0x3af0], R6 ;  /* 0x003af00601007387 */ /* 0x000fe80000100a00 */
[----:B------:R0:W-:Y:S01]  /*349d0*/  STL.64 [R1+0x3ad8], R8 ;  /* 0x003ad80801007387 */ /* 0x0001e20000100a00 */
[----:B------:R-:W-:-:S03]  /*349e0*/  IMAD.WIDE R14, R17, 0x2, R4 ;  /* 0x00000002110e7825 */ /* 0x000fc600078e0204 */
[----:B0-----:R-:W2:Y:S04]  /*349f0*/  LDL.LU R8, [R1+0x8ec] ;  /* 0x0008ec0001087983 */ /* 0x001ea80000300800 */
[----:B------:R-:W3:Y:S04]  /*34a00*/  LDL.LU R9, [R1+0x6d4] ;  /* 0x0006d40001097983 */ /* 0x000ee80000300800 */
[----:B------:R-:W4:Y:S04]  /*34a10*/  LDL.LU R6, [R1+0x6d0] ;  /* 0x0006d00001067983 */ /* 0x000f280000300800 */
[----:B------:R-:W2:Y:S04]  /*34a20*/  LDL.LU R7, [R1+0x910] ;  /* 0x0009100001077983 */ /* 0x000ea80000300800 */
[----:B------:R-:W-:Y:S04]  /*34a30*/  STL.64 [R1+0x3af8], R10 ;  /* 0x003af80a01007387 */ /* 0x000fe80000100a00 */
[----:B------:R0:W-:Y:S04]  /*34a40*/  STL.64 [R1+0x3b00], R12 ;  /* 0x003b000c01007387 */ /* 0x0001e80000100a00 */
[----:B0-----:R-:W2:Y:S04]  /*34a50*/  LDL.LU R13, [R1+0x8f8] ;  /* 0x0008f800010d7983 */ /* 0x001ea80000300800 */
[----:B------:R-:W2:Y:S04]  /*34a60*/  LDL.LU R12, [R1+0x8fc] ;  /* 0x0008fc00010c7983 */ /* 0x000ea80000300800 */
[----:B------:R0:W-:Y:S04]  /*34a70*/  STL.64 [R1+0x3b08], R14 ;  /* 0x003b080e01007387 */ /* 0x0001e80000100a00 */
[----:B0-----:R-:W2:Y:S04]  /*34a80*/  LDL.LU R15, [R1+0x8e8] ;  /* 0x0008e800010f7983 */ /* 0x001ea80000300800 */
[----:B------:R-:W3:Y:S04]  /*34a90*/  LDL.LU R2, [R1+0x914] ;  /* 0x0009140001027983 */ /* 0x000ee80000300800 */
[----:B------:R-:W3:Y:S01]  /*34aa0*/  LDL.LU R3, [R1+0x928] ;  /* 0x0009280001037983 */ /* 0x000ee20000300800 */
[----:B------:R-:W-:-:S05]  /*34ab0*/  IMAD.WIDE R16, R16, 0x2, R4 ;  /* 0x0000000210107825 */ /* 0x000fca00078e0204 */
[----:B------:R2:W-:Y:S04]  /*34ac0*/  STL.64 [R1+0x3b10], R16 ;  /* 0x003b101001007387 */ /* 0x0005e80000100a00 */
[----:B------:R-:W3:Y:S04]  /*34ad0*/  LDL.LU R26, [R1+0x6bc] ;  /* 0x0006bc00011a7983 */ /* 0x000ee80000300800 */
[----:B------:R-:W-:Y:S04]  /*34ae0*/  STL.64 [R1+0x3b18], R18 ;  /* 0x003b181201007387 */ /* 0x000fe80000100a00 */
[----:B------:R-:W3:Y:S01]  /*34af0*/  LDL.LU R27, [R1+0x6b8] ;  /* 0x0006b800011b7983 */ /* 0x000ee20000300800 */
[----:B------:R-:W-:-:S04]  /*34b00*/  IMAD.WIDE R20, R20, 0x2, R4 ;  /* 0x0000000214147825 */ /* 0x000fc800078e0204 */
[--C-:B------:R-:W-:Y:S01]  /*34b10*/  IMAD.WIDE R22, R22, 0x2, R4.reuse ;  /* 0x0000000216167825 */ /* 0x100fe200078e0204 */
[----:B------:R-:W-:Y:S04]  /*34b20*/  STL.64 [R1+0x3b20], R20 ;  /* 0x003b201401007387 */ /* 0x000fe80000100a00 */
[----:B------:R-:W4:Y:S04]  /*34b30*/  LDL.LU R10, [R1+0x92c] ;  /* 0x00092c00010a7983 */ /* 0x000f280000300800 */
[----:B------:R-:W-:Y:S01]  /*34b40*/  STL.64 [R1+0x3b28], R22 ;  /* 0x003b281601007387 */ /* 0x000fe20000100a00 */
[----:B------:R-:W-:-:S03]  /*34b50*/  IMAD.WIDE R24, R24, 0x2, R4 ;  /* 0x0000000218187825 */ /* 0x000fc600078e0204 */
[----:B------:R-:W4:Y:S04]  /*34b60*/  LDL.LU R11, [R1+0x938] ;  /* 0x00093800010b7983 */ /* 0x000f280000300800 */
[----:B------:R-:W-:Y:S01]  /*34b70*/  STL.64 [R1+0x3b30], R24 ;  /* 0x003b301801007387 */ /* 0x000fe20000100a00 */
[----:B--2---:R-:W-:-:S04]  /*34b80*/  IMAD.WIDE R16, R15, 0x2, R4 ;  /* 0x000000020f107825 */ /* 0x004fc800078e0204 */
[--C-:B------:R-:W-:Y:S02]  /*34b90*/  IMAD.WIDE R14, R8, 0x2, R4.reuse ;  /* 0x00000002080e7825 */ /* 0x100fe400078e0204 */
[----:B------:R-:W2:Y:S04]  /*34ba0*/  LDL.LU R8, [R1+0x6ac] ;  /* 0x0006ac0001087983 */ /* 0x000ea80000300800 */
[----:B------:R0:W-:Y:S04]  /*34bb0*/  STL.64 [R1+0x4e0], R16 ;  /* 0x0004e01001007387 */ /* 0x0001e80000100a00 */
[----:B------:R3:W-:Y:S01]  /*34bc0*/  STL.64 [R1+0x4f8], R14 ;  /* 0x0004f80e01007387 */ /* 0x0007e20000100a00 */
[----:B0-----:R-:W-:-:S03]  /*34bd0*/  IMAD.WIDE R16, R13, 0x2, R4 ;  /* 0x000000020d107825 */ /* 0x001fc600078e0204 */
[----:B------:R-:W2:Y:S01]  /*34be0*/  LDL.LU R13, [R1+0x6a8] ;  /* 0x0006a800010d7983 */ /* 0x000ea20000300800 */
[----:B---3--:R-:W-:-:S03]  /*34bf0*/  IMAD.WIDE R14, R9, 0x2, R4 ;  /* 0x00000002090e7825 */ /* 0x008fc600078e0204 */
[----:B------:R-:W-:Y:S04]  /*34c00*/  STL.64 [R1+0x510], R16 ;  /* 0x0005101001007387 */ /* 0x000fe80000100a00 */
[----:B------:R-:W3:Y:S04]  /*34c10*/  LDL.LU R9, [R1+0x93c] ;  /* 0x00093c0001097983 */ /* 0x000ee80000300800 */
[----:B------:R4:W-:Y:S02]  /*34c20*/  STL.64 [R1+0x520], R14 ;  /* 0x0005200e01007387 */ /* 0x0009e40000100a00 */
[----:B----4-:R-:W-:-:S02]  /*34c30*/  IMAD.WIDE R14, R6, 0x2, R4 ;  /* 0x00000002060e7825 */ /* 0x010fc400078e0204 */
[----:B------:R-:W4:Y:S02]  /*34c40*/  LDL.LU R6, [R1+0x950] ;  /* 0x0009500001067983 */ /* 0x000f240000300800 */
[--C-:B------:R-:W-:Y:S02]  /*34c50*/  IMAD.WIDE R16, R12, 0x2, R4.reuse ;  /* 0x000000020c107825 */ /* 0x100fe400078e0204 */
[----:B------:R0:W-:Y:S04]  /*34c60*/  STL.64 [R1+0x538], R14 ;  /* 0x0005380e01007387 */ /* 0x0001e80000100a00 */
[----:B------:R-:W4:Y:S04]  /*34c70*/  LDL.LU R23, [R1+0x954] ;  /* 0x0009540001177983 */ /* 0x000f280000300800 */
[----:B------:R1:W-:Y:S04]  /*34c80*/  STL.64 [R1+0x548], R16 ;  /* 0x0005481001007387 */ /* 0x0003e80000100a00 */
[----:B------:R-:W4:Y:S01]  /*34c90*/  LDL.LU R20, [R1+0x960] ;  /* 0x0009600001147983 */ /* 0x000f220000300800 */
[----:B0-----:R-:W-:-:S05]  /*34ca0*/  IMAD.WIDE R14, R7, 0x2, R4 ;  /* 0x00000002070e7825 */ /* 0x001fca00078e0204 */
[----:B------:R0:W-:Y:S04]  /*34cb0*/  STL.64 [R1+0x560], R14 ;  /* 0x0005600e01007387 */ /* 0x0001e80000100a00 */
[----:B------:R-:W4:Y:S04]  /*34cc0*/  LDL.LU R21, [R1+0x694] ;  /* 0x0006940001157983 */ /* 0x000f280000300800 */
[----:B------:R-:W4:Y:S04]  /*34cd0*/  LDL.LU R18, [R1+0x690] ;  /* 0x0006900001127983 */ /* 0x000f280000300800 */
[----:B------:R-:W4:Y:S01]  /*34ce0*/  LDL.LU R7, [R1+0x964] ;  /* 0x0009640001077983 */ /* 0x000f220000300800 */
[----:B-1----:R-:W-:-:S03]  /*34cf0*/  IMAD.WIDE R16, R2, 0x2, R4 ;  /* 0x0000000202107825 */ /* 0x002fc600078e0204 */
[----:B------:R-:W4:Y:S04]  /*34d00*/  LDL.LU R2, [R1+0x978] ;  /* 0x0009780001027983 */ /* 0x000f280000300800 */
[----:B------:R1:W-:Y:S04]  /*34d10*/  STL.64 [R1+0x570], R16 ;  /* 0x0005701001007387 */ /* 0x0003e80000100a00 */
[----:B------:R-:W4:Y:S01]  /*34d20*/  LDL.LU R19, [R1+0x97c] ;  /* 0x00097c0001137983 */ /* 0x000f220000300800 */
[----:B0-----:R-:W-:-:S03]  /*34d30*/  IMAD.WIDE R14, R3, 0x2, R4 ;  /* 0x00000002030e7825 */ /* 0x001fc600078e0204 */
[----:B------:R-:W4:Y:S04]  /*34d40*/  LDL.LU R3, [R1+0x988] ;  /* 0x0009880001037983 */ /* 0x000f280000300800 */
[----:B------:R0:W-:Y:S04]  /*34d50*/  STL.64 [R1+0x588], R14 ;  /* 0x0005880e01007387 */ /* 0x0001e80000100a00 */
[----:B-1----:R-:W4:Y:S01]  /*34d60*/  LDL.LU R16, [R1+0x98c] ;  /* 0x00098c0001107983 */ /* 0x002f220000300800 */
[----:B0-----:R-:W-:-:S03]  /*34d70*/  IMAD.WIDE R14, R26, 0x2, R4 ;  /* 0x000000021a0e7825 */ /* 0x001fc600078e0204 */
[----:B------:R-:W4:Y:S04]  /*34d80*/  LDL.LU R26, [R1+0x9a0] ;  /* 0x0009a000011a7983 */ /* 0x000f280000300800 */
[----:B------:R0:W-:Y:S04]  /*34d90*/  STL.64 [R1+0x5a0], R14 ;  /* 0x0005a00e01007387 */ /* 0x0001e80000100a00 */
[----:B------:R-:W4:Y:S01]  /*34da0*/  LDL.LU R17, [R1+0x9a4] ;  /* 0x0009a40001117983 */ /* 0x000f220000300800 */
[----:B0-----:R-:W-:-:S03]  /*34db0*/  IMAD.WIDE R14, R27, 0x2, R4 ;  /* 0x000000021b0e7825 */ /* 0x001fc600078e0204 */
[----:B------:R-:W4:Y:S04]  /*34dc0*/  LDL.LU R27, [R1+0x9b0] ;  /* 0x0009b000011b7983 */ /* 0x000f280000300800 */
[----:B------:R0:W-:Y:S01]  /*34dd0*/  STL.64 [R1+0x5b0], R14 ;  /* 0x0005b00e01007387 */ /* 0x0001e20000100a00 */
[----:B------:R-:W-:-:S03]  /*34de0*/  IMAD.WIDE R24, R10, 0x2, R4 ;  /* 0x000000020a187825 */ /* 0x000fc600078e0204 */
[----:B0-----:R-:W4:Y:S04]  /*34df0*/  LDL.LU R14, [R1+0x9b4] ;  /* 0x0009b400010e7983 */ /* 0x001f280000300800 */
[----:B------:R-:W4:Y:S04]  /*34e00*/  LDL.LU R10, [R1+0x9d0] ;  /* 0x0009d000010a7983 */ /* 0x000f280000300800 */
[----:B------:R0:W-:Y:S04]  /*34e10*/  STL.64 [R1+0x5c8], R24 ;  /* 0x0005c81801007387 */ /* 0x0001e80000100a00 */
[----:B------:R-:W4:Y:S01]  /*34e20*/  LDL.LU R15, [R1+0x9d4] ;  /* 0x0009d400010f7983 */ /* 0x000f220000300800 */
[----:B0-----:R-:W-:-:S03]  /*34e30*/  IMAD.WIDE R24, R11, 0x2, R4 ;  /* 0x000000020b187825 */ /* 0x001fc600078e0204 */
[----:B------:R-:W4:Y:S04]  /*34e40*/  LDL.LU R11, [R1+0x9e8] ;  /* 0x0009e800010b7983 */ /* 0x000f280000300800 */
[----:B------:R2:W-:Y:S04]  /*34e50*/  STL.64 [R1+0x5d8], R24 ;  /* 0x0005d81801007387 */ /* 0x0005e80000100a00 */
[----:B------:R-:W4:Y:S01]  /*34e60*/  LDL.LU R12, [R1+0x9ec] ;  /* 0x0009ec00010c7983 */ /* 0x000f220000300800 */
[----:B--2---:R-:W-:-:S03]  /*34e70*/  IMAD.WIDE R24, R8, 0x2, R4 ;  /* 0x0000000208187825 */ /* 0x004fc600078e0204 */
[----:B------:R-:W2:Y:S04]  /*34e80*/  LDL.LU R8, [R1+0x9f8] ;  /* 0x0009f80001087983 */ /* 0x000ea80000300800 */
[----:B------:R0:W-:Y:S02]  /*34e90*/  STL.64 [R1+0x5f0], R24 ;  /* 0x0005f01801007387 */ /* 0x0001e40000100a00 */
[----:B0-----:R-:W-:-:S05]  /*34ea0*/  IMAD.WIDE R24, R13, 0x2, R4 ;  /* 0x000000020d187825 */ /* 0x001fca00078e0204 */
[----:B------:R3:W-:Y:S02]  /*34eb0*/  STL.64 [R1+0x600], R24 ;  /* 0x0006001801007387 */ /* 0x0007e40000100a00 */
[--C-:B---3--:R-:W-:Y:S02]  /*34ec0*/  IMAD.WIDE R24, R9, 0x2, R4.reuse ;  /* 0x0000000209187825 */ /* 0x108fe400078e0204 */
[----:B------:R-:W3:Y:S04]  /*34ed0*/  LDL.LU R9, [R1+0x9fc] ;  /* 0x0009fc0001097983 */ /* 0x000ee80000300800 */
[----:B------:R4:W-:Y:S04]  /*34ee0*/  STL.64 [R1+0x618], R24 ;  /* 0x0006181801007387 */ /* 0x0009e80000100a00 */
[----:B------:R-:W3:Y:S01]  /*34ef0*/  LDL.LU R13, [R1+0xa10] ;  /* 0x000a1000010d7983 */ /* 0x000ee20000300800 */
[----:B----4-:R-:W-:-:S03]  /*34f00*/  IMAD.WIDE R24, R6, 0x2, R4 ;  /* 0x0000000206187825 */ /* 0x010fc600078e0204 */
[----:B------:R-:W4:Y:S04]  /*34f10*/  LDL.LU R6, [R1+0xa14] ;  /* 0x000a140001067983 */ /* 0x000f280000300800 */
        /* <DEDUP_REMOVED lines=8> */
[----:B------:R-:W-:Y:S04]  /*34fa0*/  STL.64 [R1+0x668], R24 ;  /* 0x0006681801007387 */ /* 0x000fe80000100a00 */
[----:B------:R-:W4:Y:S04]  /*34fb0*/  LDL.LU R7, [R1+0xa20] ;  /* 0x000a200001077983 */ /* 0x000f280000300800 */
[----:B------:R0:W-:Y:S04]  /*34fc0*/  STL.64 [R1+0x680], R22 ;  /* 0x0006801601007387 */ /* 0x0001e80000100a00 */
[----:B------:R1:W-:Y:S01]  /*34fd0*/  STL.64 [R1+0x690], R20 ;  /* 0x0006901401007387 */ /* 0x0003e20000100a00 */
[----:B0-----:R-:W-:-:S03]  /*34fe0*/  IMAD.WIDE R22, R2, 0x2, R4 ;  /* 0x0000000202167825 */ /* 0x001fc600078e0204 */
[----:B------:R-:W4:Y:S01]  /*34ff0*/  LDL.LU R2, [R1+0xa24] ;  /* 0x000a240001027983 */ /* 0x000f220000300800 */
[----:B-1----:R-:W-:-:S03]  /*35000*/  IMAD.WIDE R20, R19, 0x2, R4 ;  /* 0x0000000213147825 */ /* 0x002fc600078e0204 */
[----:B------:R-:W-:Y:S01]  /*35010*/  STL.64 [R1+0x6a8], R22 ;  /* 0x0006a81601007387 */ /* 0x000fe20000100a00 */
[----:B------:R-:W-:-:S03]  /*35020*/  IMAD.WIDE R18, R3, 0x2, R4 ;  /* 0x0000000203127825 */ /* 0x000fc600078e0204 */
[----:B------:R-:W4:Y:S04]  /*35030*/  LDL.LU R3, [R1+0xa38] ;  /* 0x000a380001037983 */ /* 0x000f280000300800 */
[----:B------:R-:W-:Y:S04]  /*35040*/  STL.64 [R1+0x6b8], R20 ;  /* 0x0006b81401007387 */ /* 0x000fe80000100a00 */
[----:B------:R0:W-:Y:S02]  /*35050*/  STL.64 [R1+0x6d0], R18 ;  /* 0x0006d01201007387 */ /* 0x0001e40000100a00 */
[----:B0-----:R-:W-:-:S02]  /*35060*/  IMAD.WIDE R18, R26, 0x2, R4 ;  /* 0x000000021a127825 */ /* 0x001fc400078e0204 */
[----:B------:R-:W4:Y:S02]  /*35070*/  LDL.LU R26, [R1+0xa3c] ;  /* 0x000a3c00011a7983 */ /* 0x000f240000300800 */
[----:B------:R-:W-:-:S05]  /*35080*/  IMAD.WIDE R20, R16, 0x2, R4 ;  /* 0x0000000210147825 */ /* 0x000fca00078e0204 */
[----:B------:R-:W-:Y:S04]  /*35090*/  STL.64 [R1+0x6e8], R20 ;  /* 0x0006e81401007387 */ /* 0x000fe80000100a00 */
[----:B------:R0:W-:Y:S02]  /*350a0*/  STL.64 [R1+0x6f8], R18 ;  /* 0x0006f81201007387 */ /* 0x0001e40000100a00 */
[--C-:B0-----:R-:W-:Y:S02]  /*350b0*/  IMAD.WIDE R18, R27, 0x2, R4.reuse ;  /* 0x000000021b127825 */ /* 0x101fe400078e0204 */
[----:B------:R-:W4:Y:S02]  /*350c0*/  LDL.LU R27, [R1+0xa48] ;  /* 0x000a4800011b7983 */ /* 0x000f240000300800 */
[----:B------:R-:W-:-:S05]  /*350d0*/  IMAD.WIDE R16, R17, 0x2, R4 ;  /* 0x0000000211107825 */ /* 0x000fca00078e0204 */
[----:B------:R0:W-:Y:S04]  /*350e0*/  STL.64 [R1+0x710], R16 ;  /* 0x0007101001007387 */ /* 0x0001e80000100a00 */
[----:B------:R1:W-:Y:S01]  /*350f0*/  STL.64 [R1+0x720], R18 ;  /* 0x0007201201007387 */ /* 0x0003e20000100a00 */
[----:B0-----:R-:W-:-:S04]  /*35100*/  IMAD.WIDE R16, R14, 0x2, R4 ;  /* 0x000000020e107825 */ /* 0x001fc800078e0204 */
[--C-:B-1----:R-:W-:Y:S02]  /*35110*/  IMAD.WIDE R18, R10, 0x2, R4.reuse ;  /* 0x000000020a127825 */ /* 0x102fe400078e0204 */
[----:B------:R-:W4:Y:S04]  /*35120*/  LDL.LU R10, [R1+0xa4c] ;  /* 0x000a4c00010a7983 */ /* 0x000f280000300800 */
[----:B------:R0:W-:Y:S04]  /*35130*/  STL.64 [R1+0x738], R16 ;  /* 0x0007381001007387 */ /* 0x0001e80000100a00 */
[----:B------:R-:W-:Y:S01]  /*35140*/  STL.64 [R1+0x748], R18 ;  /* 0x0007481201007387 */ /* 0x000fe20000100a00 */
[----:B0-----:R-:W-:-:S04]  /*35150*/  IMAD.WIDE R16, R15, 0x2, R4 ;  /* 0x000000020f107825 */ /* 0x001fc800078e0204 */
[--C-:B------:R-:W-:Y:S02]  /*35160*/  IMAD.WIDE R14, R11, 0x2, R4.reuse ;  /* 0x000000020b0e7825 */ /* 0x100fe400078e0204 */
[----:B------:R-:W4:Y:S04]  /*35170*/  LDL.LU R11, [R1+0xa60] ;  /* 0x000a6000010b7983 */ /* 0x000f280000300800 */
[----:B------:R0:W-:Y:S04]  /*35180*/  STL.64 [R1+0x760], R16 ;  /* 0x0007601001007387 */ /* 0x0001e80000100a00 */
[----:B------:R2:W-:Y:S01]  /*35190*/  STL.64 [R1+0x778], R14 ;  /* 0x0007780e01007387 */ /* 0x0005e20000100a00 */
[----:B0-----:R-:W-:-:S03]  /*351a0*/  IMAD.WIDE R16, R12, 0x2, R4 ;  /* 0x000000020c107825 */ /* 0x001fc600078e0204 */
[----:B------:R-:W4:Y:S04]  /*351b0*/  LDL.LU R12, [R1+0xa64] ;  /* 0x000a6400010c7983 */ /* 0x000f280000300800 */
[----:B------:R-:W-:Y:S01]  /*351c0*/  STL.64 [R1+0x788], R16 ;  /* 0x0007881001007387 */ /* 0x000fe20000100a00 */
[----:B--2---:R-:W-:-:S03]  /*351d0*/  IMAD.WIDE R14, R8, 0x2, R4 ;  /* 0x00000002080e7825 */ /* 0x004fc600078e0204 */
[----:B------:R-:W2:Y:S04]  /*351e0*/  LDL.LU R8, [R1+0xa78] ;  /* 0x000a780001087983 */ /* 0x000ea80000300800 */
[----:B------:R3:W-:Y:S02]  /*351f0*/  STL.64 [R1+0x7a0], R14 ;  /* 0x0007a00e01007387 */ /* 0x0007e40000100a00 */
[--C-:B---3--:R-:W-:Y:S02]  /*35200*/  IMAD.WIDE R14, R9, 0x2, R4.reuse ;  /* 0x00000002090e7825 */ /* 0x108fe400078e0204 */
[----:B------:R-:W3:Y:S02]  /*35210*/  LDL.LU R9, [R1+0xa7c] ;  /* 0x000a7c0001097983 */ /* 0x000ee40000300800 */
[----:B------:R-:W-:-:S02]  /*35220*/  IMAD.WIDE R16, R13, 0x2, R4 ;  /* 0x000000020d107825 */ /* 0x000fc400078e0204 */
[----:B------:R4:W-:Y:S04]  /*35230*/  STL.64 [R1+0x7b0], R14 ;  /* 0x0007b00e01007387 */ /* 0x0009e80000100a00 */
[----:B------:R-:W3:Y:S04]  /*35240*/  LDL.LU R23, [R1+0xa88] ;  /* 0x000a880001177983 */ /* 0x000ee80000300800 */
[----:B------:R0:W-:Y:S04]  /*35250*/  STL.64 [R1+0x7c8], R16 ;  /* 0x0007c81001007387 */ /* 0x0001e80000100a00 */
[----:B------:R-:W3:Y:S01]  /*35260*/  LDL.LU R20, [R1+0xa8c] ;  /* 0x000a8c0001147983 */ /* 0x000ee20000300800 */
[----:B----4-:R-:W-:-:S05]  /*35270*/  IMAD.WIDE R14, R6, 0x2, R4 ;  /* 0x00000002060e7825 */ /* 0x010fca00078e0204 */
[----:B------:R1:W-:Y:S04]  /*35280*/  STL.64 [R1+0x7d8], R14 ;  /* 0x0007d80e01007387 */ /* 0x0003e80000100a00 */
[----:B------:R-:W4:Y:S04]  /*35290*/  LDL.LU R21, [R1+0xaa0] ;  /* 0x000aa00001157983 */ /* 0x000f280000300800 */
[----:B------:R-:W4:Y:S04]  /*352a0*/  LDL.LU R18, [R1+0xaa4] ;  /* 0x000aa40001127983 */ /* 0x000f280000300800 */
[----:B------:R-:W4:Y:S01]  /*352b0*/  LDL.LU R6, [R1+0xab0] ;  /* 0x000ab00001067983 */ /* 0x000f220000300800 */
[----:B0-----:R-:W-:-:S03]  /*352c0*/  IMAD.WIDE R16, R7, 0x2, R4 ;  /* 0x0000000207107825 */ /* 0x001fc600078e0204 */
[----:B------:R-:W4:Y:S04]  /*352d0*/  LDL.LU R7, [R1+0xab4] ;  /* 0x000ab40001077983 */ /* 0x000f280000300800 */
[----:B------:R0:W-:Y:S04]  /*352e0*/  STL.64 [R1+0x7f0], R16 ;  /* 0x0007f01001007387 */ /* 0x0001e80000100a00 */
[----:B------:R-:W4:Y:S01]  /*352f0*/  LDL.LU R19, [R1+0xac8] ;  /* 0x000ac80001137983 */ /* 0x000f220000300800 */
[----:B-1----:R-:W-:-:S03]  /*35300*/  IMAD.WIDE R14, R2, 0x2, R4 ;  /* 0x00000002020e7825 */ /* 0x002fc600078e0204 */
[----:B------:R-:W4:Y:S04]  /*35310*/  LDL.LU R2, [R1+0xacc] ;  /* 0x000acc0001027983 */ /* 0x000f280000300800 */
[----:B------:R1:W-:Y:S04]  /*35320*/  STL.64 [R1+0x808], R14 ;  /* 0x0008080e01007387 */ /* 0x0003e80000100a00 */
[----:B0-----:R-:W4:Y:S01]  /*35330*/  LDL.LU R16, [R1+0xad8] ;  /* 0x000ad80001107983 */ /* 0x001f220000300800 */
[----:B-1----:R-:W-:-:S03]  /*35340*/  IMAD.WIDE R14, R3, 0x2, R4 ;  /* 0x00000002030e7825 */ /* 0x002fc600078e0204 */
        /* <DEDUP_REMOVED lines=15> */
[----:B0-----:R-:W-:-:S03]  /*35440*/  IMAD.WIDE R24, R11, 0x2, R4 ;  /* 0x000000020b187825 */ /* 0x001fc600078e0204 */
[----:B------:R-:W4:Y:S04]  /*35450*/  LDL.LU R11, [R1+0xb34] ;  /* 0x000b3400010b7983 */ /* 0x000f280000300800 */
[----:B------:R0:W-:Y:S02]  /*35460*/  STL.64 [R1+0x868], R24 ;  /* 0x0008681801007387 */ /* 0x0001e40000100a00 */
[----:B0-----:R-:W-:-:S05]  /*35470*/  IMAD.WIDE R24, R12, 0x2, R4 ;  /* 0x000000020c187825 */ /* 0x001fca00078e0204 */
[----:B------:R2:W-:Y:S02]  /*35480*/  STL.64 [R1+0x880], R24 ;  /* 0x0008801801007387 */ /* 0x0005e40000100a00 */
[--C-:B--2---:R-:W-:Y:S02]  /*35490*/  IMAD.WIDE R24, R8, 0x2, R4.reuse ;  /* 0x0000000208187825 */ /* 0x104fe400078e0204 */
[----:B------:R-:W2:Y:S04]  /*354a0*/  LDL.LU R8, [R1+0xb40] ;  /* 0x000b400001087983 */ /* 0x000ea80000300800 */
[----:B------:R3:W-:Y:S04]  /*354b0*/  STL.64 [R1+0x898], R24 ;  /* 0x0008981801007387 */ /* 0x0007e80000100a00 */
[----:B------:R-:W2:Y:S01]  /*354c0*/  LDL.LU R12, [R1+0xb44] ;  /* 0x000b4400010c7983 */ /* 0x000ea20000300800 */
[----:B---3--:R-:W-:-:S03]  /*354d0*/  IMAD.WIDE R24, R9, 0x2, R4 ;  /* 0x0000000209187825 */ /* 0x008fc600078e0204 */
[----:B------:R-:W3:Y:S04]  /*354e0*/  LDL.LU R9, [R1+0xb58] ;  /* 0x000b580001097983 */ /* 0x000ee80000300800 */
[----:B------:R0:W-:Y:S02]  /*354f0*/  STL.64 [R1+0x8a8], R24 ;  /* 0x0008a81801007387 */ /* 0x0001e40000100a00 */
[----:B0-----:R-:W-:-:S04]  /*35500*/  IMAD.WIDE R24, R23, 0x2, R4 ;  /* 0x0000000217187825 */ /* 0x001fc800078e0204 */
[--C-:B------:R-:W-:Y:S01]  /*35510*/  IMAD.WIDE R22, R20, 0x2, R4.reuse ;  /* 0x0000000214167825 */ /* 0x100fe200078e0204 */
[----:B------:R4:W-:Y:S04]  /*35520*/  STL.64 [R1+0x8c0], R24 ;  /* 0x0008c01801007387 */ /* 0x0009e80000100a00 */
[----:B------:R0:W-:Y:S01]  /*35530*/  STL.64 [R1+0x8d0], R22 ;  /* 0x0008d01601007387 */ /* 0x0001e20000100a00 */
[----:B----4-:R-:W-:-:S04]  /*35540*/  IMAD.WIDE R24, R21, 0x2, R4 ;  /* 0x0000000215187825 */ /* 0x010fc800078e0204 */
[----:B0-----:R-:W-:-:S04]  /*35550*/  IMAD.WIDE R22, R18, 0x2, R4 ;  /* 0x0000000212167825 */ /* 0x001fc800078e0204 */
        /* <DEDUP_REMOVED lines=11> */
[----:B------:R0:W-:Y:S04]  /*35610*/  STL.64 [R1+0x938], R20 ;  /* 0x0009381401007387 */ /* 0x0001e80000100a00 */
[----:B------:R1:W-:Y:S01]  /*35620*/  STL.64 [R1+0x950], R18 ;  /* 0x0009501201007387 */ /* 0x0003e20000100a00 */
[----:B0-----:R-:W-:-:S04]  /*35630*/  IMAD.WIDE R20, R16, 0x2, R4 ;  /* 0x0000000210147825 */ /* 0x001fc800078e0204 */
[--C-:B-1----:R-:W-:Y:S02]  /*35640*/  IMAD.WIDE R18, R3, 0x2, R4.reuse ;  /* 0x0000000203127825 */ /* 0x102fe400078e0204 */
[----:B------:R-:W4:Y:S04]  /*35650*/  LDL.LU R3, [R1+0xb80] ;  /* 0x000b800001037983 */ /* 0x000f280000300800 */
[----:B------:R-:W-:Y:S04]  /*35660*/  STL.64 [R1+0x960], R20 ;  /* 0x0009601401007387 */ /* 0x000fe80000100a00 */
[----:B------:R0:W-:Y:S01]  /*35670*/  STL.64 [R1+0x978], R18 ;  /* 0x0009781201007387 */ /* 0x0001e20000100a00 */
[----:B------:R-:W-:-:S04]  /*35680*/  IMAD.WIDE R16, R17, 0x2, R4 ;  /* 0x0000000211107825 */ /* 0x000fc800078e0204 */
[--C-:B0-----:R-:W-:Y:S02]  /*35690*/  IMAD.WIDE R18, R26, 0x2, R4.reuse ;  /* 0x000000021a127825 */ /* 0x101fe400078e0204 */
[----:B------:R-:W4:Y:S04]  /*356a0*/  LDL.LU R26, [R1+0xb84] ;  /* 0x000b8400011a7983 */ /* 0x000f280000300800 */
[----:B------:R-:W-:Y:S04]  /*356b0*/  STL.64 [R1+0x988], R16 ;  /* 0x0009881001007387 */ /* 0x000fe80000100a00 */
[----:B------:R0:W-:Y:S02]  /*356c0*/  STL.64 [R1+0x9a0], R18 ;  /* 0x0009a01201007387 */ /* 0x0001e40000100a00 */
[----:B0-----:R-:W-:-:S02]  /*356d0*/  IMAD.WIDE R18, R27, 0x2, R4 ;  /* 0x000000021b127825 */ /* 0x001fc400078e0204 */
[----:B------:R-:W4:Y:S02]  /*356e0*/  LDL.LU R27, [R1+0xb8c] ;  /* 0x000b8c00011b7983 */ /* 0x000f240000300800 */
[----:B------:R-:W-:-:S05]  /*356f0*/  IMAD.WIDE R16, R14, 0x2, R4 ;  /* 0x000000020e107825 */ /* 0x000fca00078e0204 */
        /* <DEDUP_REMOVED lines=8> */
[----:B------:R-:W4:Y:S01]  /*35780*/  LDL.LU R13, [R1+0xb9c] ;  /* 0x000b9c00010d7983 */ /* 0x000f220000300800 */
[----:B-1----:R-:W-:-:S03]  /*35790*/  IMAD.WIDE R14, R11, 0x2, R4 ;  /* 0x000000020b0e7825 */ /* 0x002fc600078e0204 */
[----:B------:R-:W-:Y:S04]  /*357a0*/  STL.64 [R1+0xa10], R16 ;  /* 0x000a101001007387 */ /* 0x000fe80000100a00 */
[----:B------:R-:W4:Y:S04]  /*357b0*/  LDL.LU R11, [R1+0xba8] ;  /* 0x000ba800010b7983 */ /* 0x000f280000300800 */
[----:B------:R2:W-:Y:S02]  /*357c0*/  STL.64 [R1+0xa20], R14 ;  /* 0x000a200e01007387 */ /* 0x0005e40000100a00 */
[----:B--2---:R-:W-:-:S02]  /*357d0*/  IMAD.WIDE R14, R8, 0x2, R4 ;  /* 0x00000002080e7825 */ /* 0x004fc400078e0204 */
[----:B------:R-:W2:Y:S02]  /*357e0*/  LDL.LU R8, [R1+0xbac] ;  /* 0x000bac0001087983 */ /* 0x000ea40000300800 */
[--C-:B------:R-:W-:Y:S02]  /*357f0*/  IMAD.WIDE R16, R12, 0x2, R4.reuse ;  /* 0x000000020c107825 */ /* 0x100fe400078e0204 */
[----:B------:R3:W-:Y:S04]  /*35800*/  STL.64 [R1+0xa38], R14 ;  /* 0x000a380e01007387 */ /* 0x0007e80000100a00 */
[----:B------:R-:W2:Y:S04]  /*35810*/  LDL.LU R23, [R1+0xbb8] ;  /* 0x000bb80001177983 */ /* 0x000ea80000300800 */
[----:B------:R4:W-:Y:S04]  /*35820*/  STL.64 [R1+0xa48], R16 ;  /* 0x000a481001007387 */ /* 0x0009e80000100a00 */
[----:B------:R-:W2:Y:S01]  /*35830*/  LDL.LU R20, [R1+0xbbc] ;  /* 0x000bbc0001147983 */ /* 0x000ea20000300800 */
[----:B---3--:R-:W-:-:S05]  /*35840*/  IMAD.WIDE R14, R9, 0x2, R4 ;  /* 0x00000002090e7825 */ /* 0x008fca00078e0204 */
[----:B------:R0:W-:Y:S04]  /*35850*/  STL.64 [R1+0xa60], R14 ;  /* 0x000a600e01007387 */ /* 0x0001e80000100a00 */
[----:B------:R-:W3:Y:S04]  /*35860*/  LDL.LU R21, [R1+0xbc8] ;  /* 0x000bc80001157983 */ /* 0x000ee80000300800 */
[----:B------:R-:W3:Y:S04]  /*35870*/  LDL.LU R18, [R1+0xbcc] ;  /* 0x000bcc0001127983 */ /* 0x000ee80000300800 */
[----:B------:R-:W3:Y:S01]  /*35880*/  LDL.LU R9, [R1+0xbd8] ;  /* 0x000bd80001097983 */ /* 0x000ee20000300800 */
[----:B----4-:R-:W-:-:S03]  /*35890*/  IMAD.WIDE R16, R6, 0x2, R4 ;  /* 0x0000000206107825 */ /* 0x010fc600078e0204 */
        /* <DEDUP_REMOVED lines=13> */
[----:B------:R0:W-:Y:S04]  /*35970*/  STL.64 [R1+0xab0], R14 ;  /* 0x000ab00e01007387 */ /* 0x0001e80000100a00 */
[----:B0-----:R-:W4:Y:S01]  /*35980*/  LDL.LU R14, [R1+0xc18] ;  /* 0x000c1800010e7983 */ /* 0x001f220000300800 */
[----:B------:R-:W-:-:S03]  /*35990*/  IMAD.WIDE R24, R26, 0x2, R4 ;  /* 0x000000021a187825 */ /* 0x000fc600078e0204 */
        /* <DEDUP_REMOVED lines=12> */
[--C-:B0-----:R-:W-:Y:S02]  /*35a60*/  IMAD.WIDE R24, R11, 0x2, R4.reuse ;  /* 0x000000020b187825 */ /* 0x101fe400078e0204 */
[----:B------:R-:W4:Y:S04]  /*35a70*/  LDL.LU R11, [R1+0xc78] ;  /* 0x000c7800010b7983 */ /* 0x000f280000300800 */
[----:B------:R2:W-:Y:S04]  /*35a80*/  STL.64 [R1+0xb18], R24 ;  /* 0x000b181801007387 */ /* 0x0005e80000100a00 */
[----:B------:R-:W4:Y:S01]  /*35a90*/  LDL.LU R13, [R1+0xc80] ;  /* 0x000c8000010d7983 */ /* 0x000f220000300800 */
[----:B--2---:R-:W-:-:S03]  /*35aa0*/  IMAD.WIDE R24, R8, 0x2, R4 ;  /* 0x0000000208187825 */ /* 0x004fc600078e0204 */
[----:B------:R-:W2:Y:S04]  /*35ab0*/  LDL.LU R8, [R1+0xc90] ;  /* 0x000c900001087983 */ /* 0x000ea80000300800 */
[----:B------:R0:W-:Y:S02]  /*35ac0*/  STL.64 [R1+0xb30], R24 ;  /* 0x000b301801007387 */ /* 0x0001e40000100a00 */
[----:B0-----:R-:W-:-:S04]  /*35ad0*/  IMAD.WIDE R24, R23, 0x2, R4 ;  /* 0x0000000217187825 */ /* 0x001fc800078e0204 */
[--C-:B------:R-:W-:Y:S01]  /*35ae0*/  IMAD.WIDE R22, R20, 0x2, R4.reuse ;  /* 0x0000000214167825 */ /* 0x100fe200078e0204 */
[----:B------:R3:W-:Y:S04]  /*35af0*/  STL.64 [R1+0xb40], R24 ;  /* 0x000b401801007387 */ /* 0x0007e80000100a00 */
[----:B------:R0:W-:Y:S01]  /*35b00*/  STL.64 [R1+0xb58], R22 ;  /* 0x000b581601007387 */ /* 0x0001e20000100a00 */
[----:B---3--:R-:W-:-:S04]  /*35b10*/  IMAD.WIDE R24, R21, 0x2, R4 ;  /* 0x0000000215187825 */ /* 0x008fc800078e0204 */
[----:B0-----:R-:W-:-:S04]  /*35b20*/  IMAD.WIDE R22, R18, 0x2, R4 ;  /* 0x0000000212167825 */ /* 0x001fc800078e0204 */
[--C-:B------:R-:W-:Y:S01]  /*35b30*/  IMAD.WIDE R20, R9, 0x2, R4.reuse ;  /* 0x0000000209147825 */ /* 0x100fe200078e0204 */
[----:B------:R-:W-:Y:S04]  /*35b40*/  STL.64 [R1+0xb68], R24 ;  /* 0x000b681801007387 */ /* 0x000fe80000100a00 */
[----:B------:R-:W3:Y:S04]  /*35b50*/  LDL.LU R9, [R1+0xc98] ;  /* 0x000c980001097983 */ /* 0x000ee80000300800 */
[----:B------:R4:W-:Y:S04]  /*35b60*/  STL.64 [R1+0xb80], R22 ;  /* 0x000b801601007387 */ /* 0x0009e80000100a00 */
[----:B------:R0:W-:Y:S01]  /*35b70*/  STL.64 [R1+0xb98], R20 ;  /* 0x000b981401007387 */ /* 0x0001e20000100a00 */
[----:B----4-:R-:W-:-:S03]  /*35b80*/  IMAD.WIDE R22, R6, 0x2, R4 ;  /* 0x0000000206167825 */ /* 0x010fc600078e0204 */
[----:B------:R-:W4:Y:S01]  /*35b90*/  LDL.LU R6, [R1+0xca8] ;  /* 0x000ca80001067983 */ /* 0x000f220000300800 */
[----:B0-----:R-:W-:-:S03]  /*35ba0*/  IMAD.WIDE R20, R19, 0x2, R4 ;  /* 0x0000000213147825 */ /* 0x001fc600078e0204 */
        /* <DEDUP_REMOVED lines=31> */
[----:B0-----:R-:W-:-:S02]  /*35da0*/  IMAD.WIDE R14, R11, 0x2, R4 ;  /* 0x000000020b0e7825 */ /* 0x001fc400078e0204 */
[----:B------:R-:W4:Y:S02]  /*35db0*/  LDL.LU R11, [R1+0xd08] ;  /* 0x000d0800010b7983 */ /* 0x000f240000300800 */
[--C-:B------:R-:W-:Y:S02]  /*35dc0*/  IMAD.WIDE R16, R13, 0x2, R4.reuse ;  /* 0x000000020d107825 */ /* 0x100fe400078e0204 */
[----:B------:R2:W-:Y:S04]  /*35dd0*/  STL.64 [R1+0xc78], R14 ;  /* 0x000c780e01007387 */ /* 0x0005e80000100a00 */
[----:B------:R-:W4:Y:S04]  /*35de0*/  LDL.LU R23, [R1+0xd10] ;  /* 0x000d100001177983 */ /* 0x000f280000300800 */
[----:B------:R3:W-:Y:S04]  /*35df0*/  STL.64 [R1+0xc80], R16 ;  /* 0x000c801001007387 */ /* 0x0007e80000100a00 */
[----:B------:R-:W4:Y:S01]  /*35e00*/  LDL.LU R20, [R1+0xd20] ;  /* 0x000d200001147983 */ /* 0x000f220000300800 */
[----:B--2---:R-:W-:-:S05]  /*35e10*/  IMAD.WIDE R14, R8, 0x2, R4 ;  /* 0x00000002080e7825 */ /* 0x004fca00078e0204 */
[----:B------:R4:W-:Y:S04]  /*35e20*/  STL.64 [R1+0xc90], R14 ;  /* 0x000c900e01007387 */ /* 0x0009e80000100a00 */
[----:B------:R-:W2:Y:S04]  /*35e30*/  LDL.LU R21, [R1+0xd28] ;  /* 0x000d280001157983 */ /* 0x000ea80000300800 */
[----:B------:R-:W2:Y:S04]  /*35e40*/  LDL.LU R18, [R1+0xd38] ;  /* 0x000d380001127983 */ /* 0x000ea80000300800 */
[----:B------:R-:W2:Y:S01]  /*35e50*/  LDL.LU R8, [R1+0xd40] ;  /* 0x000d400001087983 */ /* 0x000ea20000300800 */
[----:B---3--:R-:W-:-:S03]  /*35e60*/  IMAD.WIDE R16, R9, 0x2, R4 ;  /* 0x0000000209107825 */ /* 0x008fc600078e0204 */
[----:B------:R-:W3:Y:S04]  /*35e70*/  LDL.LU R9, [R1+0xd50] ;  /* 0x000d500001097983 */ /* 0x000ee80000300800 */
[----:B------:R0:W-:Y:S04]  /*35e80*/  STL.64 [R1+0xc98], R16 ;  /* 0x000c981001007387 */ /* 0x0001e80000100a00 */
[----:B------:R-:W3:Y:S01]  /*35e90*/  LDL.LU R19, [R1+0xd60] ;  /* 0x000d600001137983 */ /* 0x000ee20000300800 */
[----:B----4-:R-:W-:-:S03]  /*35ea0*/  IMAD.WIDE R14, R6, 0x2, R4 ;  /* 0x00000002060e7825 */ /* 0x010fc600078e0204 */
        /* <DEDUP_REMOVED lines=28> */
[----:B0-----:R-:W-:-:S03]  /*36070*/  IMAD.WIDE R24, R11, 0x2, R4 ;  /* 0x000000020b187825 */ /* 0x001fc600078e0204 */
[----:B------:R-:W4:Y:S04]  /*36080*/  LDL.LU R11, [R1+0xe08] ;  /* 0x000e0800010b7983 */ /* 0x000f280000300800 */
[----:B------:R0:W-:Y:S02]  /*36090*/  STL.64 [R1+0xd08], R24 ;  /* 0x000d081801007387 */ /* 0x0001e40000100a00 */
[----:B0-----:R-:W-:-:S04]  /*360a0*/  IMAD.WIDE R24, R23, 0x2, R4 ;  /* 0x0000000217187825 */ /* 0x001fc800078e0204 */
[--C-:B------:R-:W-:Y:S01]  /*360b0*/  IMAD.WIDE R22, R20, 0x2, R4.reuse ;  /* 0x0000000214167825 */ /* 0x100fe200078e0204 */
[----:B------:R2:W-:Y:S04]  /*360c0*/  STL.64 [R1+0xd10], R24 ;  /* 0x000d101801007387 */ /* 0x0005e80000100a00 */
[----:B------:R0:W-:Y:S01]  /*360d0*/  STL.64 [R1+0xd20], R22 ;  /* 0x000d201601007387 */ /* 0x0001e20000100a00 */
[----:B--2---:R-:W-:-:S04]  /*360e0*/  IMAD.WIDE R24, R21, 0x2, R4 ;  /* 0x0000000215187825 */ /* 0x004fc800078e0204 */
[----:B0-----:R-:W-:-:S04]  /*360f0*/  IMAD.WIDE R22, R18, 0x2, R4 ;  /* 0x0000000212167825 */ /* 0x001fc800078e0204 */
[--C-:B------:R-:W-:Y:S01]  /*36100*/  IMAD.WIDE R20, R8, 0x2, R4.reuse ;  /* 0x0000000208147825 */ /* 0x100fe200078e0204 */
[----:B------:R-:W-:Y:S04]  /*36110*/  STL.64 [R1+0xd28], R24 ;  /* 0x000d281801007387 */ /* 0x000fe80000100a00 */
[----:B------:R-:W2:Y:S04]  /*36120*/  LDL.LU R8, [R1+0xe10] ;  /* 0x000e100001087983 */ /* 0x000ea80000300800 */
[----:B------:R3:W-:Y:S04]  /*36130*/  STL.64 [R1+0xd38], R22 ;  /* 0x000d381601007387 */ /* 0x0007e80000100a00 */
[----:B------:R0:W-:Y:S01]  /*36140*/  STL.64 [R1+0xd40], R20 ;  /* 0x000d401401007387 */ /* 0x0001e20000100a00 */
[----:B---3--:R-:W-:-:S03]  /*36150*/  IMAD.WIDE R22, R9, 0x2, R4 ;  /* 0x0000000209167825 */ /* 0x008fc600078e0204 */
[----:B------:R-:W3:Y:S01]  /*36160*/  LDL.LU R9, [R1+0xe20] ;  /* 0x000e200001097983 */ /* 0x000ee20000300800 */
[----:B0-----:R-:W-:-:S03]  /*36170*/  IMAD.WIDE R20, R19, 0x2, R4 ;  /* 0x0000000213147825 */ /* 0x001fc600078e0204 */
[----:B------:R-:W-:Y:S01]  /*36180*/  STL.64 [R1+0xd50], R22 ;  /* 0x000d501601007387 */ /* 0x000fe20000100a00 */
[----:B----4-:R-:W-:-:S03]  /*36190*/  IMAD.WIDE R18, R6, 0x2, R4 ;  /* 0x0000000206127825 */ /* 0x010fc600078e0204 */
[----:B------:R-:W4:Y:S04]  /*361a0*/  LDL.LU R6, [R1+0xe28] ;  /* 0x000e280001067983 */ /* 0x000f280000300800 */
[----:B------:R0:W-:Y:S04]  /*361b0*/  STL.64 [R1+0xd60], R20 ;  /* 0x000d601401007387 */ /* 0x0001e80000100a00 */
[----:B------:R1:W-:Y:S01]  /*361c0*/  STL.64 [R1+0xd68], R18 ;  /* 0x000d681201007387 */ /* 0x0003e20000100a00 */
[----:B0-----:R-:W-:-:S04]  /*361d0*/  IMAD.WIDE R20, R16, 0x2, R4 ;  /* 0x0000000210147825 */ /* 0x001fc800078e0204 */
[--C-:B-1----:R-:W-:Y:S02]  /*361e0*/  IMAD.WIDE R18, R7, 0x2, R4.reuse ;  /* 0x0000000207127825 */ /* 0x102fe400078e0204 */
[----:B------:R-:W4:Y:S04]  /*361f0*/  LDL.LU R7, [R1+0xe38] ;  /* 0x000e380001077983 */ /* 0x000f280000300800 */
[----:B------:R-:W-:Y:S01]  /*36200*/  STL.64 [R1+0xd78], R20 ;  /* 0x000d781401007387 */ /* 0x000fe20000100a00 */
[----:B------:R-:W-:-:S03]  /*36210*/  IMAD.WIDE R16, R17, 0x2, R4 ;  /* 0x0000000211107825 */ /* 0x000fc600078e0204 */
[----:B------:R0:W-:Y:S02]  /*36220*/  STL.64 [R1+0xd80], R18 ;  /* 0x000d801201007387 */ /* 0x0001e40000100a00 */
[--C-:B0-----:R-:W-:Y:S02]  /*36230*/  IMAD.WIDE R18, R2, 0x2, R4.reuse ;  /* 0x0000000202127825 */ /* 0x101fe400078e0204 */
[----:B------:R-:W4:Y:S04]  /*36240*/  LDL.LU R2, [R1+0xe40] ;  /* 0x000e400001027983 */ /* 0x000f280000300800 */
        /* <DEDUP_REMOVED lines=15> */
[----:B-1----:R-:W-:-:S03]  /*36340*/  IMAD.WIDE R14, R27, 0x2, R4 ;  /* 0x000000021b0e7825 */ /* 0x002fc600078e0204 */
[----:B------:R-:W4:Y:S04]  /*36350*/  LDL.LU R27, [R1+0xe78] ;  /* 0x000e7800011b7983 */ /* 0x000f280000300800 */
[----:B------:R0:W-:Y:S02]  /*36360*/  STL.64 [R1+0xde0], R14 ;  /* 0x000de00e01007387 */ /* 0x0001e40000100a00 */
[--C-:B0-----:R-:W-:Y:S02]  /*36370*/  IMAD.WIDE R14, R10, 0x2, R4.reuse ;  /* 0x000000020a0e7825 */ /* 0x101fe400078e0204 */
[----:B------:R-:W4:Y:S02]  /*36380*/  LDL.LU R10, [R1+0xe80] ;  /* 0x000e8000010a7983 */ /* 0x000f240000300800 */
[----:B------:R-:W-:-:S02]  /*36390*/  IMAD.WIDE R16, R12, 0x2, R4 ;  /* 0x000000020c107825 */ /* 0x000fc400078e0204 */
        /* <DEDUP_REMOVED lines=9> */
[----:B--2---:R-:W-:-:S03]  /*36430*/  IMAD.WIDE R16, R8, 0x2, R4 ;  /* 0x0000000208107825 */ /* 0x004fc600078e0204 */
[----:B------:R-:W2:Y:S04]  /*36440*/  LDL.LU R8, [R1+0xec8] ;  /* 0x000ec80001087983 */ /* 0x000ea80000300800 */
[----:B------:R0:W-:Y:S04]  /*36450*/  STL.64 [R1+0xe10], R16 ;  /* 0x000e101001007387 */ /* 0x0001e80000100a00 */
[----:B------:R-:W2:Y:S01]  /*36460*/  LDL.LU R19, [R1+0xed8] ;  /* 0x000ed80001137983 */ /* 0x000ea20000300800 */
[----:B---3--:R-:W-:-:S03]  /*36470*/  IMAD.WIDE R14, R9, 0x2, R4 ;  /* 0x00000002090e7825 */ /* 0x008fc600078e0204 */
[----:B------:R-:W3:Y:S04]  /*36480*/  LDL.LU R9, [R1+0xee0] ;  /* 0x000ee00001097983 */ /* 0x000ee80000300800 */
[----:B------:R4:W-:Y:S04]  /*36490*/  STL.64 [R1+0xe20], R14 ;  /* 0x000e200e01007387 */ /* 0x0009e80000100a00 */
[----:B0-----:R-:W3:Y:S01]  /*364a0*/  LDL.LU R16, [R1+0xef0] ;  /* 0x000ef00001107983 */ /* 0x001ee20000300800 */
[----:B----4-:R-:W-:-:S03]  /*364b0*/  IMAD.WIDE R14, R6, 0x2, R4 ;  /* 0x00000002060e7825 */ /* 0x010fc600078e0204 */
        /* <DEDUP_REMOVED lines=38> */
[----:B--2---:R-:W-:-:S03]  /*36720*/  IMAD.WIDE R22, R8, 0x2, R4 ;  /* 0x0000000208167825 */ /* 0x004fc600078e0204 */
[----:B------:R-:W2:Y:S01]  /*36730*/  LDL.LU R8, [R1+0xf98] ;  /* 0x000f980001087983 */ /* 0x000ea20000300800 */
[----:B0-----:R-:W-:-:S03]  /*36740*/  IMAD.WIDE R20, R19, 0x2, R4 ;  /* 0x0000000213147825 */ /* 0x001fc600078e0204 */
[----:B------:R-:W-:Y:S01]  /*36750*/  STL.64 [R1+0xec8], R22 ;  /* 0x000ec81601007387 */ /* 0x000fe20000100a00 */
[----:B---3--:R-:W-:-:S03]  /*36760*/  IMAD.WIDE R18, R9, 0x2, R4 ;  /* 0x0000000209127825 */ /* 0x008fc600078e0204 */
[----:B------:R-:W3:Y:S04]  /*36770*/  LDL.LU R9, [R1+0xfa8] ;  /* 0x000fa80001097983 */ /* 0x000ee80000300800 */
[----:B------:R0:W-:Y:S04]  /*36780*/  STL.64 [R1+0xed8], R20 ;  /* 0x000ed81401007387 */ /* 0x0001e80000100a00 */
[----:B------:R4:W-:Y:S01]  /*36790*/  STL.64 [R1+0xee0], R18 ;  /* 0x000ee01201007387 */ /* 0x0009e20000100a00 */
[----:B0-----:R-:W-:-:S04]  /*367a0*/  IMAD.WIDE R20, R16, 0x2, R4 ;  /* 0x0000000210147825 */ /* 0x001fc800078e0204 */
[--C-:B----4-:R-:W-:Y:S02]  /*367b0*/  IMAD.WIDE R18, R6, 0x2, R4.reuse ;  /* 0x0000000206127825 */ /* 0x110fe400078e0204 */
        /* <DEDUP_REMOVED lines=40> */
[----:B--2---:R-:W-:-:S03]  /*36a40*/  IMAD.WIDE R14, R8, 0x2, R4 ;  /* 0x00000002080e7825 */ /* 0x004fc600078e0204 */
[----:B------:R-:W2:Y:S04]  /*36a50*/  LDL.LU R8, [R1+0x1054] ;  /* 0x0010540001087983 */ /* 0x000ea80000300800 */
[----:B------:R3:W-:Y:S04]  /*36a60*/  STL.64 [R1+0xf98], R14 ;  /* 0x000f980e01007387 */ /* 0x0007e80000100a00 */
[----:B0-----:R-:W2:Y:S01]  /*36a70*/  LDL.LU R16, [R1+0x1078] ;  /* 0x0010780001107983 */ /* 0x001ea20000300800 */
        /* <DEDUP_REMOVED lines=43> */
[----:B--2---:R-:W-:-:S03]  /*36d30*/  IMAD.WIDE R18, R8, 0x2, R4 ;  /* 0x0000000208127825 */ /* 0x004fc600078e0204 */
[----:B------:R-:W2:Y:S04]  /*36d40*/  LDL.LU R8, [R1+0x1130] ;  /* 0x0011300001087983 */ /* 0x000ea80000300800 */
[----:B------:R0:W-:Y:S04]  /*36d50*/  STL.64 [R1+0x1060], R20 ;  /* 0x0010601401007387 */ /* 0x0001e80000100a00 */
[----:B------:R3:W-:Y:S01]  /*36d60*/  STL.64 [R1+0x1070], R18 ;  /* 0x0010701201007387 */ /* 0x0007e20000100a00 */
[----:B0-----:R-:W-:-:S04]  /*36d70*/  IMAD.WIDE R20, R16, 0x2, R4 ;  /* 0x0000000210147825 */ /* 0x001fc800078e0204 */
[--C-:B---3--:R-:W-:Y:S02]  /*36d80*/  IMAD.WIDE R18, R9, 0x2, R4.reuse ;  /* 0x0000000209127825 */ /* 0x108fe400078e0204 */
[----:B------:R-:W3:Y:S04]  /*36d90*/  LDL.LU R9, [R1+0x1138] ;  /* 0x0011380001097983 */ /* 0x000ee80000300800 */
[----:B------:R-:W-:Y:S01]  /*36da0*/  STL.64 [R1+0x1078], R20 ;  /* 0x0010781401007387 */ /* 0x000fe20000100a00 */
[----:B------:R-:W-:-:S03]  /*36db0*/  IMAD.WIDE R16, R17, 0x2, R4 ;  /* 0x0000000211107825 */ /* 0x000fc600078e0204 */
[----:B------:R4:W-:Y:S02]  /*36dc0*/  STL.64 [R1+0x1088], R18 ;  /* 0x0010881201007387 */ /* 0x0009e40000100a00 */
[--C-:B----4-:R-:W-:Y:S02]  /*36dd0*/  IMAD.WIDE R18, R6, 0x2, R4.reuse ;  /* 0x0000000206127825 */ /* 0x110fe400078e0204 */
        /* <DEDUP_REMOVED lines=72> */
[--C-:B------:R-:W-:Y:S01]  /*37260*/  IMAD.WIDE R20, R27, 0x2, R4.reuse ;  /* 0x000000021b147825 */ /* 0x100fe200078e0204 */
[----:B------:R-:W-:Y:S04]  /*37270*/  STL.64 [R1+0x11a8], R24 ;  /* 0x0011a81801007387 */ /* 0x000fe80000100a00 */
[----:B------:R-:W4:Y:S01]  /*37280*/  LDL.LU R27, [R1+0x1290] ;  /* 0x00129000011b7983 */ /* 0x000f220000300800 */
[----:B-1----:R-:W-:-:S05]  /*37290*/  IMAD.WIDE R22, R18, 0x2, R4 ;  /* 0x0000000212167825 */ /* 0x002fca00078e0204 */
        /* <DEDUP_REMOVED lines=11> */
[--C-:B--2---:R-:W-:Y:S02]  /*37350*/  IMAD.WIDE R18, R8, 0x2, R4.reuse ;  /* 0x0000000208127825 */ /* 0x104fe400078e0204 */
[----:B------:R-:W2:Y:S04]  /*37360*/  LDL.LU R8, [R1+0x12b8] ;  /* 0x0012b80001087983 */ /* 0x000ea80000300800 */
[----:B------:R-:W-:Y:S01]  /*37370*/  STL.64 [R1+0x11f0], R20 ;  /* 0x0011f01401007387 */ /* 0x000fe20000100a00 */
[----:B------:R-:W-:-:S03]  /*37380*/  IMAD.WIDE R16, R17, 0x2, R4 ;  /* 0x0000000211107825 */ /* 0x000fc600078e0204 */
[----:B------:R3:W-:Y:S02]  /*37390*/  STL.64 [R1+0x1200], R18 ;  /* 0x0012001201007387 */ /* 0x0007e40000100a00 */
[--C-:B---3--:R-:W-:Y:S02]  /*373a0*/  IMAD.WIDE R18, R9, 0x2, R4.reuse ;  /* 0x0000000209127825 */ /* 0x108fe400078e0204 */
[----:B------:R-:W3:Y:S04]  /*373b0*/  LDL.LU R9, [R1+0x12c0] ;  /* 0x0012c00001097983 */ /* 0x000ee80000300800 */
[----:B------:R0:W-:Y:S04]  /*373c0*/  STL.64 [R1+0x1208], R16 ;  /* 0x0012081001007387 */ /* 0x0001e80000100a00 */
[----:B------:R4:W-:Y:S01]  /*373d0*/  STL.64 [R1+0x1218], R18 ;  /* 0x0012181201007387 */ /* 0x0009e20000100a00 */
[----:B0-----:R-:W-:-:S04]  /*373e0*/  IMAD.WIDE R16, R14, 0x2, R4 ;  /* 0x000000020e107825 */ /* 0x001fc800078e0204 */
[--C-:B----4-:R-:W-:Y:S02]  /*373f0*/  IMAD.WIDE R18, R6, 0x2, R4.reuse ;  /* 0x0000000206127825 */ /* 0x110fe400078e0204 */
        /* <DEDUP_REMOVED lines=87> */
[--C-:B--2---:R-:W-:Y:S02]  /*37970*/  IMAD.WIDE R18, R8, 0x2, R4.reuse ;  /* 0x0000000208127825 */ /* 0x104fe400078e0204 */
[----:B------:R-:W2:Y:S04]  /*37980*/  LDL.LU R8, [R1+0x1438] ;  /* 0x0014380001087983 */ /* 0x000ea80000300800 */
[----:B------:R0:W-:Y:S04]  /*37990*/  STL.64 [R1+0x1388], R16 ;  /* 0x0013881001007387 */ /* 0x0001e80000100a00 */
[----:B------:R3:W-:Y:S01]  /*379a0*/  STL.64 [R1+0x1390], R18 ;  /* 0x0013901201007387 */ /* 0x0007e20000100a00 */
[----:B0-----:R-:W-:-:S04]  /*379b0*/  IMAD.WIDE R16, R14, 0x2, R4 ;  /* 0x000000020e107825 */ /* 0x001fc800078e0204 */
[--C-:B---3--:R-:W-:Y:S02]  /*379c0*/  IMAD.WIDE R18, R9, 0x2, R4.reuse ;  /* 0x0000000209127825 */ /* 0x108fe400078e0204 */
[----:B------:R-:W3:Y:S04]  /*379d0*/  LDL.LU R9, [R1+0x1448] ;  /* 0x0014480001097983 */ /* 0x000ee80000300800 */
[----:B------:R0:W-:Y:S04]  /*379e0*/  STL.64 [R1+0x13a0], R16 ;  /* 0x0013a01001007387 */ /* 0x0001e80000100a00 */
[----:B------:R-:W-:Y:S01]  /*379f0*/  STL.64 [R1+0x13a8], R18 ;  /* 0x0013a81201007387 */ /* 0x000fe20000100a00 */
[----:B0-----:R-:W-:-:S04]  /*37a00*/  IMAD.WIDE R16, R15, 0x2, R4 ;  /* 0x000000020f107825 */ /* 0x001fc800078e0204 */
[--C-:B----4-:R-:W-:Y:S02]  /*37a10*/  IMAD.WIDE R14, R6, 0x2, R4.reuse ;  /* 0x00000002060e7825 */ /* 0x110fe400078e0204 */
        /* <DEDUP_REMOVED lines=37> */
[----:B--2---:R-:W-:-:S03]  /*37c70*/  IMAD.WIDE R24, R8, 0x2, R4 ;  /* 0x0000000208187825 */ /* 0x004fc600078e0204 */
[----:B------:R-:W2:Y:S04]  /*37c80*/  LDL.LU R8, [R1+0x1520] ;  /* 0x0015200001087983 */ /* 0x000ea80000300800 */
[----:B------:R3:W-:Y:S04]  /*37c90*/  STL.64 [R1+0x1438], R24 ;  /* 0x0014381801007387 */ /* 0x0007e80000100a00 */
[----:B------:R-:W2:Y:S01]  /*37ca0*/  LDL.LU R15, [R1+0xb88] ;  /* 0x000b8800010f7983 */ /* 0x000ea20000300800 */
[----:B---3--:R-:W-:-:S03]  /*37cb0*/  IMAD.WIDE R24, R9, 0x2, R4 ;  /* 0x0000000209187825 */ /* 0x008fc600078e0204 */
[----:B------:R-:W3:Y:S04]  /*37cc0*/  LDL.LU R9, [R1+0xb74] ;  /* 0x000b740001097983 */ /* 0x000ee80000300800 */
[----:B------:R4:W-:Y:S04]  /*37cd0*/  STL.64 [R1+0x1448], R24 ;  /* 0x0014481801007387 */ /* 0x0009e80000100a00 */
[----:B------:R-:W3:Y:S01]  /*37ce0*/  LDL.LU R12, [R1+0xb70] ;  /* 0x000b7000010c7983 */ /* 0x000ee20000300800 */
[----:B----4-:R-:W-:-:S03]  /*37cf0*/  IMAD.WIDE R24, R6, 0x2, R4 ;  /* 0x0000000206187825 */ /* 0x010fc600078e0204 */
        /* <DEDUP_REMOVED lines=41> */
[--C-:B--2---:R-:W-:Y:S02]  /*37f90*/  IMAD.WIDE R18, R8, 0x2, R4.reuse ;  /* 0x0000000208127825 */ /* 0x104fe400078e0204 */
[----:B------:R-:W2:Y:S04]  /*37fa0*/  LDL.LU R8, [R1+0xab8] ;  /* 0x000ab80001087983 */ /* 0x000ea80000300800 */
[----:B------:R0:W-:Y:S04]  /*37fb0*/  STL.64 [R1+0x1518], R16 ;  /* 0x0015181001007387 */ /* 0x0001e80000100a00 */
[----:B------:R-:W-:Y:S01]  /*37fc0*/  STL.64 [R1+0x1520], R18 ;  /* 0x0015201201007387 */ /* 0x000fe20000100a00 */
[----:B0-----:R-:W-:-:S04]  /*37fd0*/  IMAD.WIDE R16, R15, 0x2, R4 ;  /* 0x000000020f107825 */ /* 0x001fc800078e0204 */
[--C-:B---3--:R-:W-:Y:S02]  /*37fe0*/  IMAD.WIDE R14, R9, 0x2, R4.reuse ;  /* 0x00000002090e7825 */ /* 0x108fe400078e0204 */
[----:B------:R-:W3:Y:S04]  /*37ff0*/  LDL.LU R9, [R1+0xa94] ;  /* 0x000a940001097983 */ /* 0x000ee80000300800 */
[----:B------:R0:W-:Y:S04]  /*38000*/  STL.64 [R1+0xb88], R16 ;  /* 0x000b881001007387 */ /* 0x0001e80000100a00 */
[----:B------:R4:W-:Y:S01]  /*38010*/  STL.64 [R1+0x1538], R14 ;  /* 0x0015380e01007387 */ /* 0x0009e20000100a00 */
[----:B0-----:R-:W-:-:S03]  /*38020*/  IMAD.WIDE R16, R12, 0x2, R4 ;  /* 0x000000020c107825 */ /* 0x001fc600078e0204 */
[----:B------:R-:W3:Y:S04]  /*38030*/  LDL.LU R12, [R1+0xa90] ;  /* 0x000a9000010c7983 */ /* 0x000ee80000300800 */
[----:B------:R-:W-:Y:S01]  /*38040*/  STL.64 [R1+0xb70], R16 ;  /* 0x000b701001007387 */ /* 0x000fe20000100a00 */
[----:B----4-:R-:W-:-:S03]  /*38050*/  IMAD.WIDE R14, R6, 0x2, R4 ;  /* 0x00000002060e7825 */ /* 0x010fc600078e0204 */
        /* <DEDUP_REMOVED lines=34> */
[----:B--2---:R-:W-:-:S03]  /*38280*/  IMAD.WIDE R24, R8, 0x2, R4 ;  /* 0x0000000208187825 */ /* 0x004fc600078e0204 */
[----:B------:R-:W2:Y:S04]  /*38290*/  LDL.LU R8, [R1+0x940] ;  /* 0x0009400001087983 */ /* 0x000ea80000300800 */
[----:B------:R3:W-:Y:S04]  /*382a0*/  STL.64 [R1+0xab8], R24 ;  /* 0x000ab81801007387 */ /* 0x0007e80000100a00 */
[----:B------:R-:W2:Y:S01]  /*382b0*/  LDL.LU R13, [R1+0x91c] ;  /* 0x00091c00010d7983 */ /* 0x000ea20000300800 */
[----:B---3--:R-:W-:-:S03]  /*382c0*/  IMAD.WIDE R24, R9, 0x2, R4 ;  /* 0x0000000209187825 */ /* 0x008fc600078e0204 */
[----:B------:R-:W3:Y:S04]  /*382d0*/  LDL.LU R9, [R1+0x918] ;  /* 0x0009180001097983 */ /* 0x000ee80000300800 */
[----:B------:R0:W-:Y:S02]  /*382e0*/  STL.64 [R1+0x15b0], R24 ;  /* 0x0015b01801007387 */ /* 0x0001e40000100a00 */
[----:B0-----:R-:W-:-:S05]  /*382f0*/  IMAD.WIDE R24, R12, 0x2, R4 ;  /* 0x000000020c187825 */ /* 0x001fca00078e0204 */
[----:B------:R4:W-:Y:S02]  /*38300*/  STL.64 [R1+0xa90], R24 ;  /* 0x000a901801007387 */ /* 0x0009e40000100a00 */
[--C-:B----4-:R-:W-:Y:S02]  /*38310*/  IMAD.WIDE R24, R6, 0x2, R4.reuse ;  /* 0x0000000206187825 */ /* 0x110fe400078e0204 */
        /* <DEDUP_REMOVED lines=27> */
[----:B------:R-:W-:-:S04]  /*384d0*/  IMAD.WIDE R20, R16, 0x2, R4 ;  /* 0x0000000210147825 */ /* 0x000fc800078e0204 */
[--C-:B------:R-:W-:Y:S01]  /*384e0*/  IMAD.WIDE R16, R17, 0x2, R4.reuse ;  /* 0x0000000211107825 */ /* 0x100fe200078e0204 */
[----:B------:R-:W-:Y:S04]  /*384f0*/  STL.64 [R1+0x1628], R20 ;  /* 0x0016281401007387 */ /* 0x000fe80000100a00 */
        /* <DEDUP_REMOVED lines=11> */
[--C-:B--2---:R-:W-:Y:S02]  /*385b0*/  IMAD.WIDE R14, R8, 0x2, R4.reuse ;  /* 0x00000002080e7825 */ /* 0x104fe400078e0204 */
[----:B------:R-:W2:Y:S04]  /*385c0*/  LDL.LU R8, [R1+0x870] ;  /* 0x0008700001087983 */ /* 0x000ea80000300800 */
[----:B------:R0:W-:Y:S04]  /*385d0*/  STL.64 [R1+0x1660], R16 ;  /* 0x0016601001007387 */ /* 0x0001e80000100a00 */
[----:B------:R3:W-:Y:S01]  /*385e0*/  STL.64 [R1+0x940], R14 ;  /* 0x0009400e01007387 */ /* 0x0007e20000100a00 */
[----:B0-----:R-:W-:-:S03]  /*385f0*/  IMAD.WIDE R16, R13, 0x2, R4 ;  /* 0x000000020d107825 */ /* 0x001fc600078e0204 */
[----:B------:R-:W2:Y:S04]  /*38600*/  LDL.LU R13, [R1+0x84c] ;  /* 0x00084c00010d7983 */ /* 0x000ea80000300800 */
[----:B------:R-:W-:Y:S01]  /*38610*/  STL.64 [R1+0x1678], R16 ;  /* 0x0016781001007387 */ /* 0x000fe20000100a00 */
[----:B---3--:R-:W-:-:S03]  /*38620*/  IMAD.WIDE R14, R9, 0x2, R4 ;  /* 0x00000002090e7825 */ /* 0x008fc600078e0204 */
[----:B------:R-:W3:Y:S04]  /*38630*/  LDL.LU R9, [R1+0x848] ;  /* 0x0008480001097983 */ /* 0x000ee80000300800 */
[----:B------:R4:W-:Y:S02]  /*38640*/  STL.64 [R1+0x918], R14 ;  /* 0x0009180e01007387 */ /* 0x0009e40000100a00 */
[--C-:B----4-:R-:W-:Y:S02]  /*38650*/  IMAD.WIDE R14, R6, 0x2, R4.reuse ;  /* 0x00000002060e7825 */ /* 0x110fe400078e0204 */
        /* <DEDUP_REMOVED lines=70> */
[----:B------:R0:W-:Y:S02]  /*38ac0*/  STL.64 [R1+0x2bc8], R18 ;  /* 0x002bc81201007387 */ /* 0x0001e40000100a00 */
[----:B0-----:R-:W-:-:S02]  /*38ad0*/  IMAD.WIDE R18, R27, 0x2, R4 ;  /* 0x000000021b127825 */ /* 0x001fc400078e0204 */
        /* <DEDUP_REMOVED lines=51> */
[----:B------:R-:W4:Y:S04]  /*38e10*/  LDL.LU R15, [R1+0x4e8] ;  /* 0x0004e800010f7983 */ /* 0x000f280000300800 */
[----:B------:R-:W4:Y:S01]  /*38e20*/  LDL.LU R13, [R1+0x4d4] ;  /* 0x0004d400010d7983 */ /* 0x000f220000300800 */
[----:B0-----:R-:W-:-:S05]  /*38e30*/  IMAD.WIDE R24, R10, 0x2, R4 ;  /* 0x000000020a187825 */ /* 0x001fca00078e0204 */
        /* <DEDUP_REMOVED lines=99> */
[----:B------:R0:W-:Y:S04]  /*39470*/  STL.64 [R1+0x4a0], R24 ;  /* 0x0004a01801007387 */ /* 0x0001e80000100a00 */
[----:B------:R-:W4:Y:S01]  /*39480*/  LDL.LU R10, [R1+0x44c] ;  /* 0x00044c00010a7983 */ /* 0x000f220000300800 */
[----:B0-----:R-:W-:-:S05]  /*39490*/  IMAD.WIDE R24, R11, 0x2, R4 ;  /* 0x000000020b187825 */ /* 0x001fca00078e0204 */
        /* <DEDUP_REMOVED lines=45> */
[----:B-1----:R-:W4:Y:S04]  /*39770*/  LDL.LU R14, [R1+0x424] ;  /* 0x00042400010e7983 */ /* 0x002f280000300800 */
[----:B------:R-:W-:Y:S01]  /*39780*/  STL.64 [R1+0x3018], R16 ;  /* 0x0030181001007387 */ /* 0x000fe20000100a00 */
[----:B------:R-:W-:-:S03]  /*39790*/  IMAD.WIDE R12, R13, 0x2, R4 ;  /* 0x000000020d0c7825 */ /* 0x000fc600078e0204 */
[----:B------:R-:W4:Y:S04]  /*397a0*/  LDL.LU R15, [R1+0x420] ;  /* 0x00042000010f7983 */ /* 0x000f280000300800 */
[----:B------:R0:W-:Y:S04]  /*397b0*/  STL.64 [R1+0x450], R12 ;  /* 0x0004500c01007387 */ /* 0x0001e80000100a00 */
[----:B0-----:R-:W4:Y:S01]  /*397c0*/  LDL.LU R12, [R1+0x41c] ;  /* 0x00041c00010c7983 */ /* 0x001f220000300800 */
[----:B------:R-:W-:-:S05]  /*397d0*/  IMAD.WIDE R18, R10, 0x2, R4 ;  /* 0x000000020a127825 */ /* 0x000fca00078e0204 */
[----:B------:R0:W-:Y:S04]  /*397e0*/  STL.64 [R1+0x3038], R18 ;  /* 0x0030381201007387 */ /* 0x0001e80000100a00 */
[----:B------:R-:W4:Y:S01]  /*397f0*/  LDL.LU R23, [R1+0x418] ;  /* 0x0004180001177983 */ /* 0x000f220000300800 */
[----:B------:R-:W-:-:S05]  /*39800*/  IMAD.WIDE R16, R11, 0x2, R4 ;  /* 0x000000020b107825 */ /* 0x000fca00078e0204 */
[----:B------:R-:W-:Y:S04]  /*39810*/  STL.64 [R1+0x448], R16 ;  /* 0x0004481001007387 */ /* 0x000fe80000100a00 */
[----:B------:R-:W4:Y:S01]  /*39820*/  LDL.LU R20, [R1+0x414] ;  /* 0x0004140001147983 */ /* 0x000f220000300800 */
[----:B--2---:R-:W-:-:S05]  /*39830*/  IMAD.WIDE R10, R8, 0x2, R4 ;  /* 0x00000002080a7825 */ /* 0x004fca00078e0204 */
[----:B------:R-:W-:Y:S04]  /*39840*/  STL.64 [R1+0x3058], R10 ;  /* 0x0030580a01007387 */ /* 0x000fe80000100a00 */
[----:B------:R-:W2:Y:S04]  /*39850*/  LDL.LU R21, [R1+0x410] ;  /* 0x0004100001157983 */ /* 0x000ea80000300800 */
[----:B0-----:R-:W2:Y:S04]  /*39860*/  LDL.LU R18, [R1+0x40c] ;  /* 0x00040c0001127983 */ /* 0x001ea80000300800 */
[----:B------:R-:W2:Y:S04]  /*39870*/  LDL.LU R13, [R1+0x408] ;  /* 0x00040800010d7983 */ /* 0x000ea80000300800 */
[----:B------:R-:W2:Y:S01]  /*39880*/  LDL.LU R19, [R1+0x404] ;  /* 0x0004040001137983 */ /* 0x000ea20000300800 */
[----:B---3--:R-:W-:-:S05]  /*39890*/  IMAD.WIDE R8, R9, 0x2, R4 ;  /* 0x0000000209087825 */ /* 0x008fca00078e0204 */
[----:B------:R0:W-:Y:S04]  /*398a0*/  STL.64 [R1+0x440], R8 ;  /* 0x0004400801007387 */ /* 0x0001e80000100a00 */
[----:B0-----:R-:W3:Y:S04]  /*398b0*/  LDL.LU R8, [R1+0x400] ;  /* 0x0004000001087983 */ /* 0x001ee80000300800 */
[----:B------:R-:W3:Y:S01]  /*398c0*/  LDL.LU R9, [R1+0x3fc] ;  /* 0x0003fc0001097983 */ /* 0x000ee20000300800 */
[----:B----4-:R-:W-:-:S05]  /*398d0*/  IMAD.WIDE R10, R6, 0x2, R4 ;  /* 0x00000002060a7825 */ /* 0x010fca00078e0204 */
[----:B------:R0:W-:Y:S04]  /*398e0*/  STL.64 [R1+0x3078], R10 ;  /* 0x0030780a01007387 */ /* 0x0001e80000100a00 */
[----:B0-----:R-:W4:Y:S04]  /*398f0*/  LDL.LU R10, [R1+0x3f8] ;  /* 0x0003f800010a7983 */ /* 0x001f280000300800 */
[----:B------:R-:W4:Y:S01]  /*39900*/  LDL.LU R11, [R1+0x3f4] ;  /* 0x0003f400010b7983 */ /* 0x000f220000300800 */
[----:B------:R-:W-:-:S05]  /*39910*/  IMAD.WIDE R6, R7, 0x2, R4 ;  /* 0x0000000207067825 */ /* 0x000fca00078e0204 */
[----:B------:R0:W-:Y:S04]  /*39920*/  STL.64 [R1+0x438], R6 ;  /* 0x0004380601007387 */ /* 0x0001e80000100a00 */
[----:B------:R-:W4:Y:S04]  /*39930*/  LDL.LU R16, [R1+0x3f0] ;  /* 0x0003f00001107983 */ /* 0x000f280000300800 */
[----:B------:R-:W4:Y:S01]  /*39940*/  LDL.LU R17, [R1+0x3ec] ;  /* 0x0003ec0001117983 */ /* 0x000f220000300800 */
[----:B0-----:R-:W-:-:S05]  /*39950*/  IMAD.WIDE R6, R2, 0x2, R4 ;  /* 0x0000000202067825 */ /* 0x001fca00078e0204 */
[----:B------:R0:W-:Y:S01]  /*39960*/  STL.64 [R1+0x3098], R6 ;  /* 0x0030980601007387 */ /* 0x0001e20000100a00 */
[----:B------:R-:W-:-:S03]  /*39970*/  IMAD.WIDE R2, R3, 0x2, R4 ;  /* 0x0000000203027825 */ /* 0x000fc600078e0204 */
[----:B0-----:R-:W4:Y:S04]  /*39980*/  LDL.LU R6, [R1+0x3e4] ;  /* 0x0003e40001067983 */ /* 0x001f280000300800 */
        /* <DEDUP_REMOVED lines=24> */
[----:B------:R-:W-:-:S04]  /*39b10*/  IMAD.WIDE R20, R18, 0x2, R4 ;  /* 0x0000000212147825 */ /* 0x000fc800078e0204 */
[--C-:B0-----:R-:W-:Y:S01]  /*39b20*/  IMAD.WIDE R22, R13, 0x2, R4.reuse ;  /* 0x000000020d167825 */ /* 0x101fe200078e0204 */
[----:B------:R-:W-:Y:S04]  /*39b30*/  STL.64 [R1+0x410], R24 ;  /* 0x0004101801007387 */ /* 0x000fe80000100a00 */
[----:B------:R-:W2:Y:S04]  /*39b40*/  LDL.LU R13, [R1+0x728] ;  /* 0x00072800010d7983 */ /* 0x000ea80000300800 */
[----:B------:R0:W-:Y:S04]  /*39b50*/  STL.64 [R1+0x3138], R20 ;  /* 0x0031381401007387 */ /* 0x0001e80000100a00 */
[----:B------:R1:W-:Y:S01]  /*39b60*/  STL.64 [R1+0x408], R22 ;  /* 0x0004081601007387 */ /* 0x0003e20000100a00 */
[----:B0-----:R-:W-:-:S03]  /*39b70*/  IMAD.WIDE R20, R19, 0x2, R4 ;  /* 0x0000000213147825 */ /* 0x001fc600078e0204 */
[----:B-1----:R-:W2:Y:S04]  /*39b80*/  LDL.LU R23, [R1+0x3e8] ;  /* 0x0003e80001177983 */ /* 0x002ea80000300800 */
[----:B------:R0:W-:Y:S01]  /*39b90*/  STL.64 [R1+0x3158], R20 ;  /* 0x0031581401007387 */ /* 0x0001e20000100a00 */
[----:B---3--:R-:W-:-:S04]  /*39ba0*/  IMAD.WIDE R18, R8, 0x2, R4 ;  /* 0x0000000208127825 */ /* 0x008fc800078e0204 */
[--C-:B0-----:R-:W-:Y:S02]  /*39bb0*/  IMAD.WIDE R20, R9, 0x2, R4.reuse ;  /* 0x0000000209147825 */ /* 0x101fe400078e0204 */
[----:B------:R-:W3:Y:S04]  /*39bc0*/  LDL.LU.64 R8, [R1+0x3b8] ;  /* 0x0003b80001087983 */ /* 0x000ee80000300a00 */
[----:B------:R4:W-:Y:S04]  /*39bd0*/  STL.64 [R1+0x400], R18 ;  /* 0x0004001201007387 */ /* 0x0009e80000100a00 */
[----:B------:R0:W-:Y:S01]  /*39be0*/  STL.64 [R1+0x3178], R20 ;  /* 0x0031781401007387 */ /* 0x0001e20000100a00 */
[----:B----4-:R-:W-:-:S04]  /*39bf0*/  IMAD.WIDE R18, R10, 0x2, R4 ;  /* 0x000000020a127825 */ /* 0x010fc800078e0204 */
[--C-:B0-----:R-:W-:Y:S02]  /*39c00*/  IMAD.WIDE R20, R11, 0x2, R4.reuse ;  /* 0x000000020b147825 */ /* 0x101fe400078e0204 */
[----:B------:R-:W4:Y:S04]  /*39c10*/  LDL.LU.64 R10, [R1+0x1a8] ;  /* 0x0001a800010a7983 */ /* 0x000f280000300a00 */
[----:B------:R0:W-:Y:S04]  /*39c20*/  STL.64 [R1+0x3f8], R18 ;  /* 0x0003f81201007387 */ /* 0x0001e80000100a00 */
[----:B------:R1:W-:Y:S01]  /*39c30*/  STL.64 [R1+0x3198], R20 ;  /* 0x0031981401007387 */ /* 0x0003e20000100a00 */
[----:B0-----:R-:W-:-:S04]  /*39c40*/  IMAD.WIDE R18, R16, 0x2, R4 ;  /* 0x0000000210127825 */ /* 0x001fc800078e0204 */
[--C-:B------:R-:W-:Y:S01]  /*39c50*/  IMAD.WIDE R16, R17, 0x2, R4.reuse ;  /* 0x0000000211107825 */ /* 0x100fe200078e0204 */
[----:B-1----:R-:W2:Y:S04]  /*39c60*/  LDL.LU.64 R20, [R1+0x3b0] ;  /* 0x0003b00001147983 */ /* 0x002ea80000300a00 */
[----:B------:R0:W-:Y:S04]  /*39c70*/  STL.64 [R1+0x3f0], R18 ;  /* 0x0003f01201007387 */ /* 0x0001e80000100a00 */
[----:B------:R1:W-:Y:S01]  /*39c80*/  STL.64 [R1+0x31b8], R16 ;  /* 0x0031b81001007387 */ /* 0x0003e20000100a00 */
[----:B------:R-:W-:-:S04]  /*39c90*/  IMAD.WIDE R24, R28, 0x2, R4 ;  /* 0x000000021c187825 */ /* 0x000fc800078e0204 */
[----:B0-----:R-:W-:-:S04]  /*39ca0*/  IMAD.WIDE R18, R6, 0x2, R4 ;  /* 0x0000000206127825 */ /* 0x001fc800078e0204 */
[--C-:B-1----:R-:W-:Y:S02]  /*39cb0*/  IMAD.WIDE R16, R7, 0x2, R4.reuse ;  /* 0x0000000207107825 */ /* 0x102fe400078e0204 */
[----:B------:R-:W2:Y:S04]  /*39cc0*/  LDL.LU.64 R6, [R1+0x1a0] ;  /* 0x0001a00001067983 */ /* 0x000ea80000300a00 */
[----:B------:R0:W-:Y:S04]  /*39cd0*/  STL.64 [R1+0x31d0], R18 ;  /* 0x0031d01201007387 */ /* 0x0001e80000100a00 */
[----:B------:R1:W-:Y:S01]  /*39ce0*/  STL.64 [R1+0x3e0], R16 ;  /* 0x0003e01001007387 */ /* 0x0003e20000100a00 */
        /* <DEDUP_REMOVED lines=9> */
[----:B------:R1:W-:Y:S04]  /*39d80*/  STL.64 [R1+0x3d0], R16 ;  /* 0x0003d01001007387 */ /* 0x0003e80000100a00 */
[----:B------:R-:W2:Y:S04]  /*39d90*/  LDL.LU R28, [R1+0x3b40] ;  /* 0x003b4000011c7983 */ /* 0x000ea80000300800 */
[----:B0-----:R-:W3:Y:S04]  /*39da0*/  LDL.LU.64 R18, [R1+0x3a0] ;  /* 0x0003a00001127983 */ /* 0x001ee80000300a00 */
[----:B------:R0:W-:Y:S01]  /*39db0*/  STL.64 [R1+0x3230], R24 ;  /* 0x0032301801007387 */ /* 0x0001e20000100a00 */
[----:B-1----:R-:W-:-:S05]  /*39dc0*/  IMAD.WIDE R16, R14, 0x2, R4 ;  /* 0x000000020e107825 */ /* 0x002fca00078e0204 */
[----:B------:R1:W-:Y:S01]  /*39dd0*/  STL.64 [R1+0x3c8], R16 ;  /* 0x0003c81001007387 */ /* 0x0003e20000100a00 */
[----:B0-----:R-:W-:-:S03]  /*39de0*/  IMAD.WIDE R24, R15, 0x2, R4 ;  /* 0x000000020f187825 */ /* 0x001fc600078e0204 */
[----:B-1----:R-:W3:Y:S04]  /*39df0*/  LDL.LU.64 R16, [R1+0x190] ;  /* 0x0001900001107983 */ /* 0x002ee80000300a00 */
[----:B------:R0:W-:Y:S01]  /*39e00*/  STL.64 [R1+0x3250], R24 ;  /* 0x0032501801007387 */ /* 0x0001e20000100a00 */
[----:B------:R-:W-:-:S04]  /*39e10*/  IMAD.WIDE R14, R12, 0x2, R4 ;  /* 0x000000020c0e7825 */ /* 0x000fc800078e0204 */
[--C-:B0-----:R-:W-:Y:S01]  /*39e20*/  IMAD.WIDE R24, R29, 0x2, R4.reuse ;  /* 0x000000021d187825 */ /* 0x101fe200078e0204 */
[----:B------:R0:W-:Y:S04]  /*39e30*/  STL.64 [R1+0x3c0], R14 ;  /* 0x0003c00e01007387 */ /* 0x0001e80000100a00 */
[----:B0-----:R-:W4:Y:S04]  /*39e40*/  LDL.LU.64 R14, [R1+0x398] ;  /* 0x00039800010e7983 */ /* 0x001f280000300a00 */
[----:B--2---:R-:W-:Y:S04]  /*39e50*/  STL [R1+0x3ac4], R28 ;  /* 0x003ac41c01007387 */ /* 0x004fe80000100800 */
[----:B------:R0:W-:Y:S02]  /*39e60*/  STL.64 [R1+0x3270], R24 ;  /* 0x0032701801007387 */ /* 0x0001e40000100a00 */
[----:B0-----:R-:W-:-:S02]  /*39e70*/  IMAD.WIDE R24, R13, 0x2, R4 ;  /* 0x000000020d187825 */ /* 0x001fc400078e0204 */
[----:B------:R-:W2:Y:S02]  /*39e80*/  LDL.LU.64 R12, [R1+0x188] ;  /* 0x00018800010c7983 */ /* 0x000ea40000300a00 */
[----:B------:R-:W-:-:S04]  /*39e90*/  IMAD.WIDE R28, R0, 0x2, R4 ;  /* 0x00000002001c7825 */ /* 0x000fc800078e0204 */
[----:B------:R-:W-:Y:S01]  /*39ea0*/  IMAD.WIDE R4, R23, 0x2, R4 ;  /* 0x0000000217047825 */ /* 0x000fe200078e0204 */
[----:B------:R-:W-:Y:S04]  /*39eb0*/  STL.64 [R1+0x3280], R28 ;  /* 0x0032801c01007387 */ /* 0x000fe80000100a00 */
[----:B------:R-:W-:Y:S04]  /*39ec0*/  STL.64 [R1+0x728], R24 ;  /* 0x0007281801007387 */ /* 0x000fe80000100a00 */
[----:B------:R-:W2:Y:S04]  /*39ed0*/  LDL.LU.64 R22, [R1+0x390] ;  /* 0x0003900001167983 */ /* 0x000ea80000300a00 */
[----:B------:R-:W-:Y:S04]  /*39ee0*/  STL.64 [R1+0x3ac8], R4 ;  /* 0x003ac80401007387 */ /* 0x000fe80000100a00 */
[----:B---3--:R0:W-:Y:S01]  /*39ef0*/  STL [R1+0x3aac], R8 ;  /* 0x003aac0801007387 */ /* 0x0081e20000100800 */
[----:B------:R-:W-:-:S03]  /*39f00*/  IMAD.MOV.U32 R0, RZ, RZ, R9 ;  /* 0x000000ffff007224 */ /* 0x000fc600078e0009 */
[----:B0-----:R-:W3:Y:S04]  /*39f10*/  LDL.LU.64 R8, [R1+0x180] ;  /* 0x0001800001087983 */ /* 0x001ee80000300a00 */
[----:B------:R0:W-:Y:S04]  /*39f20*/  STL [R1+0x3aa4], R0 ;  /* 0x003aa40001007387 */ /* 0x0001e80000100800 */
[----:B----4-:R1:W-:Y:S01]  /*39f30*/  STL [R1+0x3aa8], R10 ;  /* 0x003aa80a01007387 */ /* 0x0103e20000100800 */
[----:B0-----:R-:W-:-:S03]  /*39f40*/  IMAD.MOV.U32 R0, RZ, RZ, R11 ;  /* 0x000000ffff007224 */ /* 0x001fc600078e000b */
[----:B-1----:R-:W4:Y:S04]  /*39f50*/  LDL.LU.64 R10, [R1+0x388] ;  /* 0x00038800010a7983 */ /* 0x002f280000300a00 */
[----:B------:R0:W-:Y:S04]  /*39f60*/  STL [R1+0x3a9c], R0 ;  /* 0x003a9c0001007387 */ /* 0x0001e80000100800 */
[----:B------:R1:W-:Y:S01]  /*39f70*/  STL [R1+0x3aa0], R20 ;  /* 0x003aa01401007387 */ /* 0x0003e20000100800 */
[----:B0-----:R-:W-:-:S03]  /*39f80*/  IMAD.MOV.U32 R0, RZ, RZ, R21 ;  /* 0x000000ffff007224 */ /* 0x001fc600078e0015 */
[----:B-1----:R-:W4:Y:S04]  /*39f90*/  LDL.LU.64 R20, [R1+0x178] ;  /* 0x0001780001147983 */ /* 0x002f280000300a00 */
[----:B------:R0:W-:Y:S04]  /*39fa0*/  STL [R1+0x3a94], R0 ;  /* 0x003a940001007387 */ /* 0x0001e80000100800 */
[----:B------:R1:W-:Y:S01]  /*39fb0*/  STL [R1+0x3a98], R6 ;  /* 0x003a980601007387 */ /* 0x0003e20000100800 */
[----:B0-----:R-:W-:-:S03]  /*39fc0*/  MOV R0, R7 ;  /* 0x0000000700007202 */ /* 0x001fc60000000f00 */
[----:B-1----:R-:W4:Y:S04]  /*39fd0*/  LDL.LU.64 R6, [R1+0x380] ;  /* 0x0003800001067983 */ /* 0x002f280000300a00 */
[----:B------:R0:W-:Y:S04]  /*39fe0*/  STL [R1+0x3a8c], R0 ;  /* 0x003a8c0001007387 */ /* 0x0001e80000100800 */
[----:B------:R1:W-:Y:S01]  /*39ff0*/  STL [R1+0x3a90], R2 ;  /* 0x003a900201007387 */ /* 0x0003e20000100800 */
        /* <DEDUP_REMOVED lines=19> */
[----:B--2---:R1:W-:Y:S01]  /*3a130*/  STL [R1+0x3a68], R12 ;  /* 0x003a680c01007387 */ /* 0x0043e20000100800 */
[----:B0-----:R-:W-:-:S03]  /*3a140*/  IMAD.MOV.U32 R0, RZ, RZ, R13 ;  /* 0x000000ffff007224 */ /* 0x001fc600078e000d */
[----:B-1----:R-:W2:Y:S04]  /*3a150*/  LDL.LU.64 R12, [R1+0x368] ;  /* 0x00036800010c7983 */ /* 0x002ea80000300a00 */
[----:B------:R0:W-:Y:S04]  /*3a160*/  STL [R1+0x3a5c], R0 ;  /* 0x003a5c0001007387 */ /* 0x0001e80000100800 */
[----:B------:R1:W-:Y:S01]  /*3a170*/  STL [R1+0x3a60], R22 ;  /* 0x003a601601007387 */ /* 0x0003e20000100800 */
[----:B0-----:R-:W-:-:S03]  /*3a180*/  IMAD.MOV.U32 R0, RZ, RZ, R23 ;  /* 0x000000ffff007224 */ /* 0x001fc600078e0017 */
[----:B-1----:R-:W2:Y:S04]  /*3a190*/  LDL.LU.64 R22, [R1+0x158] ;  /* 0x0001580001167983 */ /* 0x002ea80000300a00 */
[----:B------:R0:W-:Y:S04]  /*3a1a0*/  STL [R1+0x3a54], R0 ;  /* 0x003a540001007387 */ /* 0x0001e80000100800 */
[----:B---3--:R1:W-:Y:S01]  /*3a1b0*/  STL [R1+0x3a58], R8 ;  /* 0x003a580801007387 */ /* 0x0083e20000100800 */
[----:B0-----:R-:W-:-:S03]  /*3a1c0*/  IMAD.MOV.U32 R0, RZ, RZ, R9 ;  /* 0x000000ffff007224 */ /* 0x001fc600078e0009 */
[----:B-1----:R-:W3:Y:S04]  /*3a1d0*/  LDL.LU.64 R8, [R1+0x360] ;  /* 0x0003600001087983 */ /* 0x002ee80000300a00 */
        /* <DEDUP_REMOVED lines=125> */
[----:B------:R-:W-:Y:S04]  /*3a9b0*/  STL [R1+0x3958], R22 ;  /* 0x0039581601007387 */ /* 0x000fe80000100800 */
[----:B------:R-:W2:Y:S01]  /*3a9c0*/  LDL.LU.64 R24, [R1+0x2e0] ;  /* 0x0002e00001187983 */ /* 0x000ea20000300a00 */
[----:B0-----:R-:W-:-:S05]  /*3a9d0*/  IMAD.MOV.U32 R0, RZ, RZ, R23 ;  /* 0x000000ffff007224 */ /* 0x001fca00078e0017 */
        /* <DEDUP_REMOVED lines=33> */
[----:B------:R1:W-:Y:S04]  /*3abf0*/  STL [R1+0x3910], R14 ;  /* 0x0039100e01007387 */ /* 0x0003e80000100800 */
[----:B------:R-:W4:Y:S01]  /*3ac00*/  LDL.LU.64 R22, [R1+0xb0] ;  /* 0x0000b00001167983 */ /* 0x000f220000300a00 */
[----:B0-----:R-:W-:-:S03]  /*3ac10*/  IMAD.MOV.U32 R0, RZ, RZ, R15 ;  /* 0x000000ffff007224 */ /* 0x001fc600078e000f */
[----:B--2---:R-:W-:Y:S04]  /*3ac20*/  STL [R1+0x3908], R12 ;  /* 0x0039080c01007387 */ /* 0x004fe80000100800 */
[----:B------:R0:W-:Y:S04]  /*3ac30*/  STL [R1+0x3904], R0 ;  /* 0x0039040001007387 */ /* 0x0001e80000100800 */
[----:B-1----:R-:W2:Y:S04]  /*3ac40*/  LDL.LU.64 R14, [R1+0x2b8] ;  /* 0x0002b800010e7983 */ /* 0x002ea80000300a00 */
[----:B------:R-:W-:Y:S01]  /*3ac50*/  STL [R1+0x3900], R24 ;  /* 0x0039001801007387 */ /* 0x000fe20000100800 */
[----:B0-----:R-:W-:-:S05]  /*3ac60*/  IMAD.MOV.U32 R0, RZ, RZ, R13 ;  /* 0x000000ffff007224 */ /* 0x001fca00078e000d */
[----:B------:R0:W-:Y:S04]  /*3ac70*/  STL [R1+0x38fc], R0 ;  /* 0x0038fc0001007387 */ /* 0x0001e80000100800 */
[----:B------:R-:W2:Y:S01]  /*3ac80*/  LDL.LU.64 R12, [R1+0xa8] ;  /* 0x0000a800010c7983 */ /* 0x000ea20000300a00 */
[----:B0-----:R-:W-:-:S03]  /*3ac90*/  IMAD.MOV.U32 R0, RZ, RZ, R25 ;  /* 0x000000ffff007224 */ /* 0x001fc600078e0019 */
[----:B---3--:R-:W-:Y:S04]  /*3aca0*/  STL [R1+0x38f8], R8 ;  /* 0x0038f80801007387 */ /* 0x008fe80000100800 */
[----:B------:R0:W-:Y:S02]  /*3acb0*/  STL [R1+0x38f4], R0 ;  /* 0x0038f40001007387 */ /* 0x0001e40000100800 */
[----:B0-----:R-:W-:Y:S02]  /*3acc0*/  IMAD.MOV.U32 R0, RZ, RZ, R9 ;  /* 0x000000ffff007224 */ /* 0x001fe400078e0009 */
[----:B------:R-:W3:Y:S04]  /*3acd0*/  LDL.LU.64 R8, [R1+0x2b0] ;  /* 0x0002b00001087983 */ /* 0x000ee80000300a00 */
        /* <DEDUP_REMOVED lines=26> */
[----:B------:R-:W-:Y:S01]  /*3ae80*/  STL [R1+0x38b8], R22 ;  /* 0x0038b81601007387 */ /* 0x000fe20000100800 */
[----:B0-----:R-:W-:-:S05]  /*3ae90*/  IMAD.MOV.U32 R0, RZ, RZ, R17 ;  /* 0x000000ffff007224 */ /* 0x001fca00078e0011 */
[----:B------:R0:W-:Y:S04]  /*3aea0*/  STL [R1+0x38b4], R0 ;  /* 0x0038b40001007387 */ /* 0x0001e80000100800 */
[----:B-1----:R-:W4:Y:S01]  /*3aeb0*/  LDL.LU.64 R16, [R1+0x88] ;  /* 0x0000880001107983 */ /* 0x002f220000300a00 */
[----:B0-----:R-:W-:-:S03]  /*3aec0*/  IMAD.MOV.U32 R0, RZ, RZ, R23 ;  /* 0x000000ffff007224 */ /* 0x001fc600078e0017 */
[----:B--2---:R-:W-:Y:S04]  /*3aed0*/  STL [R1+0x38b0], R14 ;  /* 0x0038b00e01007387 */ /* 0x004fe80000100800 */
[----:B------:R0:W-:Y:S04]  /*3aee0*/  STL [R1+0x38ac], R0 ;  /* 0x0038ac0001007387 */ /* 0x0001e80000100800 */
[----:B------:R-:W2:Y:S01]  /*3aef0*/  LDL.LU.64 R28, [R1+0x290] ;  /* 0x00029000011c7983 */ /* 0x000ea20000300a00 */
[----:B0-----:R-:W-:-:S03]  /*3af00*/  IMAD.MOV.U32 R0, RZ, RZ, R15 ;  /* 0x000000ffff007224 */ /* 0x001fc600078e000f */
[----:B------:R-:W-:Y:S04]  /*3af10*/  STL [R1+0x38a8], R12 ;  /* 0x0038a80c01007387 */ /* 0x000fe80000100800 */
[----:B------:R0:W-:Y:S04]  /*3af20*/  STL [R1+0x38a4], R0 ;  /* 0x0038a40001007387 */ /* 0x0001e80000100800 */
[----:B------:R-:W2:Y:S04]  /*3af30*/  LDL.LU.64 R24, [R1+0x80] ;  /* 0x0000800001187983 */ /* 0x000ea80000300a00 */
[----:B------:R-:W2:Y:S01]  /*3af40*/  LDL.LU.64 R14, [R1+0x288] ;  /* 0x00028800010e7983 */ /* 0x000ea20000300a00 */
[----:B0-----:R-:W-:-:S05]  /*3af50*/  IMAD.MOV.U32 R0, RZ, RZ, R13 ;  /* 0x000000ffff007224 */ /* 0x001fca00078e000d */
[----:B------:R3:W-:Y:S02]  /*3af60*/  STL [R1+0x389c], R0 ;  /* 0x00389c0001007387 */ /* 0x0007e40000100800 */
[----:B---3--:R-:W-:Y:S02]  /*3af70*/  IMAD.MOV.U32 R0, RZ, RZ, R9 ;  /* 0x000000ffff007224 */ /* 0x008fe400078e0009 */
[----:B------:R0:W-:Y:S04]  /*3af80*/  STL [R1+0x38a0], R8 ;  /* 0x0038a00801007387 */ /* 0x0001e80000100800 */
[----:B0-----:R-:W3:Y:S04]  /*3af90*/  LDL.LU.64 R8, [R1+0x78] ;  /* 0x0000780001087983 */ /* 0x001ee80000300a00 */
[----:B------:R0:W-:Y:S04]  /*3afa0*/  STL [R1+0x3894], R0 ;  /* 0x0038940001007387 */ /* 0x0001e80000100800 */
[----:B----4-:R1:W-:Y:S04]  /*3afb0*/  STL [R1+0x3898], R10 ;  /* 0x0038980a01007387 */ /* 0x0103e80000100800 */
[----:B------:R-:W4:Y:S01]  /*3afc0*/  LDL.LU.64 R12, [R1+0x280] ;  /* 0x00028000010c7983 */ /* 0x000f220000300a00 */
[----:B0-----:R-:W-:-:S03]  /*3afd0*/  IMAD.MOV.U32 R0, RZ, RZ, R11 ;  /* 0x000000ffff007224 */ /* 0x001fc600078e000b */
[----:B------:R-:W-:Y:S04]  /*3afe0*/  STL [R1+0x3890], R20 ;  /* 0x0038901401007387 */ /* 0x000fe80000100800 */
[----:B------:R0:W-:Y:S04]  /*3aff0*/  STL [R1+0x388c], R0 ;  /* 0x00388c0001007387 */ /* 0x0001e80000100800 */
[----:B-1----:R-:W4:Y:S01]  /*3b000*/  LDL.LU.64 R10, [R1+0x70] ;  /* 0x00007000010a7983 */ /* 0x002f220000300a00 */
[----:B0-----:R-:W-:-:S03]  /*3b010*/  IMAD.MOV.U32 R0, RZ, RZ, R21 ;  /* 0x000000ffff007224 */ /* 0x001fc600078e0015 */
[----:B------:R-:W-:Y:S04]  /*3b020*/  STL [R1+0x3888], R6 ;  /* 0x0038880601007387 */ /* 0x000fe80000100800 */
[----:B------:R0:W-:Y:S04]  /*3b030*/  STL [R1+0x3884], R0 ;  /* 0x0038840001007387 */ /* 0x0001e80000100800 */
[----:B------:R-:W4:Y:S01]  /*3b040*/  LDL.LU.64 R22, [R1+0x278] ;  /* 0x0002780001167983 */ /* 0x000f220000300a00 */
        /* <DEDUP_REMOVED lines=11> */
[----:B------:R-:W4:Y:S04]  /*3b100*/  LDL.LU.64 R26, [R1+0x60] ;  /* 0x00006000011a7983 */ /* 0x000f280000300a00 */
[----:B------:R-:W4:Y:S01]  /*3b110*/  LDL.LU.64 R20, [R1+0x268] ;  /* 0x0002680001147983 */ /* 0x000f220000300a00 */
[----:B0-----:R-:W-:-:S05]  /*3b120*/  IMAD.MOV.U32 R0, RZ, RZ, R19 ;  /* 0x000000ffff007224 */ /* 0x001fca00078e0013 */
[----:B------:R0:W-:Y:S04]  /*3b130*/  STL [R1+0x3864], R0 ;  /* 0x0038640001007387 */ /* 0x0001e80000100800 */
[----:B------:R1:W-:Y:S04]  /*3b140*/  STL [R1+0x3868], R16 ;  /* 0x0038681001007387 */ /* 0x0003e80000100800 */
[----:B------:R-:W4:Y:S01]  /*3b150*/  LDL.LU.64 R18, [R1+0x58] ;  /* 0x0000580001127983 */ /* 0x000f220000300a00 */
[----:B0-----:R-:W-:-:S05]  /*3b160*/  IMAD.MOV.U32 R0, RZ, RZ, R17 ;  /* 0x000000ffff007224 */ /* 0x001fca00078e0011 */
[----:B------:R0:W-:Y:S04]  /*3b170*/  STL [R1+0x385c], R0 ;  /* 0x00385c0001007387 */ /* 0x0001e80000100800 */
[----:B--2---:R-:W-:Y:S04]  /*3b180*/  STL [R1+0x3860], R28 ;  /* 0x0038601c01007387 */ /* 0x004fe80000100800 */
[----:B-1----:R-:W2:Y:S01]  /*3b190*/  LDL.LU.64 R16, [R1+0x260] ;  /* 0x0002600001107983 */ /* 0x002ea20000300a00 */
[----:B0-----:R-:W-:-:S03]  /*3b1a0*/  IMAD.MOV.U32 R0, RZ, RZ, R29 ;  /* 0x000000ffff007224 */ /* 0x001fc600078e001d */
[----:B------:R-:W-:Y:S04]  /*3b1b0*/  STL [R1+0x3858], R24 ;  /* 0x0038581801007387 */ /* 0x000fe80000100800 */
[----:B------:R0:W-:Y:S04]  /*3b1c0*/  STL [R1+0x3854], R0 ;  /* 0x0038540001007387 */ /* 0x0001e80000100800 */
[----:B------:R-:W-:Y:S01]  /*3b1d0*/  STL [R1+0x3850], R14 ;  /* 0x0038500e01007387 */ /* 0x000fe20000100800 */
[----:B0-----:R-:W-:-:S05]  /*3b1e0*/  IMAD.MOV.U32 R0, RZ, RZ, R25 ;  /* 0x000000ffff007224 */ /* 0x001fca00078e0019 */
[----:B------:R0:W-:Y:S02]  /*3b1f0*/  STL [R1+0x384c], R0 ;  /* 0x00384c0001007387 */ /* 0x0001e40000100800 */
[----:B0-----:R-:W-:Y:S02]  /*3b200*/  IMAD.MOV.U32 R0, RZ, RZ, R15 ;  /* 0x000000ffff007224 */ /* 0x001fe400078e000f */
[----:B------:R-:W2:Y:S04]  /*3b210*/  LDL.LU.64 R14, [R1+0x50] ;  /* 0x00005000010e7983 */ /* 0x000ea80000300a00 */
[----:B------:R3:W-:Y:S02]  /*3b220*/  STL [R1+0x3844], R0 ;  /* 0x0038440001007387 */ /* 0x0007e40000100800 */
[----:B---3--:R-:W-:-:S02]  /*3b230*/  IMAD.MOV.U32 R0, RZ, RZ, R9 ;  /* 0x000000ffff007224 */ /* 0x008fc400078e0009 */
[----:B------:R0:W-:Y:S04]  /*3b240*/  STL [R1+0x3848], R8 ;  /* 0x0038480801007387 */ /* 0x0001e80000100800 */
[----:B----4-:R-:W-:Y:S04]  /*3b250*/  STL [R1+0x3840], R12 ;  /* 0x0038400c01007387 */ /* 0x010fe80000100800 */
[----:B------:R1:W-:Y:S04]  /*3b260*/  STL [R1+0x383c], R0 ;  /* 0x00383c0001007387 */ /* 0x0003e80000100800 */
[----:B0-----:R-:W3:Y:S01]  /*3b270*/  LDL.LU.64 R8, [R1+0x258] ;  /* 0x0002580001087983 */ /* 0x001ee20000300a00 */
[----:B-1----:R-:W-:-:S03]  /*3b280*/  IMAD.MOV.U32 R0, RZ, RZ, R13 ;  /* 0x000000ffff007224 */ /* 0x002fc600078e000d */
[----:B------:R-:W-:Y:S04]  /*3b290*/  STL [R1+0x3838], R10 ;  /* 0x0038380a01007387 */ /* 0x000fe80000100800 */
[----:B------:R0:W-:Y:S04]  /*3b2a0*/  STL [R1+0x3834], R0 ;  /* 0x0038340001007387 */ /* 0x0001e80000100800 */
[----:B------:R-:W4:Y:S01]  /*3b2b0*/  LDL.LU.64 R12, [R1+0x48] ;  /* 0x00004800010c7983 */ /* 0x000f220000300a00 */
[----:B0-----:R-:W-:-:S03]  /*3b2c0*/  IMAD.MOV.U32 R0, RZ, RZ, R11 ;  /* 0x000000ffff007224 */ /* 0x001fc600078e000b */
[----:B------:R-:W-:Y:S04]  /*3b2d0*/  STL [R1+0x3830], R22 ;  /* 0x0038301601007387 */ /* 0x000fe80000100800 */
[----:B------:R0:W-:Y:S04]  /*3b2e0*/  STL [R1+0x382c], R0 ;  /* 0x00382c0001007387 */ /* 0x0001e80000100800 */
[----:B------:R-:W3:Y:S01]  /*3b2f0*/  LDL.LU.64 R10, [R1+0x250] ;  /* 0x00025000010a7983 */ /* 0x000ee20000300a00 */
[----:B0-----:R-:W-:-:S03]  /*3b300*/  IMAD.MOV.U32 R0, RZ, RZ, R23 ;  /* 0x000000ffff007224 */ /* 0x001fc600078e0017 */
[----:B------:R-:W-:Y:S04]  /*3b310*/  STL [R1+0x3828], R6 ;  /* 0x0038280601007387 */ /* 0x000fe80000100800 */
[----:B------:R0:W-:Y:S02]  /*3b320*/  STL [R1+0x3824], R0 ;  /* 0x0038240001007387 */ /* 0x0001e40000100800 */
[----:B0-----:R-:W-:Y:S02]  /*3b330*/  IMAD.MOV.U32 R0, RZ, RZ, R7 ;  /* 0x000000ffff007224 */ /* 0x001fe400078e0007 */
[----:B------:R-:W3:Y:S04]  /*3b340*/  LDL.LU.64 R6, [R1+0x40] ;  /* 0x0000400001067983 */ /* 0x000ee80000300a00 */
[----:B------:R0:W-:Y:S04]  /*3b350*/  STL [R1+0x381c], R0 ;  /* 0x00381c0001007387 */ /* 0x0001e80000100800 */
[----:B------:R1:W-:Y:S01]  /*3b360*/  STL [R1+0x3820], R2 ;  /* 0x0038200201007387 */ /* 0x0003e20000100800 */
[----:B0-----:R-:W-:-:S03]  /*3b370*/  IMAD.MOV.U32 R0, RZ, RZ, R3 ;  /* 0x000000ffff007224 */ /* 0x001fc600078e0003 */
[----:B-1----:R-:W3:Y:S04]  /*3b380*/  LDL.LU.64 R2, [R1+0x248] ;  /* 0x0002480001027983 */ /* 0x002ee80000300a00 */
[----:B------:R0:W-:Y:S04]  /*3b390*/  STL [R1+0x3814], R0 ;  /* 0x0038140001007387 */ /* 0x0001e80000100800 */
[----:B------:R1:W-:Y:S04]  /*3b3a0*/  STL [R1+0x3818], R26 ;  /* 0x0038181a01007387 */ /* 0x0003e80000100800 */
[----:B------:R-:W-:Y:S01]  /*3b3b0*/  STL [R1+0x3810], R20 ;  /* 0x0038101401007387 */ /* 0x000fe20000100800 */
[----:B0-----:R-:W-:-:S05]  /*3b3c0*/  IMAD.MOV.U32 R0, RZ, RZ, R27 ;  /* 0x000000ffff007224 */ /* 0x001fca00078e001b */
[----:B------:R0:W-:Y:S04]  /*3b3d0*/  STL [R1+0x380c], R0 ;  /* 0x00380c0001007387 */ /* 0x0001e80000100800 */
[----:B-1----:R-:W3:Y:S04]  /*3b3e0*/  LDL.LU.64 R26, [R1+0x38] ;  /* 0x00003800011a7983 */ /* 0x002ee80000300a00 */
[----:B------:R-:W-:Y:S01]  /*3b3f0*/  STL [R1+0x3808], R18 ;  /* 0x0038081201007387 */ /* 0x000fe20000100800 */
[----:B0-----:R-:W-:-:S05]  /*3b400*/  IMAD.MOV.U32 R0, RZ, RZ, R21 ;  /* 0x000000ffff007224 */ /* 0x001fca00078e0015 */
[----:B------:R0:W-:Y:S02]  /*3b410*/  STL [R1+0x3804], R0 ;  /* 0x0038040001007387 */ /* 0x0001e40000100800 */
[----:B0-----:R-:W-:Y:S02]  /*3b420*/  IMAD.MOV.U32 R0, RZ, RZ, R19 ;  /* 0x000000ffff007224 */ /* 0x001fe400078e0013 */
[----:B--2---:R-:W-:Y:S04]  /*3b430*/  STL [R1+0x3800], R16 ;  /* 0x0038001001007387 */ /* 0x004fe80000100800 */
[----:B------:R0:W-:Y:S04]  /*3b440*/  STL [R1+0x37fc], R0 ;  /* 0x0037fc0001007387 */ /* 0x0001e80000100800 */
[----:B------:R-:W2:Y:S01]  /*3b450*/  LDL.LU.64 R24, [R1+0x30] ;  /* 0x0000300001187983 */ /* 0x000ea20000300a00 */
[----:B0-----:R-:W-:-:S03]  /*3b460*/  MOV R0, R17 ;  /* 0x0000001100007202 */ /* 0x001fc60000000f00 */
[----:B--2---:R0:W-:Y:S04]  /*3b470*/  STL.64 [R1+0x3b38], R24 ;  /* 0x003b381801007387 */ /* 0x0041e80000100a00 */
[----:B0-----:R-:W2:Y:S04]  /*3b480*/  LDL.LU.64 R24, [R1+0x240] ;  /* 0x0002400001187983 */ /* 0x001ea80000300a00 */
[----:B------:R-:W2:Y:S04]  /*3b490*/  LDL.LU.64 R22, [R1+0x238] ;  /* 0x0002380001167983 */ /* 0x000ea80000300a00 */
[----:B------:R0:W-:Y:S04]  /*3b4a0*/  STL [R1+0x37f4], R0 ;  /* 0x0037f40001007387 */ /* 0x0001e80000100800 */
[----:B------:R-:W-:Y:S04]  /*3b4b0*/  STL [R1+0x37f8], R14 ;  /* 0x0037f80e01007387 */ /* 0x000fe80000100800 */
[----:B------:R-:W2:Y:S04]  /*3b4c0*/  LDL.LU.64 R20, [R1+0x28] ;  /* 0x0000280001147983 */ /* 0x000ea80000300a00 */
[----:B------:R-:W2:Y:S01]  /*3b4d0*/  LDL.LU.64 R4, [R1+0x230] ;  /* 0x0002300001047983 */ /* 0x000ea20000300a00 */
[----:B0-----:R-:W-:-:S05]  /*3b4e0*/  IMAD.MOV.U32 R0, RZ, RZ, R15 ;  /* 0x000000ffff007224 */ /* 0x001fca00078e000f */
[----:B------:R0:W-:Y:S04]  /*3b4f0*/  STL [R1+0x37ec], R0 ;  /* 0x0037ec0001007387 */ /* 0x0001e80000100800 */
[----:B---3--:R1:W-:Y:S04]  /*3b500*/  STL [R1+0x37f0], R8 ;  /* 0x0037f00801007387 */ /* 0x0083e80000100800 */
[----:B------:R-:W3:Y:S01]  /*3b510*/  LDL.LU.64 R18, [R1+0x20] ;  /* 0x0000200001127983 */ /* 0x000ee20000300a00 */
[----:B0-----:R-:W-:-:S05]  /*3b520*/  IMAD.MOV.U32 R0, RZ, RZ, R9 ;  /* 0x000000ffff007224 */ /* 0x001fca00078e0009 */
[----:B------:R0:W-:Y:S04]  /*3b530*/  STL [R1+0x37e4], R0 ;  /* 0x0037e40001007387 */ /* 0x0001e80000100800 */
[----:B----4-:R-:W-:Y:S04]  /*3b540*/  STL [R1+0x37e8], R12 ;  /* 0x0037e80c01007387 */ /* 0x010fe80000100800 */
[----:B-1----:R-:W4:Y:S04]  /*3b550*/  LDL.LU.64 R8, [R1+0x228] ;  /* 0x0002280001087983 */ /* 0x002f280000300a00 */
[----:B------:R-:W-:Y:S01]  /*3b560*/  STL [R1+0x37e0], R10 ;  /* 0x0037e00a01007387 */ /* 0x000fe20000100800 */
[----:B0-----:R-:W-:-:S05]  /*3b570*/  IMAD.MOV.U32 R0, RZ, RZ, R13 ;  /* 0x000000ffff007224 */ /* 0x001fca00078e000d */
[----:B------:R0:W-:Y:S04]  /*3b580*/  STL [R1+0x37dc], R0 ;  /* 0x0037dc0001007387 */ /* 0x0001e80000100800 */
[----:B------:R-:W3:Y:S04]  /*3b590*/  LDL.LU.64 R16, [R1+0x18] ;  /* 0x0000180001107983 */ /* 0x000ee80000300a00 */
[----:B------:R-:W3:Y:S01]  /*3b5a0*/  LDL.LU.64 R28, [R1+0x220] ;  /* 0x00022000011c7983 */ /* 0x000ee20000300a00 */
[----:B0-----:R-:W-:-:S05]  /*3b5b0*/  IMAD.MOV.U32 R0, RZ, RZ, R11 ;  /* 0x000000ffff007224 */ /* 0x001fca00078e000b */
[----:B------:R0:W-:Y:S04]  /*3b5c0*/  STL [R1+0x37d4], R0 ;  /* 0x0037d40001007387 */ /* 0x0001e80000100800 */
[----:B------:R-:W-:Y:S04]  /*3b5d0*/  STL [R1+0x37d8], R6 ;  /* 0x0037d80601007387 */ /* 0x000fe80000100800 */
[----:B------:R-:W3:Y:S04]  /*3b5e0*/  LDL.LU.64 R14, [R1+0x10] ;  /* 0x00001000010e7983 */ /* 0x000ee80000300a00 */
[----:B------:R-:W-:Y:S01]  /*3b5f0*/  STL [R1+0x37d0], R2 ;  /* 0x0037d00201007387 */ /* 0x000fe20000100800 */
[----:B0-----:R-:W-:-:S05]  /*3b600*/  IMAD.MOV.U32 R0, RZ, RZ, R7 ;  /* 0x000000ffff007224 */ /* 0x001fca00078e0007 */
[----:B------:R0:W-:Y:S04]  /*3b610*/  STL [R1+0x37cc], R0 ;  /* 0x0037cc0001007387 */ /* 0x0001e80000100800 */
[----:B------:R-:W3:Y:S04]  /*3b620*/  LDL.LU.64 R12, [R1+0x218] ;  /* 0x00021800010c7983 */ /* 0x000ee80000300a00 */
[----:B------:R-:W3:Y:S01]  /*3b630*/  LDL.LU.64 R10, [R1+0x8] ;  /* 0x00000800010a7983 */ /* 0x000ee20000300a00 */
[----:B0-----:R-:W-:-:S05]  /*3b640*/  IMAD.MOV.U32 R0, RZ, RZ, R3 ;  /* 0x000000ffff007224 */ /* 0x001fca00078e0003 */
[----:B------:R0:W-:Y:S04]  /*3b650*/  STL [R1+0x37c4], R0 ;  /* 0x0037c40001007387 */ /* 0x0001e80000100800 */
[----:B------:R1:W-:Y:S04]  /*3b660*/  STL [R1+0x37c8], R26 ;  /* 0x0037c81a01007387 */ /* 0x0003e80000100800 */
[----:B------:R-:W3:Y:S04]  /*3b670*/  LDL.LU.64 R6, [R1+0x210] ;  /* 0x0002100001067983 */ /* 0x000ee80000300a00 */
[----:B------:R-:W3:Y:S01]  /*3b680*/  LDL.LU.64 R2, [R1] ;  /* 0x0000000001027983 */ /* 0x000ee20000300a00 */
[----:B0-----:R-:W-:-:S05]  /*3b690*/  IMAD.MOV.U32 R0, RZ, RZ, R27 ;  /* 0x000000ffff007224 */ /* 0x001fca00078e001b */
[----:B------:R0:W-:Y:S04]  /*3b6a0*/  STL [R1+0x37bc], R0 ;  /* 0x0037bc0001007387 */ /* 0x0001e80000100800 */
[----:B--2---:R2:W-:Y:S04]  /*3b6b0*/  STL [R1+0x37c0], R24 ;  /* 0x0037c01801007387 */ /* 0x0045e80000100800 */
[----:B-1----:R-:W3:Y:S01]  /*3b6c0*/  LDL.LU.64 R26, [R1+0x208] ;  /* 0x00020800011a7983 */ /* 0x002ee20000300a00 */
[----:B0-----:R-:W-:-:S03]  /*3b6d0*/  IMAD.MOV.U32 R0, RZ, RZ, R25 ;  /* 0x000000ffff007224 */ /* 0x001fc600078e0019 */
[----:B--2---:R-:W2:Y:S04]  /*3b6e0*/  LDL.LU.64 R24, [R1+0x3b38] ;  /* 0x003b380001187983 */ /* 0x004ea80000300a00 */
[----:B--2---:R-:W-:Y:S04]  /*3b6f0*/  STL [R1+0x37b8], R24 ;  /* 0x0037b81801007387 */ /* 0x004fe80000100800 */
[----:B------:R0:W-:Y:S02]  /*3b700*/  STL [R1+0x37b4], R0 ;  /* 0x0037b40001007387 */ /* 0x0001e40000100800 */
[----:B0-----:R-:W-:-:S02]  /*3b710*/  IMAD.MOV.U32 R0, RZ, RZ, R25 ;  /* 0x000000ffff007224 */ /* 0x001fc400078e0019 */
[----:B------:R-:W2:Y:S04]  /*3b720*/  LDL.LU.64 R24, [R1+0x3b30] ;  /* 0x003b300001187983 */ /* 0x000ea80000300a00 */
[----:B------:R-:W-:Y:S04]  /*3b730*/  STL [R1+0x37b0], R22 ;  /* 0x0037b01601007387 */ /* 0x000fe80000100800 */
        /* <DEDUP_REMOVED lines=11> */
[----:B------:R0:W-:Y:S04]  /*3b7f0*/  STL [R1+0x3794], R0 ;  /* 0x0037940001007387 */ /* 0x0001e80000100800 */
[----:B---3--:R1:W-:Y:S01]  /*3b800*/  STL [R1+0x3798], R18 ;  /* 0x0037981201007387 */ /* 0x0083e20000100800 */
[----:B0-----:R-:W-:-:S03]  /*3b810*/  IMAD.MOV.U32 R0, RZ, RZ, R19 ;  /* 0x000000ffff007224 */ /* 0x001fc600078e0013 */
[----:B-1----:R-:W3:Y:S04]  /*3b820*/  LDL.LU.64 R18, [R1+0x3b18] ;  /* 0x003b180001127983 */ /* 0x002ee80000300a00 */
[----:B----4-:R-:W-:Y:S04]  /*3b830*/  STL [R1+0x3790], R8 ;  /* 0x0037900801007387 */ /* 0x010fe80000100800 */
[----:B------:R0:W-:Y:S02]  /*3b840*/  STL [R1+0x378c], R0 ;  /* 0x00378c0001007387 */ /* 0x0001e40000100800 */
[----:B0-----:R-:W-:-:S02]  /*3b850*/  IMAD.MOV.U32 R0, RZ, RZ, R9 ;  /* 0x000000ffff007224 */ /* 0x001fc400078e0009 */
[----:B------:R-:W4:Y:S04]  /*3b860*/  LDL.LU.64 R8, [R1+0x1f0] ;  /* 0x0001f00001087983 */ /* 0x000f280000300a00 */
[----:B------:R0:W-:Y:S04]  /*3b870*/  STL [R1+0x3784], R0 ;  /* 0x0037840001007387 */ /* 0x0001e80000100800 */
[----:B------:R1:W-:Y:S01]  /*3b880*/  STL [R1+0x3788], R16 ;  /* 0x0037881001007387 */ /* 0x0003e20000100800 */
[----:B0-----:R-:W-:-:S03]  /*3b890*/  IMAD.MOV.U32 R0, RZ, RZ, R17 ;  /* 0x000000ffff007224 */ /* 0x001fc600078e0011 */
[----:B-1----:R-:W2:Y:S04]  /*3b8a0*/  LDL.LU.64 R16, [R1+0x3b10] ;  /* 0x003b100001107983 */ /* 0x002ea80000300a00 */
[----:B------:R-:W-:Y:S04]  /*3b8b0*/  STL [R1+0x3780], R28 ;  /* 0x0037801c01007387 */ /* 0x000fe80000100800 */
[----:B------:R0:W-:Y:S04]  /*3b8c0*/  STL [R1+0x377c], R0 ;  /* 0x00377c0001007387 */ /* 0x0001e80000100800 */
[----:B------:R-:W-:Y:S01]  /*3b8d0*/  STL [R1+0x3778], R14 ;  /* 0x0037780e01007387 */ /* 0x000fe20000100800 */
[----:B0-----:R-:W-:-:S05]  /*3b8e0*/  IMAD.MOV.U32 R0, RZ, RZ, R29 ;  /* 0x000000ffff007224 */ /* 0x001fca00078e001d */
[----:B------:R0:W-:Y:S04]  /*3b8f0*/  STL [R1+0x3774], R0 ;  /* 0x0037740001007387 */ /* 0x0001e80000100800 */
[----:B------:R-:W2:Y:S01]  /*3b900*/  LDL.LU.64 R28, [R1+0x1e8] ;  /* 0x0001e800011c7983 */ /* 0x000ea20000300a00 */
[----:B0-----:R-:W-:-:S03]  /*3b910*/  IMAD.MOV.U32 R0, RZ, RZ, R15 ;  /* 0x000000ffff007224 */ /* 0x001fc600078e000f */
        /* <DEDUP_REMOVED lines=21> */
[----:B--2---:R-:W-:Y:S04]  /*3ba70*/  STL [R1+0x3748], R26 ;  /* 0x0037481a01007387 */ /* 0x004fe80000100800 */
[----:B------:R-:W-:Y:S04]  /*3ba80*/  STL [R1+0x3744], R0 ;  /* 0x0037440001007387 */ /* 0x000fe80000100800 */
[----:B------:R0:W-:Y:S04]  /*3ba90*/  STL [R1+0x373c], R27 ;  /* 0x00373c1b01007387 */ /* 0x0001e80000100800 */
[----:B0-----:R-:W2:Y:S02]  /*3baa0*/  LDL.LU.64 R26, [R1+0x200] ;  /* 0x00020000011a7983 */ /* 0x001ea40000300a00 */
[----:B--2---:R-:W-:-:S02]  /*3bab0*/  IMAD.MOV.U32 R0, RZ, RZ, R27 ;  /* 0x000000ffff007224 */ /* 0x004fc400078e001b */
[----:B------:R-:W-:Y:S04]  /*3bac0*/  STL [R1+0x3740], R26 ;  /* 0x0037401a01007387 */ /* 0x000fe80000100800 */
[----:B------:R-:W-:Y:S04]  /*3bad0*/  STL [R1+0x3738], R2 ;  /* 0x0037380201007387 */ /* 0x000fe80000100800 */
[----:B------:R0:W-:Y:S04]  /*3bae0*/  STL [R1+0x3734], R0 ;  /* 0x0037340001007387 */ /* 0x0001e80000100800 */
[----:B------:R1:W-:Y:S01]  /*3baf0*/  STL [R1+0x372c], R3 ;  /* 0x00372c0301007387 */ /* 0x0003e20000100800 */
[----:B0-----:R-:W-:-:S03]  /*3bb00*/  IMAD.MOV.U32 R0, RZ, RZ, R5 ;  /* 0x000000ffff007224 */ /* 0x001fc600078e0005 */
[----:B-1----:R-:W2:Y:S04]  /*3bb10*/  LDL.LU.64 R2, [R1+0x1d0] ;  /* 0x0001d00001027983 */ /* 0x002ea80000300a00 */
[----:B------:R-:W2:Y:S04]  /*3bb20*/  LDL.LU.64 R26, [R1+0x1c8] ;  /* 0x0001c800011a7983 */ /* 0x000ea80000300a00 */
[----:B------:R-:W-:Y:S04]  /*3bb30*/  STL [R1+0x3730], R4 ;  /* 0x0037300401007387 */ /* 0x000fe80000100800 */
[----:B------:R-:W-:Y:S04]  /*3bb40*/  STL [R1+0x3728], R6 ;  /* 0x0037280601007387 */ /* 0x000fe80000100800 */
[----:B------:R-:W-:Y:S04]  /*3bb50*/  STL [R1+0x3724], R0 ;  /* 0x0037240001007387 */ /* 0x000fe80000100800 */
[----:B------:R0:W-:Y:S04]  /*3bb60*/  STL [R1+0x371c], R7 ;  /* 0x00371c0701007387 */ /* 0x0001e80000100800 */
[----:B0-----:R-:W2:Y:S04]  /*3bb70*/  LDL.LU.64 R6, [R1+0x1d8] ;  /* 0x0001d80001067983 */ /* 0x001ea80000300a00 */
[----:B----4-:R0:W-:Y:S04]  /*3bb80*/  STL [R1+0x3720], R8 ;  /* 0x0037200801007387 */ /* 0x0101e80000100800 */
[----:B------:R-:W4:Y:S01]  /*3bb90*/  LDL.LU.64 R4, [R1+0x1c0] ;  /* 0x0001c00001047983 */ /* 0x000f220000300a00 */
[----:B------:R-:W-:-:S03]  /*3bba0*/  IMAD.MOV.U32 R0, RZ, RZ, R9 ;  /* 0x000000ffff007224 */ /* 0x000fc600078e0009 */
[----:B0-----:R-:W2:Y:S04]  /*3bbb0*/  LDL.LU.64 R8, [R1+0x3ad8] ;  /* 0x003ad80001087983 */ /* 0x001ea80000300a00 */
[----:B--2---:R-:W-:Y:S04]  /*3bbc0*/  STL [R1+0x3718], R8 ;  /* 0x0037180801007387 */ /* 0x004fe80000100800 */
[----:B------:R-:W-:Y:S04]  /*3bbd0*/  STL [R1+0x3714], R0 ;  /* 0x0037140001007387 */ /* 0x000fe80000100800 */
[----:B------:R0:W-:Y:S04]  /*3bbe0*/  STL [R1+0x370c], R9 ;  /* 0x00370c0901007387 */ /* 0x0001e80000100800 */
[----:B0-----:R-:W2:Y:S04]  /*3bbf0*/  LDL.LU.64 R8, [R1+0x1e0] ;  /* 0x0001e00001087983 */ /* 0x001ea80000300a00 */
[----:B------:R0:W-:Y:S01]  /*3bc00*/  STL [R1+0x3710], R28 ;  /* 0x0037101c01007387 */ /* 0x0001e20000100800 */
[----:B------:R-:W-:-:S03]  /*3bc10*/  IMAD.MOV.U32 R0, RZ, RZ, R29 ;  /* 0x000000ffff007224 */ /* 0x000fc600078e001d */
[----:B0-----:R-:W3:Y:S04]  /*3bc20*/  LDL.LU.64 R28, [R1+0x1b8] ;  /* 0x0001b800011c7983 */ /* 0x001ee80000300a00 */
[----:B------:R2:W-:Y:S04]  /*3bc30*/  STL [R1+0x3704], R0 ;  /* 0x0037040001007387 */ /* 0x0005e80000100800 */
[----:B------:R-:W-:Y:S04]  /*3bc40*/  STL [R1+0x3708], R10 ;  /* 0x0037080a01007387 */ /* 0x000fe80000100800 */
[----:B------:R-:W-:Y:S01]  /*3bc50*/  STL [R1+0x36fc], R11 ;  /* 0x0036fc0b01007387 */ /* 0x000fe20000100800 */
[----:B--2---:R-:W-:-:S03]  /*3bc60*/  IMAD.MOV.U32 R0, RZ, RZ, R9 ;  /* 0x000000ffff007224 */ /* 0x004fc600078e0009 */
[----:B------:R-:W-:Y:S04]  /*3bc70*/  STL [R1+0x3700], R8 ;  /* 0x0037000801007387 */ /* 0x000fe80000100800 */
[----:B------:R-:W-:Y:S04]  /*3bc80*/  STL [R1+0x36f8], R12 ;  /* 0x0036f80c01007387 */ /* 0x000fe80000100800 */
[----:B------:R0:W-:Y:S04]  /*3bc90*/  STL [R1+0x36f4], R0 ;  /* 0x0036f40001007387 */ /* 0x0001e80000100800 */
[----:B------:R-:W-:Y:S04]  /*3bca0*/  STL [R1+0x36ec], R13 ;  /* 0x0036ec0d01007387 */ /* 0x000fe80000100800 */
[----:B------:R-:W-:Y:S04]  /*3bcb0*/  STL [R1+0x36f0], R6 ;  /* 0x0036f00601007387 */ /* 0x000fe80000100800 */
[----:B------:R-:W-:Y:S01]  /*3bcc0*/  STL [R1+0x36e8], R14 ;  /* 0x0036e80e01007387 */ /* 0x000fe20000100800 */
[----:B0-----:R-:W-:-:S05]  /*3bcd0*/  IMAD.MOV.U32 R0, RZ, RZ, R7 ;  /* 0x000000ffff007224 */ /* 0x001fca00078e0007 */
[----:B------:R-:W-:Y:S04]  /*3bce0*/  STL [R1+0x36e4], R0 ;  /* 0x0036e40001007387 */ /* 0x000fe80000100800 */
[----:B------:R0:W-:Y:S04]  /*3bcf0*/  STL [R1+0x36dc], R15 ;  /* 0x0036dc0f01007387 */ /* 0x0001e80000100800 */
[----:B0-----:R-:W2:Y:S04]  /*3bd00*/  LDL.LU.64 R14, [R1+0x1b0] ;  /* 0x0001b000010e7983 */ /* 0x001ea80000300a00 */
[----:B------:R-:W2:Y:S01]  /*3bd10*/  LDL.LU.64 R12, [R1+0x4d8] ;  /* 0x0004d800010c7983 */ /* 0x000ea20000300a00 */
[----:B------:R-:W-:-:S03]  /*3bd20*/  IMAD.MOV.U32 R0, RZ, RZ, R3 ;  /* 0x000000ffff007224 */ /* 0x000fc600078e0003 */
[----:B------:R-:W-:Y:S04]  /*3bd30*/  STL [R1+0x36e0], R2 ;  /* 0x0036e00201007387 */ /* 0x000fe80000100800 */
[----:B------:R-:W2:Y:S04]  /*3bd40*/  LDL.LU.64 R10, [R1+0x4e0] ;  /* 0x0004e000010a7983 */ /* 0x000ea80000300a00 */
[----:B------:R0:W-:Y:S04]  /*3bd50*/  STL [R1+0x36d4], R0 ;  /* 0x0036d40001007387 */ /* 0x0001e80000100800 */
[----:B------:R-:W-:Y:S04]  /*3bd60*/  STL [R1+0x36d8], R16 ;  /* 0x0036d81001007387 */ /* 0x000fe80000100800 */
[----:B------:R-:W-:Y:S04]  /*3bd70*/  STL [R1+0x36cc], R17 ;  /* 0x0036cc1101007387 */ /* 0x000fe80000100800 */
[----:B------:R-:W2:Y:S04]  /*3bd80*/  LDL.LU.64 R8, [R1+0x4f0] ;  /* 0x0004f00001087983 */ /* 0x000ea80000300a00 */
[----:B------:R1:W-:Y:S04]  /*3bd90*/  STL [R1+0x36d0], R26 ;  /* 0x0036d01a01007387 */ /* 0x0003e80000100800 */
[----:B------:R-:W2:Y:S01]  /*3bda0*/  LDL.LU.64 R6, [R1+0x4f8] ;  /* 0x0004f80001067983 */ /* 0x000ea20000300a00 */
[----:B0-----:R-:W-:-:S05]  /*3bdb0*/  IMAD.MOV.U32 R0, RZ, RZ, R27 ;  /* 0x000000ffff007224 */ /* 0x001fca00078e001b */
[----:B------:R0:W-:Y:S04]  /*3bdc0*/  STL [R1+0x36c4], R0 ;  /* 0x0036c40001007387 */ /* 0x0001e80000100800 */
[----:B---3--:R-:W-:Y:S04]  /*3bdd0*/  STL [R1+0x36c8], R18 ;  /* 0x0036c81201007387 */ /* 0x008fe80000100800 */
[----:B------:R3:W-:Y:S04]  /*3bde0*/  STL [R1+0x36bc], R19 ;  /* 0x0036bc1301007387 */ /* 0x0007e80000100800 */
[----:B------:R-:W2:Y:S04]  /*3bdf0*/  LDL.LU.64 R2, [R1+0x508] ;  /* 0x0005080001027983 */ /* 0x000ea80000300a00 */
[----:B----4-:R4:W-:Y:S04]  /*3be00*/  STL [R1+0x36c0], R4 ;  /* 0x0036c00401007387 */ /* 0x0109e80000100800 */
[----:B-1----:R-:W2:Y:S01]  /*3be10*/  LDL.LU.64 R26, [R1+0x510] ;  /* 0x00051000011a7983 */ /* 0x002ea20000300a00 */
[----:B0-----:R-:W-:-:S05]  /*3be20*/  IMAD.MOV.U32 R0, RZ, RZ, R5 ;  /* 0x000000ffff007224 */ /* 0x001fca00078e0005 */
[----:B------:R0:W-:Y:S04]  /*3be30*/  STL [R1+0x36b4], R0 ;  /* 0x0036b40001007387 */ /* 0x0001e80000100800 */
[----:B------:R-:W-:Y:S04]  /*3be40*/  STL [R1+0x36b8], R20 ;  /* 0x0036b81401007387 */ /* 0x000fe80000100800 */
[----:B------:R-:W-:Y:S04]  /*3be50*/  STL [R1+0x36ac], R21 ;  /* 0x0036ac1501007387 */ /* 0x000fe80000100800 */
[----:B---3--:R-:W3:Y:S04]  /*3be60*/  LDL.LU.64 R18, [R1+0x518] ;  /* 0x0005180001127983 */ /* 0x008ee80000300a00 */
[----:B------:R1:W-:Y:S04]  /*3be70*/  STL [R1+0x36b0], R28 ;  /* 0x0036b01c01007387 */ /* 0x0003e80000100800 */
[----:B----4-:R-:W4:Y:S01]  /*3be80*/  LDL.LU.64 R4, [R1+0x520] ;  /* 0x0005200001047983 */ /* 0x010f220000300a00 */
[----:B0-----:R-:W-:-:S05]  /*3be90*/  IMAD.MOV.U32 R0, RZ, RZ, R29 ;  /* 0x000000ffff007224 */ /* 0x001fca00078e001d */
[----:B------:R0:W-:Y:S04]  /*3bea0*/  STL [R1+0x36a4], R0 ;  /* 0x0036a40001007387 */ /* 0x0001e80000100800 */
[----:B------:R-:W-:Y:S04]  /*3beb0*/  STL [R1+0x36a8], R22 ;  /* 0x0036a81601007387 */ /* 0x000fe80000100800 */
[----:B------:R-:W-:Y:S04]  /*3bec0*/  STL [R1+0x369c], R23 ;  /* 0x00369c1701007387 */ /* 0x000fe80000100800 */
[----:B-1----:R-:W3:Y:S04]  /*3bed0*/  LDL.LU.64 R28, [R1+0x530] ;  /* 0x00053000011c7983 */ /* 0x002ee80000300a00 */
[----:B--2---:R1:W-:Y:S04]  /*3bee0*/  STL [R1+0x36a0], R14 ;  /* 0x0036a00e01007387 */ /* 0x0043e80000100800 */
[----:B------:R-:W2:Y:S01]  /*3bef0*/  LDL.LU.64 R16, [R1+0x538] ;  /* 0x0005380001107983 */ /* 0x000ea20000300a00 */
[----:B0-----:R-:W-:-:S05]  /*3bf00*/  IMAD.MOV.U32 R0, RZ, RZ, R15 ;  /* 0x000000ffff007224 */ /* 0x001fca00078e000f */
[----:B------:R0:W-:Y:S04]  /*3bf10*/  STL [R1+0x3694], R0 ;  /* 0x0036940001007387 */ /* 0x0001e80000100800 */
[----:B------:R-:W-:Y:S04]  /*3bf20*/  STL [R1+0x3698], R24 ;  /* 0x0036981801007387 */ /* 0x000fe80000100800 */
[----:B------:R-:W-:Y:S04]  /*3bf30*/  STL [R1+0x16b8], R25 ;  /* 0x0016b81901007387 */ /* 0x000fe80000100800 */
[----:B-1----:R-:W2:Y:S04]  /*3bf40*/  LDL.LU.64 R14, [R1+0x540] ;  /* 0x00054000010e7983 */ /* 0x002ea80000300a00 */
[----:B------:R1:W-:Y:S01]  /*3bf50*/  STL [R1+0x16c0], R12 ;  /* 0x0016c00c01007387 */ /* 0x0003e20000100800 */
[----:B0-----:R-:W-:-:S03]  /*3bf60*/  IMAD.MOV.U32 R0, RZ, RZ, R13 ;  /* 0x000000ffff007224 */ /* 0x001fc600078e000d */
[----:B-1----:R-:W2:Y:S04]  /*3bf70*/  LDL.LU.64 R12, [R1+0x548] ;  /* 0x00054800010c7983 */ /* 0x002ea80000300a00 */
[----:B------:R0:W-:Y:S04]  /*3bf80*/  STL [R1+0x16bc], R0 ;  /* 0x0016bc0001007387 */ /* 0x0001e80000100800 */
        /* <DEDUP_REMOVED lines=193> */
[----:B0-----:R-:W-:-:S03]  /*3cba0*/  MOV R0, R27 ;  /* 0x0000001b00007202 */ /* 0x001fc60000000f00 */
        /* <DEDUP_REMOVED lines=663> */
[----:B0-----:R-:W-:-:S03]  /*3f520*/  MOV R0, R19 ;  /* 0x0000001300007202 */ /* 0x001fc60000000f00 */
        /* <DEDUP_REMOVED lines=663> */
[----:B0-----:R-:W-:-:S03]  /*41ea0*/  MOV R0, R5 ;  /* 0x0000000500007202 */ /* 0x001fc60000000f00 */
        /* <DEDUP_REMOVED lines=663> */
[----:B0-----:R-:W-:-:S03]  /*44820*/  MOV R0, R29 ;  /* 0x0000001d00007202 */ /* 0x001fc60000000f00 */
        /* <DEDUP_REMOVED lines=1102> */
[----:B--2---:R1:W-:Y:S04]  /*48d10*/  STL [R1+0x3078], R16 ;  /* 0x0030781001007387 */ /* 0x0043e80000100800 */
[----:B------:R-:W2:Y:S01]  /*48d20*/  LDL.LU.64 R20, [R1+0x30d0] ;  /* 0x0030d00001147983 */ /* 0x000ea20000300a00 */
[----:B0-----:R-:W-:-:S05]  /*48d30*/  IMAD.MOV.U32 R0, RZ, RZ, R17 ;  /* 0x000000ffff007224 */ /* 0x001fca00078e0011 */
[----:B------:R0:W-:Y:S04]  /*48d40*/  STL [R1+0x3074], R0 ;  /* 0x0030740001007387 */ /* 0x0001e80000100800 */
[----:B------:R0:W-:Y:S04]  /*48d50*/  STL [R1+0x3080], R14 ;  /* 0x0030800e01007387 */ /* 0x0001e80000100800 */
[----:B-1----:R-:W2:Y:S01]  /*48d60*/  LDL.LU.64 R16, [R1+0x30d8] ;  /* 0x0030d80001107983 */ /* 0x002ea20000300a00 */
[----:B0-----:R-:W-:-:S05]  /*48d70*/  IMAD.MOV.U32 R0, RZ, RZ, R15 ;  /* 0x000000ffff007224 */ /* 0x001fca00078e000f */
[----:B------:R0:W-:Y:S04]  /*48d80*/  STL [R1+0x307c], R0 ;  /* 0x00307c0001007387 */ /* 0x0001e80000100800 */
[----:B------:R1:W-:Y:S04]  /*48d90*/  STL [R1+0x3088], R12 ;  /* 0x0030880c01007387 */ /* 0x0003e80000100800 */
        /* <DEDUP_REMOVED lines=23> */
[----:B---3--:R1:W-:Y:S04]  /*48f10*/  STL [R1+0x30b8], R18 ;  /* 0x0030b81201007387 */ /* 0x0083e80000100800 */
[----:B------:R-:W3:Y:S01]  /*48f20*/  LDL.LU.64 R26, [R1+0x3110] ;  /* 0x00311000011a7983 */ /* 0x000ee20000300a00 */
[----:B0-----:R-:W-:-:S03]  /*48f30*/  IMAD.MOV.U32 R0, RZ, RZ, R19 ;  /* 0x000000ffff007224 */ /* 0x001fc600078e0013 */
[----:B----4-:R-:W-:Y:S04]  /*48f40*/  STL [R1+0x30c0], R4 ;  /* 0x0030c00401007387 */ /* 0x010fe80000100800 */
[----:B------:R0:W-:Y:S04]  /*48f50*/  STL [R1+0x30b4], R0 ;  /* 0x0030b40001007387 */ /* 0x0001e80000100800 */
[----:B-1----:R-:W4:Y:S01]  /*48f60*/  LDL.LU.64 R18, [R1+0x3118] ;  /* 0x0031180001127983 */ /* 0x002f220000300a00 */
[----:B0-----:R-:W-:-:S03]  /*48f70*/  IMAD.MOV.U32 R0, RZ, RZ, R5 ;  /* 0x000000ffff007224 */ /* 0x001fc600078e0005 */
[----:B------:R-:W-:Y:S04]  /*48f80*/  STL [R1+0x30c8], R28 ;  /* 0x0030c81c01007387 */ /* 0x000fe80000100800 */
[----:B------:R0:W-:Y:S04]  /*48f90*/  STL [R1+0x30bc], R0 ;  /* 0x0030bc0001007387 */ /* 0x0001e80000100800 */
[----:B------:R-:W4:Y:S01]  /*48fa0*/  LDL.LU.64 R4, [R1+0x3120] ;  /* 0x0031200001047983 */ /* 0x000f220000300a00 */
[----:B0-----:R-:W-:-:S03]  /*48fb0*/  IMAD.MOV.U32 R0, RZ, RZ, R29 ;  /* 0x000000ffff007224 */ /* 0x001fc600078e001d */
[----:B--2---:R-:W-:Y:S04]  /*48fc0*/  STL [R1+0x30d0], R20 ;  /* 0x0030d01401007387 */ /* 0x004fe80000100800 */
[----:B------:R0:W-:Y:S04]  /*48fd0*/  STL [R1+0x30c4], R0 ;  /* 0x0030c40001007387 */ /* 0x0001e80000100800 */
[----:B------:R-:W2:Y:S01]  /*48fe0*/  LDL.LU.64 R28, [R1+0x410] ;  /* 0x00041000011c7983 */ /* 0x000ea20000300a00 */
[----:B0-----:R-:W-:-:S03]  /*48ff0*/  IMAD.MOV.U32 R0, RZ, RZ, R21 ;  /* 0x000000ffff007224 */ /* 0x001fc600078e0015 */
[----:B------:R-:W-:Y:S04]  /*49000*/  STL [R1+0x30d8], R16 ;  /* 0x0030d81001007387 */ /* 0x000fe80000100800 */
[----:B------:R0:W-:Y:S02]  /*49010*/  STL [R1+0x30cc], R0 ;  /* 0x0030cc0001007387 */ /* 0x0001e40000100800 */
[----:B0-----:R-:W-:Y:S02]  /*49020*/  IMAD.MOV.U32 R0, RZ, RZ, R17 ;  /* 0x000000ffff007224 */ /* 0x001fe400078e0011 */
[----:B------:R-:W2:Y:S04]  /*49030*/  LDL.LU.64 R16, [R1+0x3130] ;  /* 0x0031300001107983 */ /* 0x000ea80000300a00 */
        /* <DEDUP_REMOVED lines=23> */
[----:B---3--:R-:W-:Y:S04]  /*491b0*/  STL [R1+0x3110], R26 ;  /* 0x0031101a01007387 */ /* 0x008fe80000100800 */
[----:B------:R0:W-:Y:S04]  /*491c0*/  STL [R1+0x3104], R0 ;  /* 0x0031040001007387 */ /* 0x0001e80000100800 */
[----:B-1----:R-:W3:Y:S01]  /*491d0*/  LDL.LU.64 R2, [R1+0x3160] ;  /* 0x0031600001027983 */ /* 0x002ee20000300a00 */
[----:B0-----:R-:W-:-:S03]  /*491e0*/  IMAD.MOV.U32 R0, RZ, RZ, R27 ;  /* 0x000000ffff007224 */ /* 0x001fc600078e001b */
[----:B----4-:R-:W-:Y:S04]  /*491f0*/  STL [R1+0x3118], R18 ;  /* 0x0031181201007387 */ /* 0x010fe80000100800 */
[----:B------:R0:W-:Y:S04]  /*49200*/  STL [R1+0x310c], R0 ;  /* 0x00310c0001007387 */ /* 0x0001e80000100800 */
[----:B------:R-:W4:Y:S01]  /*49210*/  LDL.LU.64 R26, [R1+0x400] ;  /* 0x00040000011a7983 */ /* 0x000f220000300a00 */
        /* <DEDUP_REMOVED lines=9> */
[----:B------:R-:W2:Y:S04]  /*492b0*/  LDL.LU.64 R28, [R1+0x3180] ;  /* 0x00318000011c7983 */ /* 0x000ea80000300a00 */
[----:B------:R0:W-:Y:S04]  /*492c0*/  STL [R1+0x3124], R0 ;  /* 0x0031240001007387 */ /* 0x0001e80000100800 */
[----:B------:R-:W-:Y:S01]  /*492d0*/  STL [R1+0x3130], R16 ;  /* 0x0031301001007387 */ /* 0x000fe20000100800 */
[----:B0-----:R-:W-:-:S03]  /*492e0*/  IMAD.MOV.U32 R0, RZ, RZ, R17 ;  /* 0x000000ffff007224 */ /* 0x001fc600078e0011 */
        /* <DEDUP_REMOVED lines=10> */
[----:B------:R1:W-:Y:S04]  /*49390*/  STL [R1+0x3148], R10 ;  /* 0x0031480a01007387 */ /* 0x0003e80000100800 */
[----:B------:R-:W2:Y:S01]  /*493a0*/  LDL.LU.64 R18, [R1+0x31a0] ;  /* 0x0031a00001127983 */ /* 0x000ea20000300a00 */
[----:B0-----:R-:W-:-:S03]  /*493b0*/  IMAD.MOV.U32 R0, RZ, RZ, R11 ;  /* 0x000000ffff007224 */ /* 0x001fc600078e000b */
[----:B------:R-:W-:Y:S04]  /*493c0*/  STL [R1+0x3150], R8 ;  /* 0x0031500801007387 */ /* 0x000fe80000100800 */
[----:B------:R0:W-:Y:S04]  /*493d0*/  STL [R1+0x3144], R0 ;  /* 0x0031440001007387 */ /* 0x0001e80000100800 */
[----:B-1----:R-:W2:Y:S01]  /*493e0*/  LDL.LU.64 R10, [R1+0x3f0] ;  /* 0x0003f000010a7983 */ /* 0x002ea20000300a00 */
[----:B0-----:R-:W-:-:S03]  /*493f0*/  IMAD.MOV.U32 R0, RZ, RZ, R9 ;  /* 0x000000ffff007224 */ /* 0x001fc600078e0009 */
[----:B------:R-:W-:Y:S04]  /*49400*/  STL [R1+0x3158], R6 ;  /* 0x0031580601007387 */ /* 0x000fe80000100800 */
[----:B------:R0:W-:Y:S04]  /*49410*/  STL [R1+0x314c], R0 ;  /* 0x00314c0001007387 */ /* 0x0001e80000100800 */
        /* <DEDUP_REMOVED lines=8> */
[----:B----4-:R4:W-:Y:S04]  /*494a0*/  STL [R1+0x3168], R26 ;  /* 0x0031681a01007387 */ /* 0x0109e80000100800 */
[----:B-1----:R-:W3:Y:S01]  /*494b0*/  LDL.LU.64 R2, [R1+0x31c8] ;  /* 0x0031c80001027983 */ /* 0x002ee20000300a00 */
[----:B0-----:R-:W-:-:S05]  /*494c0*/  IMAD.MOV.U32 R0, RZ, RZ, R27 ;  /* 0x000000ffff007224 */ /* 0x001fca00078e001b */
[----:B------:R0:W-:Y:S04]  /*494d0*/  STL [R1+0x3164], R0 ;  /* 0x0031640001007387 */ /* 0x0001e80000100800 */
[----:B------:R-:W-:Y:S04]  /*494e0*/  STL [R1+0x3170], R22 ;  /* 0x0031701601007387 */ /* 0x000fe80000100800 */
[----:B----4-:R-:W4:Y:S01]  /*494f0*/  LDL.LU.64 R26, [R1+0x31d0] ;  /* 0x0031d000011a7983 */ /* 0x010f220000300a00 */
[----:B0-----:R-:W-:-:S03]  /*49500*/  IMAD.MOV.U32 R0, RZ, RZ, R23 ;  /* 0x000000ffff007224 */ /* 0x001fc600078e0017 */
[----:B--2---:R-:W-:Y:S04]  /*49510*/  STL [R1+0x3178], R4 ;  /* 0x0031780401007387 */ /* 0x004fe80000100800 */
[----:B------:R0:W-:Y:S02]  /*49520*/  STL [R1+0x316c], R0 ;  /* 0x00316c0001007387 */ /* 0x0001e40000100800 */
[----:B0-----:R-:W-:Y:S02]  /*49530*/  IMAD.MOV.U32 R0, RZ, RZ, R5 ;  /* 0x000000ffff007224 */ /* 0x001fe400078e0005 */
[----:B------:R-:W-:Y:S04]  /*49540*/  STL [R1+0x3180], R28 ;  /* 0x0031801c01007387 */ /* 0x000fe80000100800 */
[----:B------:R0:W-:Y:S04]  /*49550*/  STL [R1+0x3174], R0 ;  /* 0x0031740001007387 */ /* 0x0001e80000100800 */
[----:B------:R-:W2:Y:S01]  /*49560*/  LDL.LU.64 R4, [R1+0x31d8] ;  /* 0x0031d80001047983 */ /* 0x000ea20000300a00 */
[----:B0-----:R-:W-:-:S03]  /*49570*/  IMAD.MOV.U32 R0, RZ, RZ, R29 ;  /* 0x000000ffff007224 */ /* 0x001fc600078e001d */
[----:B------:R-:W-:Y:S04]  /*49580*/  STL [R1+0x3188], R20 ;  /* 0x0031881401007387 */ /* 0x000fe80000100800 */
        /* <DEDUP_REMOVED lines=8> */
[----:B------:R1:W-:Y:S04]  /*49610*/  STL [R1+0x3198], R12 ;  /* 0x0031980c01007387 */ /* 0x0003e80000100800 */
[----:B------:R-:W-:Y:S01]  /*49620*/  STL [R1+0x31a0], R18 ;  /* 0x0031a01201007387 */ /* 0x000fe20000100800 */
[----:B0-----:R-:W-:-:S05]  /*49630*/  IMAD.MOV.U32 R0, RZ, RZ, R13 ;  /* 0x000000ffff007224 */ /* 0x001fca00078e000d */
[----:B------:R0:W-:Y:S04]  /*49640*/  STL [R1+0x3194], R0 ;  /* 0x0031940001007387 */ /* 0x0001e80000100800 */
[----:B-1----:R-:W2:Y:S04]  /*49650*/  LDL.LU.64 R12, [R1+0x31f0] ;  /* 0x0031f000010c7983 */ /* 0x002ea80000300a00 */
[----:B------:R-:W-:Y:S01]  /*49660*/  STL [R1+0x31a8], R10 ;  /* 0x0031a80a01007387 */ /* 0x000fe20000100800 */
[----:B0-----:R-:W-:-:S05]  /*49670*/  IMAD.MOV.U32 R0, RZ, RZ, R19 ;  /* 0x000000ffff007224 */ /* 0x001fca00078e0013 */
        /* <DEDUP_REMOVED lines=9> */
[----:B---3--:R-:W-:Y:S01]  /*49710*/  STL [R1+0x31c0], R6 ;  /* 0x0031c00601007387 */ /* 0x008fe20000100800 */
[----:B0-----:R-:W-:-:S05]  /*49720*/  IMAD.MOV.U32 R0, RZ, RZ, R17 ;  /* 0x000000ffff007224 */ /* 0x001fca00078e0011 */
[----:B------:R0:W-:Y:S02]  /*49730*/  STL [R1+0x31b4], R0 ;  /* 0x0031b40001007387 */ /* 0x0001e40000100800 */
[----:B0-----:R-:W-:Y:S02]  /*49740*/  IMAD.MOV.U32 R0, RZ, RZ, R7 ;  /* 0x000000ffff007224 */ /* 0x001fe400078e0007 */
[----:B------:R-:W3:Y:S04]  /*49750*/  LDL.LU.64 R6, [R1+0x3208] ;  /* 0x0032080001067983 */ /* 0x000ee80000300a00 */
[----:B------:R0:W-:Y:S04]  /*49760*/  STL [R1+0x31bc], R0 ;  /* 0x0031bc0001007387 */ /* 0x0001e80000100800 */
[----:B------:R1:W-:Y:S04]  /*49770*/  STL [R1+0x31c8], R2 ;  /* 0x0031c80201007387 */ /* 0x0003e80000100800 */
[----:B----4-:R-:W-:Y:S01]  /*49780*/  STL [R1+0x31d0], R26 ;  /* 0x0031d01a01007387 */ /* 0x010fe20000100800 */
[----:B0-----:R-:W-:-:S05]  /*49790*/  IMAD.MOV.U32 R0, RZ, RZ, R3 ;  /* 0x000000ffff007224 */ /* 0x001fca00078e0003 */
[----:B------:R0:W-:Y:S04]  /*497a0*/  STL [R1+0x31c4], R0 ;  /* 0x0031c40001007387 */ /* 0x0001e80000100800 */
[----:B-1----:R-:W4:Y:S01]  /*497b0*/  LDL.LU.64 R2, [R1+0x3218] ;  /* 0x0032180001027983 */ /* 0x002f220000300a00 */
[----:B0-----:R-:W-:-:S03]  /*497c0*/  IMAD.MOV.U32 R0, RZ, RZ, R27 ;  /* 0x000000ffff007224 */ /* 0x001fc600078e001b */
[----:B----4-:R0:W-:Y:S04]  /*497d0*/  STL.64 [R1+0x3ad0], R2 ;  /* 0x003ad00201007387 */ /* 0x0101e80000100a00 */
[----:B0-----:R-:W4:Y:S04]  /*497e0*/  LDL.LU.64 R2, [R1+0x3210] ;  /* 0x0032100001027983 */ /* 0x001f280000300a00 */
[----:B--2---:R-:W-:Y:S04]  /*497f0*/  STL [R1+0x31d8], R4 ;  /* 0x0031d80401007387 */ /* 0x004fe80000100800 */
[----:B------:R0:W-:Y:S04]  /*49800*/  STL [R1+0x31cc], R0 ;  /* 0x0031cc0001007387 */ /* 0x0001e80000100800 */
[----:B------:R-:W2:Y:S04]  /*49810*/  LDL.LU.64 R26, [R1+0x3d0] ;  /* 0x0003d000011a7983 */ /* 0x000ea80000300a00 */
[----:B------:R-:W-:Y:S01]  /*49820*/  STL [R1+0x31e0], R28 ;  /* 0x0031e01c01007387 */ /* 0x000fe20000100800 */
[----:B0-----:R-:W-:-:S05]  /*49830*/  IMAD.MOV.U32 R0, RZ, RZ, R5 ;  /* 0x000000ffff007224 */ /* 0x001fca00078e0005 */
[----:B------:R0:W-:Y:S04]  /*49840*/  STL [R1+0x31d4], R0 ;  /* 0x0031d40001007387 */ /* 0x0001e80000100800 */
[----:B------:R-:W2:Y:S01]  /*49850*/  LDL.LU.64 R4, [R1+0x3228] ;  /* 0x0032280001047983 */ /* 0x000ea20000300a00 */
[----:B0-----:R-:W-:-:S03]  /*49860*/  IMAD.MOV.U32 R0, RZ, RZ, R29 ;  /* 0x000000ffff007224 */ /* 0x001fc600078e001d */
[----:B------:R-:W2:Y:S04]  /*49870*/  LDL.LU.64 R28, [R1+0x3230] ;  /* 0x00323000011c7983 */ /* 0x000ea80000300a00 */
[----:B------:R0:W-:Y:S04]  /*49880*/  STL [R1+0x31dc], R0 ;  /* 0x0031dc0001007387 */ /* 0x0001e80000100800 */
[----:B------:R-:W-:Y:S04]  /*49890*/  STL [R1+0x31e8], R14 ;  /* 0x0031e80e01007387 */ /* 0x000fe80000100800 */
[----:B------:R-:W2:Y:S04]  /*498a0*/  LDL.LU.64 R24, [R1+0x3238] ;  /* 0x0032380001187983 */ /* 0x000ea80000300a00 */
[----:B------:R-:W2:Y:S01]  /*498b0*/  LDL.LU.64 R22, [R1+0x3c8] ;  /* 0x0003c80001167983 */ /* 0x000ea20000300a00 */
[----:B0-----:R-:W-:-:S05]  /*498c0*/  IMAD.MOV.U32 R0, RZ, RZ, R15 ;  /* 0x000000ffff007224 */ /* 0x001fca00078e000f */
[----:B------:R0:W-:Y:S04]  /*498d0*/  STL [R1+0x31e4], R0 ;  /* 0x0031e40001007387 */ /* 0x0001e80000100800 */
[----:B------:R-:W-:Y:S04]  /*498e0*/  STL [R1+0x31f0], R12 ;  /* 0x0031f00c01007387 */ /* 0x000fe80000100800 */
[----:B------:R-:W2:Y:S04]  /*498f0*/  LDL.LU.64 R20, [R1+0x3248] ;  /* 0x0032480001147983 */ /* 0x000ea80000300a00 */
[----:B------:R-:W2:Y:S01]  /*49900*/  LDL.LU.64 R18, [R1+0x3250] ;  /* 0x0032500001127983 */ /* 0x000ea20000300a00 */
[----:B0-----:R-:W-:-:S05]  /*49910*/  IMAD.MOV.U32 R0, RZ, RZ, R13 ;  /* 0x000000ffff007224 */ /* 0x001fca00078e000d */
[----:B------:R0:W-:Y:S04]  /*49920*/  STL [R1+0x31ec], R0 ;  /* 0x0031ec0001007387 */ /* 0x0001e80000100800 */
[----:B------:R1:W-:Y:S04]  /*49930*/  STL [R1+0x31f8], R10 ;  /* 0x0031f80a01007387 */ /* 0x0003e80000100800 */
[----:B------:R-:W2:Y:S04]  /*49940*/  LDL.LU.64 R16, [R1+0x3258] ;  /* 0x0032580001107983 */ /* 0x000ea80000300a00 */
[----:B------:R-:W2:Y:S01]  /*49950*/  LDL.LU.64 R14, [R1+0x3c0] ;  /* 0x0003c000010e7983 */ /* 0x000ea20000300a00 */
[----:B0-----:R-:W-:-:S05]  /*49960*/  IMAD.MOV.U32 R0, RZ, RZ, R11 ;  /* 0x000000ffff007224 */ /* 0x001fca00078e000b */
[----:B------:R0:W-:Y:S04]  /*49970*/  STL [R1+0x31f4], R0 ;  /* 0x0031f40001007387 */ /* 0x0001e80000100800 */
[----:B------:R3:W-:Y:S04]  /*49980*/  STL [R1+0x3200], R8 ;  /* 0x0032000801007387 */ /* 0x0007e80000100800 */
[----:B------:R-:W2:Y:S04]  /*49990*/  LDL.LU.64 R12, [R1+0x3268] ;  /* 0x00326800010c7983 */ /* 0x000ea80000300a00 */
[----:B-1----:R-:W2:Y:S01]  /*499a0*/  LDL.LU.64 R10, [R1+0x3270] ;  /* 0x00327000010a7983 */ /* 0x002ea20000300a00 */
[----:B0-----:R-:W-:-:S05]  /*499b0*/  IMAD.MOV.U32 R0, RZ, RZ, R9 ;  /* 0x000000ffff007224 */ /* 0x001fca00078e0009 */
[----:B------:R0:W-:Y:S04]  /*499c0*/  STL [R1+0x31fc], R0 ;  /* 0x0031fc0001007387 */ /* 0x0001e80000100800 */
[----:B---3--:R1:W-:Y:S04]  /*499d0*/  STL [R1+0x3208], R6 ;  /* 0x0032080601007387 */ /* 0x0083e80000100800 */
[----:B------:R-:W3:Y:S01]  /*499e0*/  LDL.LU.64 R8, [R1+0x3278] ;  /* 0x0032780001087983 */ /* 0x000ee20000300a00 */
[----:B0-----:R-:W-:-:S03]  /*499f0*/  IMAD.MOV.U32 R0, RZ, RZ, R7 ;  /* 0x000000ffff007224 */ /* 0x001fc600078e0007 */
[----:B-1----:R-:W2:Y:S04]  /*49a00*/  LDL.LU.64 R6, [R1+0x3280] ;  /* 0x0032800001067983 */ /* 0x002ea80000300a00 */
[----:B------:R0:W-:Y:S04]  /*49a10*/  STL [R1+0x3204], R0 ;  /* 0x0032040001007387 */ /* 0x0001e80000100800 */
[----:B----4-:R1:W-:Y:S01]  /*49a20*/  STL [R1+0x3210], R2 ;  /* 0x0032100201007387 */ /* 0x0103e20000100800 */
[----:B0-----:R-:W-:-:S03]  /*49a30*/  IMAD.MOV.U32 R0, RZ, RZ, R3 ;  /* 0x000000ffff007224 */ /* 0x001fc600078e0003 */
[----:B-1----:R-:W4:Y:S04]  /*49a40*/  LDL.LU.64 R2, [R1+0x3ad0] ;  /* 0x003ad00001027983 */ /* 0x002f280000300a00 */
[----:B----4-:R-:W-:Y:S04]  /*49a50*/  STL [R1+0x3218], R2 ;  /* 0x0032180201007387 */ /* 0x010fe80000100800 */
[----:B------:R0:W-:Y:S02]  /*49a60*/  STL [R1+0x320c], R0 ;  /* 0x00320c0001007387 */ /* 0x0001e40000100800 */
[----:B0-----:R-:W-:-:S02]  /*49a70*/  IMAD.MOV.U32 R0, RZ, RZ, R3 ;  /* 0x000000ffff007224 */ /* 0x001fc400078e0003 */
[----:B------:R-:W4:Y:S04]  /*49a80*/  LDL.LU.64 R2, [R1+0x3288] ;  /* 0x0032880001027983 */ /* 0x000f280000300a00 */
        /* <DEDUP_REMOVED lines=8> */
[----:B------:R-:W-:Y:S04]  /*49b10*/  STL [R1+0x3230], R28 ;  /* 0x0032301c01007387 */ /* 0x000fe80000100800 */
[----:B------:R0:W-:Y:S02]  /*49b20*/  STL [R1+0x3224], R0 ;  /* 0x0032240001007387 */ /* 0x0001e40000100800 */
[----:B0-----:R-:W-:-:S02]  /*49b30*/  IMAD.MOV.U32 R0, RZ, RZ, R29 ;  /* 0x000000ffff007224 */ /* 0x001fc400078e001d */
[----:B------:R-:W4:Y:S04]  /*49b40*/  LDL.LU R28, [R1+0x3ac4] ;  /* 0x003ac400011c7983 */ /* 0x000f280000300800 */
[----:B------:R-:W-:Y:S04]  /*49b50*/  STL [R1+0x3238], R24 ;  /* 0x0032381801007387 */ /* 0x000fe80000100800 */
[----:B------:R0:W-:Y:S04]  /*49b60*/  STL [R1+0x322c], R0 ;  /* 0x00322c0001007387 */ /* 0x0001e80000100800 */
[----:B------:R-:W-:Y:S01]  /*49b70*/  STL [R1+0x3240], R22 ;  /* 0x0032401601007387 */ /* 0x000fe20000100800 */
[----:B0-----:R-:W-:-:S05]  /*49b80*/  MOV R0, R25 ;  /* 0x0000001900007202 */ /* 0x001fca0000000f00 */
[----:B------:R0:W-:Y:S04]  /*49b90*/  STL [R1+0x3234], R0 ;  /* 0x0032340001007387 */ /* 0x0001e80000100800 */
[----:B------:R-:W-:Y:S01]  /*49ba0*/  STL [R1+0x3248], R20 ;  /* 0x0032481401007387 */ /* 0x000fe20000100800 */
[----:B0-----:R-:W-:-:S05]  /*49bb0*/  IMAD.MOV.U32 R0, RZ, RZ, R23 ;  /* 0x000000ffff007224 */ /* 0x001fca00078e0017 */
        /* <DEDUP_REMOVED lines=16> */
[----:B---3--:R-:W-:Y:S01]  /*49cc0*/  STL [R1+0x3278], R8 ;  /* 0x0032780801007387 */ /* 0x008fe20000100800 */
[----:B0-----:R-:W-:-:S05]  /*49cd0*/  IMAD.MOV.U32 R0, RZ, RZ, R11 ;  /* 0x000000ffff007224 */ /* 0x001fca00078e000b */
[----:B------:R0:W-:Y:S04]  /*49ce0*/  STL [R1+0x326c], R0 ;  /* 0x00326c0001007387 */ /* 0x0001e80000100800 */
[----:B------:R-:W-:Y:S01]  /*49cf0*/  STL [R1+0x3280], R6 ;  /* 0x0032800601007387 */ /* 0x000fe20000100800 */
[----:B0-----:R-:W-:-:S05]  /*49d00*/  IMAD.MOV.U32 R0, RZ, RZ, R9 ;  /* 0x000000ffff007224 */ /* 0x001fca00078e0009 */
[----:B------:R0:W-:Y:S02]  /*49d10*/  STL [R1+0x3274], R0 ;  /* 0x0032740001007387 */ /* 0x0001e40000100800 */
[----:B0-----:R-:W-:Y:S02]  /*49d20*/  IMAD.MOV.U32 R0, RZ, RZ, R7 ;  /* 0x000000ffff007224 */ /* 0x001fe400078e0007 */
[----:B--2---:R-:W-:Y:S04]  /*49d30*/  STL [R1+0x3680], R4 ;  /* 0x0036800401007387 */ /* 0x004fe80000100800 */
[----:B------:R0:W-:Y:S04]  /*49d40*/  STL [R1+0x327c], R0 ;  /* 0x00327c0001007387 */ /* 0x0001e80000100800 */
[----:B------:R-:W-:Y:S04]  /*49d50*/  STL [R1+0x367c], R5 ;  /* 0x00367c0501007387 */ /* 0x000fe80000100800 */
[----:B----4-:R-:W-:Y:S01]  /*49d60*/  STL [R1+0x3688], R2 ;  /* 0x0036880201007387 */ /* 0x010fe20000100800 */
[----:B0-----:R-:W-:Y:S01]  /*49d70*/  IMAD.MOV.U32 R0, RZ, RZ, R3 ;  /* 0x000000ffff007224 */ /* 0x001fe200078e0003 */
[----:B------:R-:W0:Y:S01]  /*49d80*/  S2R R29, SR_TID.X ;  /* 0x00000000001d7919 */ /* 0x000e220000002100 */
[----:B------:R-:W1:Y:S03]  /*49d90*/  LDC R4, c[0x0][0x3a8] ;  /* 0x0000ea00ff047b82 */ /* 0x000e660000000800 */
[----:B------:R2:W-:Y:S04]  /*49da0*/  STL [R1+0x3684], R0 ;  /* 0x0036840001007387 */ /* 0x0005e80000100800 */
[----:B------:R-:W-:Y:S01]  /*49db0*/  STL [R1+0x3690], R26 ;  /* 0x0036901a01007387 */ /* 0x000fe20000100800 */
[----:B--2---:R-:W-:-:S05]  /*49dc0*/  IMAD.MOV.U32 R0, RZ, RZ, R27 ;  /* 0x000000ffff007224 */ /* 0x004fca00078e001b */
[----:B------:R2:W-:Y:S04]  /*49dd0*/  STL [R1+0x368c], R0 ;  /* 0x00368c0001007387 */ /* 0x0005e80000100800 */
        /* <DEDUP_REMOVED lines=352> */
[----:B------:R-:W-:Y:S01]  /*4b3e0*/  STL [R1+0x4dc], RZ ;  /* 0x0004dcff01007387 */ /* 0x000fe20000100800 */
[----:B0-----:R-:W-:Y:S01]  /*4b3f0*/  LOP3.LUT R29, R29, 0x3f, RZ, 0xc0, !PT ;  /* 0x0000003f1d1d7812 */ /* 0x001fe200078ec0ff */
[----:B------:R-:W-:-:S02]  /*4b400*/  USHF.R.S32.HI UR7, URZ, 0x1f, UR4 ;  /* 0x0000001fff077899 */ /* 0x000fc40008011404 */
[----:B------:R-:W-:Y:S02]  /*4b410*/  USHF.L.U32 UR6, UR6, 0x7, URZ ;  /* 0x0000000706067899 */ /* 0x000fe400080006ff */
[----:B------:R-:W-:Y:S02]  /*4b420*/  IMAD.SHL.U32 R2, R29, 0x2, RZ ;  /* 0x000000021d027824 */ /* 0x000fe400078e00ff */
[----:B------:R-:W0:Y:S01]  /*4b430*/  LDC R29, c[0x0][0x3ac] ;  /* 0x0000eb00ff1d7b82 */ /* 0x000e220000000800 */
[----:B------:R-:W-:Y:S01]  /*4b440*/  ULEA.HI UR7, UR7, UR4, URZ, 0x7 ;  /* 0x0000000407077291 */ /* 0x000fe2000f8f38ff */
[C---:B-1----:R-:W-:Y:S01]  /*4b450*/  IMAD R5, R4.reuse, 0x7e, RZ ;  /* 0x0000007e04057824 */ /* 0x042fe200078e02ff */
[----:B------:R-:W-:Y:S01]  /*4b460*/  USHF.R.S32.HI UR4, URZ, 0x1f, UR6 ;  /* 0x0000001fff047899 */ /* 0x000fe20008011406 */
[C---:B------:R-:W-:Y:S01]  /*4b470*/  IMAD R6, R4.reuse, 0x7a, RZ ;  /* 0x0000007a04067824 */ /* 0x040fe200078e02ff */
[----:B------:R-:W-:Y:S01]  /*4b480*/  USHF.L.U32 UR10, UR6, 0x1, URZ ;  /* 0x00000001060a7899 */ /* 0x000fe200080006ff */
[C---:B------:R-:W-:Y:S01]  /*4b490*/  IMAD R7, R4.reuse, 0x76, RZ ;  /* 0x0000007604077824 */ /* 0x040fe200078e02ff */
[----:B------:R-:W-:Y:S01]  /*4b4a0*/  USHF.R.S32.HI UR7, URZ, 0x7, UR7 ;  /* 0x00000007ff077899 */ /* 0x000fe20008011407 */
[----:B------:R-:W-:-:S02]  /*4b4b0*/  IMAD R8, R4, 0x72, RZ ;  /* 0x0000007204087824 */ /* 0x000fc400078e02ff */
[C---:B------:R-:W-:Y:S02]  /*4b4c0*/  IMAD R9, R4.reuse, 0x6e, RZ ;  /* 0x0000006e04097824 */ /* 0x040fe400078e02ff */
[C---:B------:R-:W-:Y:S02]  /*4b4d0*/  IMAD R10, R4.reuse, 0x6a, RZ ;  /* 0x0000006a040a7824 */ /* 0x040fe400078e02ff */
[C---:B------:R-:W-:Y:S02]  /*4b4e0*/  IMAD R11, R4.reuse, 0x66, RZ ;  /* 0x00000066040b7824 */ /* 0x040fe400078e02ff */
[C---:B------:R-:W-:Y:S02]  /*4b4f0*/  IMAD R12, R4.reuse, 0x62, RZ ;  /* 0x00000062040c7824 */ /* 0x040fe400078e02ff */
[C---:B------:R-:W-:Y:S02]  /*4b500*/  IMAD R13, R4.reuse, 0x5e, RZ ;  /* 0x0000005e040d7824 */ /* 0x040fe400078e02ff */
[----:B------:R-:W-:-:S02]  /*4b510*/  IMAD R14, R4, 0x5a, RZ ;  /* 0x0000005a040e7824 */ /* 0x000fc400078e02ff */
[C---:B------:R-:W-:Y:S02]  /*4b520*/  IMAD R15, R4.reuse, 0x56, RZ ;  /* 0x00000056040f7824 */ /* 0x040fe400078e02ff */
[----:B0-----:R-:W-:Y:S02]  /*4b530*/  IMAD.SHL.U32 R3, R29, 0x80, RZ ;  /* 0x000000801d037824 */ /* 0x001fe400078e00ff */
[C---:B------:R-:W-:Y:S02]  /*4b540*/  IMAD R16, R4.reuse, 0x52, RZ ;  /* 0x0000005204107824 */ /* 0x040fe400078e02ff */
[C---:B------:R-:W-:Y:S01]  /*4b550*/  IMAD R17, R4.reuse, 0x4e, RZ ;  /* 0x0000004e04117824 */ /* 0x040fe200078e02ff */
[----:B--2---:R-:W-:Y:S01]  /*4b560*/  SHF.R.S32.HI R0, RZ, 0x1f, R3 ;  /* 0x0000001fff007819 */ /* 0x004fe20000011403 */
[C---:B------:R-:W-:Y:S02]  /*4b570*/  IMAD R18, R4.reuse, 0x4a, RZ ;  /* 0x0000004a04127824 */ /* 0x040fe400078e02ff */
[C---:B------:R-:W-:Y:S01]  /*4b580*/  IMAD R19, R4.reuse, 0x46, RZ ;  /* 0x0000004604137824 */ /* 0x040fe200078e02ff */
[----:B------:R-:W-:Y:S01]  /*4b590*/  SHF.L.U64.HI R0, R3, 0x1, R0 ;  /* 0x0000000103007819 */ /* 0x000fe20000010200 */
        /* <DEDUP_REMOVED lines=8> */
[----:B------:R-:W-:Y:S02]  /*4b620*/  IMAD R29, R4, 0x32, RZ ;  /* 0x00000032041d7824 */ /* 0x000fe400078e02ff */
[----:B------:R-:W-:-:S06]  /*4b630*/  IMAD.SHL.U32 R3, R3, 0x2, RZ ;  /* 0x0000000203037824 */ /* 0x000fcc00078e00ff */
[----:B------:R-:W2:Y:S04]  /*4b640*/  LDL R3, [R1+0x1050] ;  /* 0x0010500001037983 */ /* 0x000ea80000100800 */
[----:B------:R-:W3:Y:S01]  /*4b650*/  LDL R2, [R1+0x104c] ;  /* 0x00104c0001027983 */ /* 0x000ee20000100800 */
[C---:B------:R-:W-:Y:S01]  /*4b660*/  IMAD R6, R4.reuse, 0xfe, RZ ;  /* 0x000000fe04067824 */ /* 0x040fe200078e02ff */
[----:B------:R-:W-:Y:S01]  /*4b670*/  USHF.L.U64.HI UR4, UR6, 0x1, UR4 ;  /* 0x0000000106047899 */ /* 0x000fe20008010204 */
[C---:B------:R-:W-:Y:S02]  /*4b680*/  IMAD R7, R4.reuse, 0xfa, RZ ;  /* 0x000000fa04077824 */ /* 0x040fe400078e02ff */
[----:B------:R-:W-:Y:S01]  /*4b690*/  IMAD R8, R4, 0xf6, RZ ;  /* 0x000000f604087824 */ /* 0x000fe200078e02ff */
[----:B--2---:R-:W-:-:S04]  /*4b6a0*/  IADD3 R6, P2, PT, R6, R3, RZ ;  /* 0x0000000306067210 */ /* 0x004fc80007f5e0ff */
[-C--:B------:R-:W-:Y:S01]  /*4b6b0*/  IADD3 R8, P5, PT, R8, R3.reuse, RZ ;  /* 0x0000000308087210 */ /* 0x080fe20007fbe0ff */
[----:B------:R0:W-:Y:S02]  /*4b6c0*/  STL [R1+0x3288], R6 ;  /* 0x0032880601007387 */ /* 0x0001e40000100800 */
[----:B0-----:R-:W-:Y:S01]  /*4b6d0*/  IADD3 R6, P4, PT, R7, R3, RZ ;  /* 0x0000000307067210 */ /* 0x001fe20007f9e0ff */
[----:B------:R-:W-:-:S04]  /*4b6e0*/  IMAD R7, R4, 0xf2, RZ ;  /* 0x000000f204077824 */ /* 0x000fc800078e02ff */
[----:B------:R0:W-:Y:S01]  /*4b6f0*/  STL [R1+0x3298], R6 ;  /* 0x0032980601007387 */ /* 0x0001e20000100800 */
[----:B------:R-:W-:-:S03]  /*4b700*/  IADD3 R7, P6, PT, R7, R3, RZ ;  /* 0x0000000307077210 */ /* 0x000fc60007fde0ff */
[----:B------:R1:W-:Y:S04]  /*4b710*/  STL [R1+0x32a8], R8 ;  /* 0x0032a80801007387 */ /* 0x0003e80000100800 */
[----:B------:R2:W-:Y:S01]  /*4b720*/  STL [R1+0x32b8], R7 ;  /* 0x0032b80701007387 */ /* 0x0005e20000100800 */
[C---:B0-----:R-:W-:Y:S02]  /*4b730*/  IMAD R6, R4.reuse, 0xee, RZ ;  /* 0x000000ee04067824 */ /* 0x041fe400078e02ff */
[----:B-1----:R-:W-:-:S03]  /*4b740*/  IMAD R8, R4, 0xea, RZ ;  /* 0x000000ea04087824 */ /* 0x002fc600078e02ff */
[----:B------:R-:W-:Y:S01]  /*4b750*/  IADD3 R6, P0, PT, R6, R3, RZ ;  /* 0x0000000306067210 */ /* 0x000fe20007f1e0ff */
[----:B--2---:R-:W-:-:S04]  /*4b760*/  IMAD R7, R4, 0xe6, RZ ;  /* 0x000000e604077824 */ /* 0x004fc800078e02ff */
[----:B------:R0:W-:Y:S01]  /*4b770*/  STL [R1+0x32c8], R6 ;  /* 0x0032c80601007387 */ /* 0x0001e20000100800 */
[-C--:B------:R-:W-:Y:S02]  /*4b780*/  IADD3 R7, P1, PT, R7, R3.reuse, RZ ;  /* 0x0000000307077210 */ /* 0x080fe40007f3e0ff */
[----:B0-----:R-:W-:Y:S01]  /*4b790*/  IADD3 R6, P3, PT, R8, R3, RZ ;  /* 0x0000000308067210 */ /* 0x001fe20007f7e0ff */
[----:B------:R-:W-:-:S04]  /*4b7a0*/  IMAD R8, R4, 0x7f, RZ ;  /* 0x0000007f04087824 */ /* 0x000fc800078e02ff */
[----:B------:R0:W-:Y:S01]  /*4b7b0*/  STL [R1+0x32d8], R6 ;  /* 0x0032d80601007387 */ /* 0x0001e20000100800 */
[----:B---3--:R-:W-:-:S03]  /*4b7c0*/  LEA.HI.X.SX32 R8, R8, R2, 0x1, P2 ;  /* 0x0000000208087211 */ /* 0x008fc600010f0eff */
[----:B------:R1:W-:Y:S04]  /*4b7d0*/  STL [R1+0x32e8], R7 ;  /* 0x0032e80701007387 */ /* 0x0003e80000100800 */
[----:B------:R2:W-:Y:S01]  /*4b7e0*/  STL [R1+0x3284], R8 ;  /* 0x0032840801007387 */ /* 0x0005e20000100800 */
[C---:B0-----:R-:W-:Y:S02]  /*4b7f0*/  IMAD R6, R4.reuse, 0xe2, RZ ;  /* 0x000000e204067824 */ /* 0x041fe400078e02ff */
[----:B-1----:R-:W-:-:S03]  /*4b800*/  IMAD R7, R4, 0x7d, RZ ;  /* 0x0000007d04077824 */ /* 0x002fc600078e02ff */
[----:B------:R-:W-:Y:S01]  /*4b810*/  IADD3 R6, P2, PT, R6, R3, RZ ;  /* 0x0000000306067210 */ /* 0x000fe20007f5e0ff */
[----:B--2---:R-:W-:-:S04]  /*4b820*/  IMAD R8, R4, 0xde, RZ ;  /* 0x000000de04087824 */ /* 0x004fc800078e02ff */
[----:B------:R0:W-:Y:S02]  /*4b830*/  STL [R1+0x32f8], R6 ;  /* 0x0032f80601007387 */ /* 0x0001e40000100800 */
[----:B0-----:R-:W-:Y:S01]  /*4b840*/  LEA.HI.X.SX32 R6, R7, R2, 0x1, P4 ;  /* 0x0000000207067211 */ /* 0x001fe200020f0eff */
[----:B------:R-:W-:Y:S01]  /*4b850*/  IMAD R7, R4, 0x7b, RZ ;  /* 0x0000007b04077824 */ /* 0x000fe200078e02ff */
[----:B------:R-:W-:-:S03]  /*4b860*/  IADD3 R8, P4, PT, R8, R3, RZ ;  /* 0x0000000308087210 */ /* 0x000fc60007f9e0ff */
[----:B------:R0:W-:Y:S01]  /*4b870*/  STL [R1+0x3294], R6 ;  /* 0x0032940601007387 */ /* 0x0001e20000100800 */
[----:B------:R-:W-:-:S03]  /*4b880*/  LEA.HI.X.SX32 R7, R7, R2, 0x1, P5 ;  /* 0x0000000207077211 */ /* 0x000fc600028f0eff */
        /* <DEDUP_REMOVED lines=161> */
[----:B--2---:R-:W-:Y:S01]  /*4c2a0*/  IMAD R8, R4, 0xdc, RZ ;  /* 0x000000dc04087824 */ /* 0x004fe200078e02ff */
[----:B------:R-:W-:-:S03]  /*4c2b0*/  LEA.HI.X.SX32 R7, R7, R2, 0x1, P4 ;  /* 0x0000000207077211 */ /* 0x000fc600020f0eff */
[----:B------:R0:W-:Y:S01]  /*4c2c0*/  STL [R1+0x32f0], R6 ;  /* 0x0032f00601007387 */ /* 0x0001e20000100800 */
[----:B------:R-:W-:-:S03]  /*4c2d0*/  IADD3 R8, P4, PT, R8, R3, RZ ;  /* 0x0000000308087210 */ /* 0x000fc60007f9e0ff */
[----:B------:R1:W-:Y:S04]  /*4c2e0*/  STL [R1+0x3454], R7 ;  /* 0x0034540701007387 */ /* 0x0003e80000100800 */
[----:B------:R2:W-:Y:S01]  /*4c2f0*/  STL [R1+0x3310], R8 ;  /* 0x0033100801007387 */ /* 0x0005e20000100800 */
[C---:B0-----:R-:W-:Y:S02]  /*4c300*/  IMAD R6, R4.reuse, 0x43, RZ ;  /* 0x0000004304067824 */ /* 0x041fe400078e02ff */
[----:B-1----:R-:W-:-:S03]  /*4c310*/  IMAD R7, R4, 0x41, RZ ;  /* 0x0000004104077824 */ /* 0x002fc600078e02ff */
[-C--:B------:R-:W-:Y:S01]  /*4c320*/  LEA.HI.X.SX32 R6, R6, R2.reuse, 0x1, P5 ;  /* 0x0000000206067211 */ /* 0x080fe200028f0eff */
[----:B--2---:R-:W-:Y:S01]  /*4c330*/  IMAD R8, R4, 0xd4, RZ ;  /* 0x000000d404087824 */ /* 0x004fe200078e02ff */
[----:B------:R-:W-:-:S03]  /*4c340*/  LEA.HI.X.SX32 R7, R7, R2, 0x1, P6 ;  /* 0x0000000207077211 */ /* 0x000fc600030f0eff */
[----:B------:R0:W-:Y:S02]  /*4c350*/  STL [R1+0x3464], R6 ;  /* 0x0034640601007387 */ /* 0x0001e40000100800 */
[----:B0-----:R-:W-:-:S05]  /*4c360*/  IADD3 R6, P5, PT, R5, R3, RZ ;  /* 0x0000000305067210 */ /* 0x001fca0007fbe0ff */
[----:B------:R0:W-:Y:S04]  /*4c370*/  STL [R1+0x3488], R6 ;  /* 0x0034880601007387 */ /* 0x0001e80000100800 */
[----:B------:R1:W-:Y:S01]  /*4c380*/  STL [R1+0x3474], R7 ;  /* 0x0034740701007387 */ /* 0x0003e20000100800 */
[----:B0-----:R-:W-:Y:S01]  /*4c390*/  IMAD R6, R4, 0x7a, RZ ;  /* 0x0000007a04067824 */ /* 0x001fe200078e02ff */
[----:B-1----:R-:W-:Y:S01]  /*4c3a0*/  IADD3 R7, P6, PT, R8, R3, RZ ;  /* 0x0000000308077210 */ /* 0x002fe20007fde0ff */
[----:B------:R-:W-:-:S04]  /*4c3b0*/  IMAD R8, R4, 0xcc, RZ ;  /* 0x000000cc04087824 */ /* 0x000fc800078e02ff */
[----:B------:R0:W-:Y:S02]  /*4c3c0*/  STL [R1+0x3330], R7 ;  /* 0x0033300701007387 */ /* 0x0001e40000100800 */
[----:B0-----:R-:W-:Y:S01]  /*4c3d0*/  LEA.HI.X.SX32 R7, R5, R2, 0x1, P0 ;  /* 0x0000000205077211 */ /* 0x001fe200000f0eff */
[----:B------:R-:W-:-:S04]  /*4c3e0*/  IMAD R5, R4, 0x3f, RZ ;  /* 0x0000003f04057824 */ /* 0x000fc800078e02ff */
[----:B------:R0:W-:Y:S01]  /*4c3f0*/  STL [R1+0x328c], R7 ;  /* 0x00328c0701007387 */ /* 0x0001e20000100800 */
[----:B------:R-:W-:Y:S02]  /*4c400*/  LEA.HI.X.SX32 R5, R5, R2, 0x1, P5 ;  /* 0x0000000205057211 */ /* 0x000fe400028f0eff */
[-C--:B------:R-:W-:Y:S02]  /*4c410*/  IADD3 R8, P5, PT, R8, R3.reuse, RZ ;  /* 0x0000000308087210 */ /* 0x080fe40007fbe0ff */
[----:B0-----:R-:W-:-:S05]  /*4c420*/  IADD3 R7, P0, PT, R6, R3, RZ ;  /* 0x0000000306077210 */ /* 0x001fca0007f1e0ff */
[----:B------:R0:W-:Y:S04]  /*4c430*/  STL [R1+0x3498], R7 ;  /* 0x0034980701007387 */ /* 0x0001e80000100800 */
[----:B------:R1:W-:Y:S04]  /*4c440*/  STL [R1+0x3484], R5 ;  /* 0x0034840501007387 */ /* 0x0003e80000100800 */
[----:B------:R2:W-:Y:S01]  /*4c450*/  STL [R1+0x3350], R8 ;  /* 0x0033500801007387 */ /* 0x0005e20000100800 */
[C---:B0-----:R-:W-:Y:S02]  /*4c460*/  IMAD R7, R4.reuse, 0x76, RZ ;  /* 0x0000007604077824 */ /* 0x041fe400078e02ff */
[----:B-1----:R-:W-:Y:S01]  /*4c470*/  IMAD R5, R4, 0xc4, RZ ;  /* 0x000000c404057824 */ /* 0x002fe200078e02ff */
[----:B--2---:R-:W-:Y:S01]  /*4c480*/  LEA.HI.X.SX32 R8, R6, R2, 0x1, P3 ;  /* 0x0000000206087211 */ /* 0x004fe200018f0eff */
[----:B------:R-:W-:-:S04]  /*4c490*/  IMAD R6, R4, 0x3d, RZ ;  /* 0x0000003d04067824 */ /* 0x000fc800078e02ff */
[----:B------:R0:W-:Y:S01]  /*4c4a0*/  STL [R1+0x32ac], R8 ;  /* 0x0032ac0801007387 */ /* 0x0001e20000100800 */
[-C--:B------:R-:W-:Y:S02]  /*4c4b0*/  LEA.HI.X.SX32 R6, R6, R2.reuse, 0x1, P0 ;  /* 0x0000000206067211 */ /* 0x080fe400000f0eff */
[-C--:B------:R-:W-:Y:S02]  /*4c4c0*/  IADD3 R5, P0, PT, R5, R3.reuse, RZ ;  /* 0x0000000305057210 */ /* 0x080fe40007f1e0ff */
[C---:B0-----:R-:W-:Y:S02]  /*4c4d0*/  IADD3 R8, P3, PT, R7.reuse, R3, RZ ;  /* 0x0000000307087210 */ /* 0x041fe40007f7e0ff */
[----:B------:R-:W-:-:S03]  /*4c4e0*/  LEA.HI.X.SX32 R7, R7, R2, 0x1, P1 ;  /* 0x0000000207077211 */ /* 0x000fc600008f0eff */
[----:B------:R0:W-:Y:S04]  /*4c4f0*/  STL [R1+0x34a8], R8 ;  /* 0x0034a80801007387 */ /* 0x0001e80000100800 */
[----:B------:R1:W-:Y:S04]  /*4c500*/  STL [R1+0x3494], R6 ;  /* 0x0034940601007387 */ /* 0x0003e80000100800 */
[----:B------:R2:W-:Y:S01]  /*4c510*/  STL [R1+0x3370], R5 ;  /* 0x0033700501007387 */ /* 0x0005e20000100800 */
[----:B0-----:R-:W-:-:S03]  /*4c520*/  IMAD R8, R4, 0x72, RZ ;  /* 0x0000007204087824 */ /* 0x001fc600078e02ff */
[----:B------:R0:W-:Y:S01]  /*4c530*/  STL [R1+0x32cc], R7 ;  /* 0x0032cc0701007387 */ /* 0x0001e20000100800 */
[C---:B-1----:R-:W-:Y:S02]  /*4c540*/  IMAD R6, R4.reuse, 0x3b, RZ ;  /* 0x0000003b04067824 */ /* 0x042fe400078e02ff */
[----:B--2---:R-:W-:-:S03]  /*4c550*/  IMAD R5, R4, 0xbc, RZ ;  /* 0x000000bc04057824 */ /* 0x004fc600078e02ff */
[-C--:B------:R-:W-:Y:S02]  /*4c560*/  LEA.HI.X.SX32 R6, R6, R2.reuse, 0x1, P3 ;  /* 0x0000000206067211 */ /* 0x080fe400018f0eff */
[C---:B0-----:R-:W-:Y:S02]  /*4c570*/  IADD3 R7, P1, PT, R8.reuse, R3, RZ ;  /* 0x0000000308077210 */ /* 0x041fe40007f3e0ff */
[----:B------:R-:W-:-:S03]  /*4c580*/  LEA.HI.X.SX32 R8, R8, R2, 0x1, P2 ;  /* 0x0000000208087211 */ /* 0x000fc600010f0eff */
[----:B------:R0:W-:Y:S04]  /*4c590*/  STL [R1+0x34b8], R7 ;  /* 0x0034b80701007387 */ /* 0x0001e80000100800 */
[----:B------:R1:W-:Y:S01]  /*4c5a0*/  STL [R1+0x34a4], R6 ;  /* 0x0034a40601007387 */ /* 0x0003e20000100800 */
[-C--:B0-----:R-:W-:Y:S01]  /*4c5b0*/  IADD3 R7, P3, PT, R5, R3.reuse, RZ ;  /* 0x0000000305077210 */ /* 0x081fe20007f7e0ff */
[C---:B------:R-:W-:Y:S02]  /*4c5c0*/  IMAD R5, R4.reuse, 0xb4, RZ ;  /* 0x000000b404057824 */ /* 0x040fe400078e02ff */
[----:B-1----:R-:W-:Y:S02]  /*4c5d0*/  IMAD R6, R4, 0x39, RZ ;  /* 0x0000003904067824 */ /* 0x002fe400078e02ff */
[----:B------:R0:W-:Y:S04]  /*4c5e0*/  STL [R1+0x3390], R7 ;  /* 0x0033900701007387 */ /* 0x0001e80000100800 */
[----:B------:R1:W-:Y:S01]  /*4c5f0*/  STL [R1+0x32ec], R8 ;  /* 0x0032ec0801007387 */ /* 0x0003e20000100800 */
[----:B0-----:R-:W-:-:S02]  /*4c600*/  IADD3 R7, P2, PT, R9, R3, RZ ;  /* 0x0000000309077210 */ /* 0x001fc40007f5e0ff */
[----:B-1----:R-:W-:-:S03]  /*4c610*/  LEA.HI.X.SX32 R8, R6, R2, 0x1, P1 ;  /* 0x0000000206087211 */ /* 0x002fc600008f0eff */
[----:B------:R0:W-:Y:S01]  /*4c620*/  STL [R1+0x34c8], R7 ;  /* 0x0034c80701007387 */ /* 0x0001e20000100800 */
[----:B------:R-:W-:-:S03]  /*4c630*/  IMAD R6, R4, 0x37, RZ ;  /* 0x0000003704067824 */ /* 0x000fc600078e02ff */
[----:B------:R1:W-:Y:S01]  /*4c640*/  STL [R1+0x34b4], R8 ;  /* 0x0034b40801007387 */ /* 0x0003e20000100800 */
[----:B0-----:R-:W-:Y:S01]  /*4c650*/  IADD3 R7, P1, PT, R5, R3, RZ ;  /* 0x0000000305077210 */ /* 0x001fe20007f3e0ff */
[----:B------:R-:W-:Y:S01]  /*4c660*/  IMAD R5, R4, 0xac, RZ ;  /* 0x000000ac04057824 */ /* 0x000fe200078e02ff */
[----:B-1----:R-:W-:-:S03]  /*4c670*/  LEA.HI.X.SX32 R8, R6, R2, 0x1, P2 ;  /* 0x0000000206087211 */ /* 0x002fc600010f0eff */
[----:B------:R0:W-:Y:S01]  /*4c680*/  STL [R1+0x33b0], R7 ;  /* 0x0033b00701007387 */ /* 0x0001e20000100800 */
[----:B------:R-:W-:Y:S01]  /*4c690*/  IMAD R6, R4, 0x35, RZ ;  /* 0x0000003504067824 */ /* 0x000fe200078e02ff */
[----:B0-----:R-:W-:Y:S02]  /*4c6a0*/  LEA.HI.X.SX32 R7, R9, R2, 0x1, P4 ;  /* 0x0000000209077211 */ /* 0x001fe400020f0eff */
[----:B------:R-:W-:-:S03]  /*4c6b0*/  IADD3 R9, P4, PT, R10, R3, RZ ;  /* 0x000000030a097210 */ /* 0x000fc60007f9e0ff */
[----:B------:R0:W-:Y:S04]  /*4c6c0*/  STL [R1+0x330c], R7 ;  /* 0x00330c0701007387 */ /* 0x0001e80000100800 */
[----:B------:R-:W-:Y:S04]  /*4c6d0*/  STL [R1+0x34d8], R9 ;  /* 0x0034d80901007387 */ /* 0x000fe80000100800 */
[----:B------:R1:W-:Y:S01]  /*4c6e0*/  STL [R1+0x34c4], R8 ;  /* 0x0034c40801007387 */ /* 0x0003e20000100800 */
[----:B0-----:R-:W-:Y:S01]  /*4c6f0*/  IADD3 R7, P2, PT, R5, R3, RZ ;  /* 0x0000000305077210 */ /* 0x001fe20007f5e0ff */
[----:B------:R-:W-:-:S04]  /*4c700*/  IMAD R5, R4, 0xa4, RZ ;  /* 0x000000a404057824 */ /* 0x000fc800078e02ff */
[----:B------:R0:W-:Y:S01]  /*4c710*/  STL [R1+0x33d0], R7 ;  /* 0x0033d00701007387 */ /* 0x0001e20000100800 */
[-C--:B-1----:R-:W-:Y:S01]  /*4c720*/  LEA.HI.X.SX32 R8, R6, R2.reuse, 0x1, P4 ;  /* 0x0000000206087211 */ /* 0x082fe200020f0eff */
        /* <DEDUP_REMOVED lines=74> */
[----:B------:R1:W-:Y:S04]  /*4cbd0*/  STL [R1+0x3558], R9 ;  /* 0x0035580901007387 */ /* 0x0003e80000100800 */
[----:B------:R2:W-:Y:S01]  /*4cbe0*/  STL [R1+0x3544], R8 ;  /* 0x0035440801007387 */ /* 0x0005e20000100800 */
[----:B0-----:R-:W-:Y:S01]  /*4cbf0*/  IADD3 R7, P4, PT, R5, R3, RZ ;  /* 0x0000000305077210 */ /* 0x001fe20007f9e0ff */
[----:B------:R-:W-:Y:S01]  /*4cc00*/  IMAD R5, R4, 0xc8, RZ ;  /* 0x000000c804057824 */ /* 0x000fe200078e02ff */
[----:B-1----:R-:W-:-:S03]  /*4cc10*/  LEA.HI.X.SX32 R9, R18, R2, 0x1, P5 ;  /* 0x0000000212097211 */ /* 0x002fc600028f0eff */
[----:B------:R0:W-:Y:S01]  /*4cc20*/  STL [R1+0x3320], R7 ;  /* 0x0033200701007387 */ /* 0x0001e20000100800 */
[----:B--2---:R-:W-:-:S03]  /*4cc30*/  IADD3 R8, P5, PT, R19, R3, RZ ;  /* 0x0000000313087210 */ /* 0x004fc60007fbe0ff */
[----:B------:R-:W-:Y:S04]  /*4cc40*/  STL [R1+0x342c], R9 ;  /* 0x00342c0901007387 */ /* 0x000fe80000100800 */
[----:B------:R-:W-:Y:S01]  /*4cc50*/  STL [R1+0x3568], R8 ;  /* 0x0035680801007387 */ /* 0x000fe20000100800 */
[-C--:B0-----:R-:W-:Y:S02]  /*4cc60*/  LEA.HI.X.SX32 R7, R6, R2.reuse, 0x1, P6 ;  /* 0x0000000206077211 */ /* 0x081fe400030f0eff */
[----:B------:R-:W-:Y:S01]  /*4cc70*/  IADD3 R6, P6, PT, R5, R3, RZ ;  /* 0x0000000305067210 */ /* 0x000fe20007fde0ff */
[----:B------:R-:W-:Y:S02]  /*4cc80*/  IMAD R5, R4, 0x23, RZ ;  /* 0x0000002304057824 */ /* 0x000fe400078e02ff */
[----:B------:R0:W-:Y:S04]  /*4cc90*/  STL [R1+0x3554], R7 ;  /* 0x0035540701007387 */ /* 0x0001e80000100800 */
[----:B------:R1:W-:Y:S01]  /*4cca0*/  STL [R1+0x3360], R6 ;  /* 0x0033600601007387 */ /* 0x0003e20000100800 */
[----:B0-----:R-:W-:-:S02]  /*4ccb0*/  LEA.HI.X.SX32 R7, R19, R2, 0x1, P0 ;  /* 0x0000000213077211 */ /* 0x001fc400000f0eff */
[-C--:B------:R-:W-:Y:S01]  /*4ccc0*/  IADD3 R8, P0, PT, R20, R3.reuse, RZ ;  /* 0x0000000314087210 */ /* 0x080fe20007f1e0ff */
[C---:B-1----:R-:W-:Y:S02]  /*4ccd0*/  IMAD R6, R4.reuse, 0xb8, RZ ;  /* 0x000000b804067824 */ /* 0x042fe400078e02ff */
[----:B------:R0:W-:Y:S04]  /*4cce0*/  STL [R1+0x344c], R7 ;  /* 0x00344c0701007387 */ /* 0x0001e80000100800 */
[----:B------:R1:W-:Y:S01]  /*4ccf0*/  STL [R1+0x3578], R8 ;  /* 0x0035780801007387 */ /* 0x0003e20000100800 */
[----:B0-----:R-:W-:Y:S01]  /*4cd00*/  LEA.HI.X.SX32 R7, R5, R2, 0x1, P5 ;  /* 0x0000000205077211 */ /* 0x001fe200028f0eff */
[----:B------:R-:W-:Y:S01]  /*4cd10*/  IMAD R5, R4, 0x21, RZ ;  /* 0x0000002104057824 */ /* 0x000fe200078e02ff */
[----:B-1----:R-:W-:-:S03]  /*4cd20*/  IADD3 R8, P5, PT, R6, R3, RZ ;  /* 0x0000000306087210 */ /* 0x002fc60007fbe0ff */
[----:B------:R0:W-:Y:S01]  /*4cd30*/  STL [R1+0x3564], R7 ;  /* 0x0035640701007387 */ /* 0x0001e20000100800 */
[-C--:B------:R-:W-:Y:S02]  /*4cd40*/  LEA.HI.X.SX32 R6, R20, R2.reuse, 0x1, P3 ;  /* 0x0000000214067211 */ /* 0x080fe400018f0eff */
[----:B------:R-:W-:Y:S01]  /*4cd50*/  LEA.HI.X.SX32 R5, R5, R2, 0x1, P0 ;  /* 0x0000000205057211 */ /* 0x000fe200000f0eff */
[----:B------:R1:W-:Y:S04]  /*4cd60*/  STL [R1+0x33a0], R8 ;  /* 0x0033a00801007387 */ /* 0x0003e80000100800 */
[----:B------:R2:W-:Y:S01]  /*4cd70*/  STL [R1+0x346c], R6 ;  /* 0x00346c0601007387 */ /* 0x0005e20000100800 */
[-C--:B0-----:R-:W-:Y:S02]  /*4cd80*/  IADD3 R7, P3, PT, R21, R3.reuse, RZ ;  /* 0x0000000315077210 */ /* 0x081fe40007f7e0ff */
[----:B-1----:R-:W-:-:S03]  /*4cd90*/  IADD3 R8, P0, PT, R22, R3, RZ ;  /* 0x0000000316087210 */ /* 0x002fc60007f1e0ff */
[----:B------:R0:W-:Y:S01]  /*4cda0*/  STL [R1+0x3490], R7 ;  /* 0x0034900701007387 */ /* 0x0001e20000100800 */
[----:B--2---:R-:W-:-:S03]  /*4cdb0*/  IMAD R6, R4, 0xa8, RZ ;  /* 0x000000a804067824 */ /* 0x004fc600078e02ff */
[----:B------:R1:W-:Y:S04]  /*4cdc0*/  STL [R1+0x3574], R5 ;  /* 0x0035740501007387 */ /* 0x0003e80000100800 */
[----:B------:R2:W-:Y:S01]  /*4cdd0*/  STL [R1+0x3588], R8 ;  /* 0x0035880801007387 */ /* 0x0005e20000100800 */
[----:B0-----:R-:W-:Y:S01]  /*4cde0*/  LEA.HI.X.SX32 R7, R21, R2, 0x1, P1 ;  /* 0x0000000215077211 */ /* 0x001fe200008f0eff */
[----:B-1----:R-:W-:-:S04]  /*4cdf0*/  IMAD R5, R4, 0x1f, RZ ;  /* 0x0000001f04057824 */ /* 0x002fc800078e02ff */
[----:B------:R0:W-:Y:S01]  /*4ce00*/  STL [R1+0x329c], R7 ;  /* 0x00329c0701007387 */ /* 0x0001e20000100800 */
[-C--:B--2---:R-:W-:Y:S02]  /*4ce10*/  IADD3 R8, P1, PT, R6, R3.reuse, RZ ;  /* 0x0000000306087210 */ /* 0x084fe40007f3e0ff */
[-C--:B------:R-:W-:Y:S02]  /*4ce20*/  LEA.HI.X.SX32 R6, R22, R2.reuse, 0x1, P3 ;  /* 0x0000000216067211 */ /* 0x080fe400018f0eff */
[----:B------:R-:W-:Y:S01]  /*4ce30*/  LEA.HI.X.SX32 R5, R5, R2, 0x1, P0 ;  /* 0x0000000205057211 */ /* 0x000fe200000f0eff */
[----:B------:R1:W-:Y:S01]  /*4ce40*/  STL [R1+0x33e0], R8 ;  /* 0x0033e00801007387 */ /* 0x0003e20000100800 */
[----:B0-----:R-:W-:-:S03]  /*4ce50*/  IADD3 R7, P3, PT, R23, R3, RZ ;  /* 0x0000000317077210 */ /* 0x001fc60007f7e0ff */
[----:B------:R0:W-:Y:S04]  /*4ce60*/  STL [R1+0x348c], R6 ;  /* 0x00348c0601007387 */ /* 0x0001e80000100800 */
[----:B------:R2:W-:Y:S01]  /*4ce70*/  STL [R1+0x34b0], R7 ;  /* 0x0034b00701007387 */ /* 0x0005e20000100800 */
[----:B-1----:R-:W-:-:S03]  /*4ce80*/  IADD3 R8, P0, PT, R24, R3, RZ ;  /* 0x0000000318087210 */ /* 0x002fc60007f1e0ff */
[----:B------:R1:W-:Y:S01]  /*4ce90*/  STL [R1+0x3584], R5 ;  /* 0x0035840501007387 */ /* 0x0003e20000100800 */
[----:B0-----:R-:W-:-:S03]  /*4cea0*/  IMAD R6, R4, 0x98, RZ ;  /* 0x0000009804067824 */ /* 0x001fc600078e02ff */
[----:B------:R0:W-:Y:S01]  /*4ceb0*/  STL [R1+0x3598], R8 ;  /* 0x0035980801007387 */ /* 0x0001e20000100800 */
[----:B--2---:R-:W-:Y:S01]  /*4cec0*/  LEA.HI.X.SX32 R7, R23, R2, 0x1, P2 ;  /* 0x0000000217077211 */ /* 0x004fe200010f0eff */
[----:B-1----:R-:W-:-:S04]  /*4ced0*/  IMAD R5, R4, 0x1d, RZ ;  /* 0x0000001d04057824 */ /* 0x002fc800078e02ff */
[----:B------:R1:W-:Y:S01]  /*4cee0*/  STL [R1+0x32dc], R7 ;  /* 0x0032dc0701007387 */ /* 0x0003e20000100800 */
[-C--:B0-----:R-:W-:Y:S02]  /*4cef0*/  IADD3 R8, P2, PT, R6, R3.reuse, RZ ;  /* 0x0000000306087210 */ /* 0x081fe40007f5e0ff */
[-C--:B------:R-:W-:Y:S02]  /*4cf00*/  LEA.HI.X.SX32 R6, R24, R2.reuse, 0x1, P3 ;  /* 0x0000000218067211 */ /* 0x080fe400018f0eff */
[----:B------:R-:W-:Y:S01]  /*4cf10*/  LEA.HI.X.SX32 R5, R5, R2, 0x1, P0 ;  /* 0x0000000205057211 */ /* 0x000fe200000f0eff */
[----:B------:R0:W-:Y:S01]  /*4cf20*/  STL [R1+0x3420], R8 ;  /* 0x0034200801007387 */ /* 0x0001e20000100800 */
[----:B-1----:R-:W-:-:S03]  /*4cf30*/  IADD3 R7, P3, PT, R25, R3, RZ ;  /* 0x0000000319077210 */ /* 0x002fc60007f7e0ff */
[----:B------:R1:W-:Y:S04]  /*4cf40*/  STL [R1+0x34ac], R6 ;  /* 0x0034ac0601007387 */ /* 0x0003e80000100800 */
[----:B------:R2:W-:Y:S01]  /*4cf50*/  STL [R1+0x34d0], R7 ;  /* 0x0034d00701007387 */ /* 0x0005e20000100800 */
[----:B0-----:R-:W-:-:S03]  /*4cf60*/  IADD3 R8, P0, PT, R26, R3, RZ ;  /* 0x000000031a087210 */ /* 0x001fc60007f1e0ff */
[----:B------:R0:W-:Y:S01]  /*4cf70*/  STL [R1+0x3594], R5 ;  /* 0x0035940501007387 */ /* 0x0001e20000100800 */
[----:B-1----:R-:W-:-:S03]  /*4cf80*/  IMAD R6, R4, 0x88, RZ ;  /* 0x0000008804067824 */ /* 0x002fc600078e02ff */
[----:B------:R1:W-:Y:S01]  /*4cf90*/  STL [R1+0x35a8], R8 ;  /* 0x0035a80801007387 */ /* 0x0003e20000100800 */
[-C--:B--2---:R-:W-:Y:S02]  /*4cfa0*/  LEA.HI.X.SX32 R7, R25, R2.reuse, 0x1, P4 ;  /* 0x0000000219077211 */ /* 0x084fe400020f0eff */
[----:B------:R-:W-:Y:S01]  /*4cfb0*/  IADD3 R6, P4, PT, R6, R3, RZ ;  /* 0x0000000306067210 */ /* 0x000fe20007f9e0ff */
[----:B0-----:R-:W-:Y:S02]  /*4cfc0*/  IMAD R5, R4, 0x1b, RZ ;  /* 0x0000001b04057824 */ /* 0x001fe400078e02ff */
[----:B------:R0:W-:Y:S01]  /*4cfd0*/  STL [R1+0x331c], R7 ;  /* 0x00331c0701007387 */ /* 0x0001e20000100800 */
[----:B-1----:R-:W-:-:S03]  /*4cfe0*/  LEA.HI.X.SX32 R8, R26, R2, 0x1, P3 ;  /* 0x000000021a087211 */ /* 0x002fc600018f0eff */
[----:B------:R1:W-:Y:S04]  /*4cff0*/  STL [R1+0x3460], R6 ;  /* 0x0034600601007387 */ /* 0x0003e80000100800 */
[----:B------:R2:W-:Y:S01]  /*4d000*/  STL [R1+0x34cc], R8 ;  /* 0x0034cc0801007387 */ /* 0x0005e20000100800 */
[----:B0-----:R-:W-:Y:S02]  /*4d010*/  IADD3 R7, P3, PT, R27, R3, RZ ;  /* 0x000000031b077210 */ /* 0x001fe40007f7e0ff */
[----:B-1----:R-:W-:-:S03]  /*4d020*/  LEA.HI.X.SX32 R6, R5, R2, 0x1, P0 ;  /* 0x0000000205067211 */ /* 0x002fc600000f0eff */
[----:B------:R0:W-:Y:S01]  /*4d030*/  STL [R1+0x34f0], R7 ;  /* 0x0034f00701007387 */ /* 0x0001e20000100800 */
[C---:B------:R-:W-:Y:S01]  /*4d040*/  IMAD R5, R4.reuse, 0xf0, RZ ;  /* 0x000000f004057824 */ /* 0x040fe200078e02ff */
[-C--:B------:R-:W-:Y:S02]  /*4d050*/  LEA.HI.X.SX32 R10, R29, R2.reuse, 0x1, P3 ;  /* 0x000000021d0a7211 */ /* 0x080fe400018f0eff */
[----:B------:R1:W-:Y:S01]  /*4d060*/  STL [R1+0x35a4], R6 ;  /* 0x0035a40601007387 */ /* 0x0003e20000100800 */
[----:B--2---:R-:W-:Y:S02]  /*4d070*/  LEA.HI.X.SX32 R8, R27, R2, 0x1, P6 ;  /* 0x000000021b087211 */ /* 0x004fe400030f0eff */
[----:B0-----:R-:W-:Y:S01]  /*4d080*/  IADD3 R7, P0, PT, R29, R3, RZ ;  /* 0x000000031d077210 */ /* 0x001fe20007f1e0ff */
[----:B-1----:R-:W-:-:S04]  /*4d090*/  IMAD R6, R4, 0x5c, RZ ;  /* 0x0000005c04067824 */ /* 0x002fc800078e02ff */
[----:B------:R0:W-:Y:S04]  /*4d0a0*/  STL [R1+0x35b8], R7 ;  /* 0x0035b80701007387 */ /* 0x0001e80000100800 */
[----:B------:R1:W-:Y:S01]  /*4d0b0*/  STL [R1+0x335c], R8 ;  /* 0x00335c0801007387 */ /* 0x0003e20000100800 */
[-C--:B------:R-:W-:Y:S02]  /*4d0c0*/  IADD3 R9, P3, PT, R6, R3.reuse, RZ ;  /* 0x0000000306097210 */ /* 0x080fe40007f7e0ff */
[----:B0-----:R-:W-:Y:S01]  /*4d0d0*/  IADD3 R7, P6, PT, R5, R3, RZ ;  /* 0x0000000305077210 */ /* 0x001fe20007fde0ff */
[C---:B------:R-:W-:Y:S02]  /*4d0e0*/  IMAD R5, R4.reuse, 0x19, RZ ;  /* 0x0000001904057824 */ /* 0x040fe400078e02ff */
[----:B-1----:R-:W-:-:S02]  /*4d0f0*/  IMAD R8, R4, 0x2e, RZ ;  /* 0x0000002e04087824 */ /* 0x002fc400078e02ff */
[----:B------:R0:W-:Y:S04]  /*4d100*/  STL [R1+0x32c0], R7 ;  /* 0x0032c00701007387 */ /* 0x0001e80000100800 */
[----:B------:R1:W-:Y:S04]  /*4d110*/  STL [R1+0x34ec], R10 ;  /* 0x0034ec0a01007387 */ /* 0x0003e80000100800 */
[----:B------:R2:W-:Y:S01]  /*4d120*/  STL [R1+0x3510], R9 ;  /* 0x0035100901007387 */ /* 0x0005e20000100800 */
[-C--:B0-----:R-:W-:Y:S01]  /*4d130*/  LEA.HI.X.SX32 R7, R5, R2.reuse, 0x1, P0 ;  /* 0x0000000205077211 */ /* 0x081fe200000f0eff */
[----:B------:R-:W-:Y:S01]  /*4d140*/  IMAD R5, R4, 0xd0, RZ ;  /* 0x000000d004057824 */ /* 0x000fe200078e02ff */
[----:B-1----:R-:W-:-:S03]  /*4d150*/  LEA.HI.X.SX32 R10, R8, R2, 0x1, P3 ;  /* 0x00000002080a7211 */ /* 0x002fc600018f0eff */
[----:B------:R0:W-:Y:S01]  /*4d160*/  STL [R1+0x35b4], R7 ;  /* 0x0035b40701007387 */ /* 0x0001e20000100800 */
[----:B--2---:R-:W-:-:S05]  /*4d170*/  IADD3 R9, P0, PT, R8, R3, RZ ;  /* 0x0000000308097210 */ /* 0x004fca0007f1e0ff */
[----:B------:R1:W-:Y:S01]  /*4d180*/  STL [R1+0x35c8], R9 ;  /* 0x0035c80901007387 */ /* 0x0003e20000100800 */
[----:B0-----:R-:W-:Y:S01]  /*4d190*/  LEA.HI.X.SX32 R7, R6, R2, 0x1, P5 ;  /* 0x0000000206077211 */ /* 0x001fe200028f0eff */
[----:B------:R-:W-:-:S04]  /*4d1a0*/  IMAD R6, R4, 0x54, RZ ;  /* 0x0000005404067824 */ /* 0x000fc800078e02ff */
[----:B------:R0:W-:Y:S01]  /*4d1b0*/  STL [R1+0x339c], R7 ;  /* 0x00339c0701007387 */ /* 0x0001e20000100800 */
[----:B-1----:R-:W-:Y:S01]  /*4d1c0*/  IADD3 R9, P5, PT, R5, R3, RZ ;  /* 0x0000000305097210 */ /* 0x002fe20007fbe0ff */
[----:B------:R-:W-:-:S04]  /*4d1d0*/  IMAD R5, R4, 0x17, RZ ;  /* 0x0000001704057824 */ /* 0x000fc800078e02ff */
[----:B------:R1:W-:Y:S01]  /*4d1e0*/  STL [R1+0x3340], R9 ;  /* 0x0033400901007387 */ /* 0x0003e20000100800 */
[----:B------:R-:W-:Y:S01]  /*4d1f0*/  LEA.HI.X.SX32 R8, R5, R2, 0x1, P0 ;  /* 0x0000000205087211 */ /* 0x000fe200000f0eff */
[C---:B0-----:R-:W-:Y:S02]  /*4d200*/  IMAD R7, R4.reuse, 0x2a, RZ ;  /* 0x0000002a04077824 */ /* 0x041fe400078e02ff */
[----:B------:R0:W-:Y:S01]  /*4d210*/  STL [R1+0x350c], R10 ;  /* 0x00350c0a01007387 */ /* 0x0001e20000100800 */
[----:B------:R-:W-:Y:S01]  /*4d220*/  IMAD R5, R4, 0xb0, RZ ;  /* 0x000000b004057824 */ /* 0x000fe200078e02ff */
[----:B-1----:R-:W-:-:S04]  /*4d230*/  IADD3 R9, P3, PT, R6, R3, RZ ;  /* 0x0000000306097210 */ /* 0x002fc80007f7e0ff */
[CC--:B0-----:R-:W-:Y:S01]  /*4d240*/  LEA.HI.X.SX32 R10, R7.reuse, R2.reuse, 0x1, P3 ;  /* 0x00000002070a7211 */ /* 0x0c1fe200018f0eff */
[----:B------:R0:W-:Y:S04]  /*4d250*/  STL [R1+0x3530], R9 ;  /* 0x0035300901007387 */ /* 0x0001e80000100800 */
[----:B------:R1:W-:Y:S01]  /*4d260*/  STL [R1+0x35c4], R8 ;  /* 0x0035c40801007387 */ /* 0x0003e20000100800 */
[----:B0-----:R-:W-:Y:S02]  /*4d270*/  IADD3 R9, P0, PT, R7, R3, RZ ;  /* 0x0000000307097210 */ /* 0x001fe40007f1e0ff */
[----:B-1----:R-:W-:-:S03]  /*4d280*/  LEA.HI.X.SX32 R8, R6, R2, 0x1, P1 ;  /* 0x0000000206087211 */ /* 0x002fc600008f0eff */
[----:B------:R0:W-:Y:S01]  /*4d290*/  STL [R1+0x35d8], R9 ;  /* 0x0035d80901007387 */ /* 0x0001e20000100800 */
[----:B------:R-:W-:-:S03]  /*4d2a0*/  IMAD R6, R4, 0x4c, RZ ;  /* 0x0000004c04067824 */ /* 0x000fc600078e02ff */
[----:B------:R1:W-:Y:S01]  /*4d2b0*/  STL [R1+0x33dc], R8 ;  /* 0x0033dc0801007387 */ /* 0x0003e20000100800 */
[-C--:B0-----:R-:W-:Y:S01]  /*4d2c0*/  IADD3 R9, P1, PT, R5, R3.reuse, RZ ;  /* 0x0000000305097210 */ /* 0x081fe20007f3e0ff */
[C---:B------:R-:W-:Y:S02]  /*4d2d0*/  IMAD R5, R4.reuse, 0x15, RZ ;  /* 0x0000001504057824 */ /* 0x040fe400078e02ff */
[C---:B-1----:R-:W-:Y:S02]  /*4d2e0*/  IMAD R8, R4.reuse, 0x26, RZ ;  /* 0x0000002604087824 */ /* 0x042fe400078e02ff */
[----:B------:R0:W-:Y:S01]  /*4d2f0*/  STL [R1+0x33c0], R9 ;  /* 0x0033c00901007387 */ /* 0x0001e20000100800 */
[----:B------:R-:W-:Y:S01]  /*4d300*/  LEA.HI.X.SX32 R7, R5, R2, 0x1, P0 ;  /* 0x0000000205077211 */ /* 0x000fe200000f0eff */
[----:B------:R-:W-:Y:S02]  /*4d310*/  IMAD R5, R4, 0x90, RZ ;  /* 0x0000009004057824 */ /* 0x000fe400078e02ff */
[----:B------:R1:W-:Y:S01]  /*4d320*/  STL [R1+0x352c], R10 ;  /* 0x00352c0a01007387 */ /* 0x0003e20000100800 */
[----:B0-----:R-:W-:-:S04]  /*4d330*/  IADD3 R9, P3, PT, R6, R3, RZ ;  /* 0x0000000306097210 */ /* 0x001fc80007f7e0ff */
[CC--:B-1----:R-:W-:Y:S01]  /*4d340*/  LEA.HI.X.SX32 R10, R8.reuse, R2.reuse, 0x1, P3 ;  /* 0x00000002080a7211 */ /* 0x0c2fe200018f0eff */
        /* <DEDUP_REMOVED lines=10> */
[----:B------:R0:W-:Y:S03]  /*4d3f0*/  STL [R1+0x3440], R9 ;  /* 0x0034400901007387 */ /* 0x0001e60000100800 */
[----:B------:R-:W-:Y:S01]  /*4d400*/  LEA.HI.X.SX32 R8, R7, R2, 0x1, P0 ;  /* 0x0000000207087211 */ /* 0x000fe200000f0eff */
[----:B------:R-:W-:Y:S01]  /*4d410*/  IMAD R7, R4, 0xe0, RZ ;  /* 0x000000e004077824 */ /* 0x000fe200078e02ff */
[----:B------:R-:W-:Y:S01]  /*4d420*/  STL [R1+0x354c], R10 ;  /* 0x00354c0a01007387 */ /* 0x000fe20000100800 */
[----:B0-----:R-:W-:-:S05]  /*4d430*/  IADD3 R9, P3, PT, R6, R3, RZ ;  /* 0x0000000306097210 */ /* 0x001fca0007f7e0ff */
[----:B------:R0:W-:Y:S04]  /*4d440*/  STL [R1+0x3570], R9 ;  /* 0x0035700901007387 */ /* 0x0001e80000100800 */
[----:B------:R1:W-:Y:S01]  /*4d450*/  STL [R1+0x35e4], R8 ;  /* 0x0035e40801007387 */ /* 0x0003e20000100800 */
[CC--:B0-----:R-:W-:Y:S02]  /*4d460*/  IADD3 R9, P0, PT, R5.reuse, R3.reuse, RZ ;  /* 0x0000000305097210 */ /* 0x0c1fe40007f1e0ff */
[-C--:B------:R-:W-:Y:S02]  /*4d470*/  LEA.HI.X.SX32 R5, R5, R2.reuse, 0x1, P3 ;  /* 0x0000000205057211 */ /* 0x080fe400018f0eff */
[----:B-1----:R-:W-:Y:S01]  /*4d480*/  LEA.HI.X.SX32 R8, R6, R2, 0x1, P4 ;  /* 0x0000000206087211 */ /* 0x002fe200020f0eff */
[----:B------:R-:W-:Y:S01]  /*4d490*/  IMAD R6, R4, 0x78, RZ ;  /* 0x0000007804067824 */ /* 0x000fe200078e02ff */
[-C--:B------:R-:W-:Y:S01]  /*4d4a0*/  IADD3 R7, P4, PT, R7, R3.reuse, RZ ;  /* 0x0000000307077210 */ /* 0x080fe20007f9e0ff */
[----:B------:R0:W-:Y:S04]  /*4d4b0*/  STL [R1+0x35f8], R9 ;  /* 0x0035f80901007387 */ /* 0x0001e80000100800 */
[----:B------:R1:W-:Y:S04]  /*4d4c0*/  STL [R1+0x345c], R8 ;  /* 0x00345c0801007387 */ /* 0x0003e80000100800 */
[----:B------:R2:W-:Y:S01]  /*4d4d0*/  STL [R1+0x3300], R7 ;  /* 0x0033000701007387 */ /* 0x0005e20000100800 */
[----:B0-----:R-:W-:-:S03]  /*4d4e0*/  IADD3 R9, P3, PT, R6, R3, RZ ;  /* 0x0000000306097210 */ /* 0x001fc60007f7e0ff */
[----:B------:R0:W-:Y:S01]  /*4d4f0*/  STL [R1+0x356c], R5 ;  /* 0x00356c0501007387 */ /* 0x0001e20000100800 */
[----:B-1----:R-:W-:-:S03]  /*4d500*/  IMAD R8, R4, 0x11, RZ ;  /* 0x0000001104087824 */ /* 0x002fc600078e02ff */
[----:B------:R1:W-:Y:S01]  /*4d510*/  STL [R1+0x34a0], R9 ;  /* 0x0034a00901007387 */ /* 0x0003e20000100800 */
[----:B--2---:R-:W-:Y:S01]  /*4d520*/  IMAD R7, R4, 0x3c, RZ ;  /* 0x0000003c04077824 */ /* 0x004fe200078e02ff */
[-C--:B------:R-:W-:Y:S02]  /*4d530*/  LEA.HI.X.SX32 R10, R8, R2.reuse, 0x1, P0 ;  /* 0x00000002080a7211 */ /* 0x080fe400000f0eff */
[----:B------:R-:W-:Y:S01]  /*4d540*/  LEA.HI.X.SX32 R8, R6, R2, 0x1, P6 ;  /* 0x0000000206087211 */ /* 0x000fe200030f0eff */
[C---:B0-----:R-:W-:Y:S02]  /*4d550*/  IMAD R5, R4.reuse, 0x1e, RZ ;  /* 0x0000001e04057824 */ /* 0x041fe400078e02ff */
[----:B------:R-:W-:Y:S01]  /*4d560*/  IMAD R6, R4, 0xa0, RZ ;  /* 0x000000a004067824 */ /* 0x000fe200078e02ff */
[----:B------:R-:W-:Y:S01]  /*4d570*/  STL [R1+0x35f4], R10 ;  /* 0x0035f40a01007387 */ /* 0x000fe20000100800 */
[----:B-1----:R-:W-:-:S05]  /*4d580*/  IADD3 R9, P0, PT, R7, R3, RZ ;  /* 0x0000000307097210 */ /* 0x002fca0007f1e0ff */
        /* <DEDUP_REMOVED lines=18> */
[----:B------:R-:W-:Y:S01]  /*4d6b0*/  STL [R1+0x3604], R10 ;  /* 0x0036040a01007387 */ /* 0x000fe20000100800 */
[----:B------:R-:W-:Y:S01]  /*4d6c0*/  IMAD R7, R4, 0xc0, RZ ;  /* 0x000000c004077824 */ /* 0x000fe200078e02ff */
[----:B-1----:R-:W-:-:S05]  /*4d6d0*/  IADD3 R9, P6, PT, R6, R3, RZ ;  /* 0x0000000306097210 */ /* 0x002fca0007fde0ff */
[----:B------:R0:W-:Y:S04]  /*4d6e0*/  STL [R1+0x35b0], R9 ;  /* 0x0035b00901007387 */ /* 0x0001e80000100800 */
[----:B------:R1:W-:Y:S01]  /*4d6f0*/  STL [R1+0x333c], R8 ;  /* 0x00333c0801007387 */ /* 0x0003e20000100800 */
[----:B0-----:R-:W-:Y:S02]  /*4d700*/  IADD3 R9, P5, PT, R5, R3, RZ ;  /* 0x0000000305097210 */ /* 0x001fe40007fbe0ff */
        /* <DEDUP_REMOVED lines=9> */
[-C--:B------:R-:W-:Y:S02]  /*4d7a0*/  LEA.HI.X.SX32 R7, R7, R2.reuse, 0x1, P5 ;  /* 0x0000000207077211 */ /* 0x080fe400028f0eff */
[----:B------:R1:W-:Y:S01]  /*4d7b0*/  STL [R1+0x35ac], R8 ;  /* 0x0035ac0801007387 */ /* 0x0003e20000100800 */
[CC--:B0-----:R-:W-:Y:S02]  /*4d7c0*/  IADD3 R9, P6, PT, R6.reuse, R3.reuse, RZ ;  /* 0x0000000306097210 */ /* 0x0c1fe40007fde0ff */
[----:B------:R-:W-:Y:S01]  /*4d7d0*/  LEA.HI.X.SX32 R6, R6, R2, 0x1, P1 ;  /* 0x0000000206067211 */ /* 0x000fe200008f0eff */
[----:B-1----:R-:W-:Y:S02]  /*4d7e0*/  IMAD R8, R4, 0x16, RZ ;  /* 0x0000001604087824 */ /* 0x002fe400078e02ff */
[----:B------:R0:W-:Y:S04]  /*4d7f0*/  STL [R1+0x3520], R9 ;  /* 0x0035200901007387 */ /* 0x0001e80000100800 */
[----:B------:R1:W-:Y:S01]  /*4d800*/  STL [R1+0x3614], R7 ;  /* 0x0036140701007387 */ /* 0x0003e20000100800 */
[----:B0-----:R-:W-:-:S02]  /*4d810*/  IADD3 R9, P5, PT, R5, R3, RZ ;  /* 0x0000000305097210 */ /* 0x001fc40007fbe0ff */
[-C--:B------:R-:W-:Y:S01]  /*4d820*/  LEA.HI.X.SX32 R5, R5, R2.reuse, 0x1, P6 ;  /* 0x0000000205057211 */ /* 0x080fe200030f0eff */
[----:B-1----:R-:W-:Y:S02]  /*4d830*/  IMAD R7, R4, 0x48, RZ ;  /* 0x0000004804077824 */ /* 0x002fe400078e02ff */
[----:B------:R0:W-:Y:S04]  /*4d840*/  STL [R1+0x35d0], R9 ;  /* 0x0035d00901007387 */ /* 0x0001e80000100800 */
[----:B------:R1:W-:Y:S01]  /*4d850*/  STL [R1+0x33bc], R6 ;  /* 0x0033bc0601007387 */ /* 0x0003e20000100800 */
[C---:B------:R-:W-:Y:S02]  /*4d860*/  IADD3 R10, P6, PT, R7.reuse, R3, RZ ;  /* 0x00000003070a7210 */ /* 0x040fe40007fde0ff */
[----:B------:R-:W-:-:S02]  /*4d870*/  LEA.HI.X.SX32 R7, R7, R2, 0x1, P2 ;  /* 0x0000000207077211 */ /* 0x000fc400010f0eff */
[----:B0-----:R-:W-:Y:S01]  /*4d880*/  IADD3 R9, P1, PT, R8, R3, RZ ;  /* 0x0000000308097210 */ /* 0x001fe20007f3e0ff */
[----:B-1----:R-:W-:-:S04]  /*4d890*/  IMAD R6, R4, 0x24, RZ ;  /* 0x0000002404067824 */ /* 0x002fc800078e02ff */
[----:B------:R0:W-:Y:S04]  /*4d8a0*/  STL [R1+0x3628], R9 ;  /* 0x0036280901007387 */ /* 0x0001e80000100800 */
[----:B------:R1:W-:Y:S04]  /*4d8b0*/  STL [R1+0x351c], R5 ;  /* 0x00351c0501007387 */ /* 0x0003e80000100800 */
[----:B------:R2:W-:Y:S01]  /*4d8c0*/  STL [R1+0x3560], R10 ;  /* 0x0035600a01007387 */ /* 0x0005e20000100800 */
[----:B0-----:R-:W-:Y:S01]  /*4d8d0*/  LEA.HI.X.SX32 R9, R8, R2, 0x1, P5 ;  /* 0x0000000208097211 */ /* 0x001fe200028f0eff */
[----:B------:R-:W-:-:S02]  /*4d8e0*/  IMAD R8, R4, 0x12, RZ ;  /* 0x0000001204087824 */ /* 0x000fc400078e02ff */
[----:B-1----:R-:W-:Y:S02]  /*4d8f0*/  IMAD R5, R4, 0xb, RZ ;  /* 0x0000000b04057824 */ /* 0x002fe400078e02ff */
[----:B------:R0:W-:Y:S01]  /*4d900*/  STL [R1+0x35cc], R9 ;  /* 0x0035cc0901007387 */ /* 0x0001e20000100800 */
[C---:B--2---:R-:W-:Y:S02]  /*4d910*/  IADD3 R10, P5, PT, R6.reuse, R3, RZ ;  /* 0x00000003060a7210 */ /* 0x044fe40007fbe0ff */
[----:B------:R-:W-:-:S03]  /*4d920*/  LEA.HI.X.SX32 R6, R6, R2, 0x1, P6 ;  /* 0x0000000206067211 */ /* 0x000fc600030f0eff */
[----:B------:R1:W-:Y:S01]  /*4d930*/  STL [R1+0x35f0], R10 ;  /* 0x0035f00a01007387 */ /* 0x0003e20000100800 */
[----:B0-----:R-:W-:Y:S01]  /*4d940*/  LEA.HI.X.SX32 R9, R5, R2, 0x1, P1 ;  /* 0x0000000205097211 */ /* 0x001fe200008f0eff */
[----:B------:R-:W-:-:S04]  /*4d950*/  IMAD R5, R4, 0x70, RZ ;  /* 0x0000007004057824 */ /* 0x000fc800078e02ff */
[----:B------:R0:W-:Y:S01]  /*4d960*/  STL [R1+0x3624], R9 ;  /* 0x0036240901007387 */ /* 0x0001e20000100800 */
[----:B-1----:R-:W-:-:S05]  /*4d970*/  IADD3 R10, P1, PT, R8, R3, RZ ;  /* 0x00000003080a7210 */ /* 0x002fca0007f3e0ff */
[----:B------:R1:W-:Y:S01]  /*4d980*/  STL [R1+0x3638], R10 ;  /* 0x0036380a01007387 */ /* 0x0003e20000100800 */
[----:B0-----:R-:W-:-:S03]  /*4d990*/  IMAD R9, R4, 0x38, RZ ;  /* 0x0000003804097824 */ /* 0x001fc600078e02ff */
[----:B------:R0:W-:Y:S02]  /*4d9a0*/  STL [R1+0x343c], R7 ;  /* 0x00343c0701007387 */ /* 0x0001e40000100800 */
[-C--:B------:R-:W-:Y:S02]  /*4d9b0*/  IADD3 R11, P6, PT, R9, R3.reuse, RZ ;  /* 0x00000003090b7210 */ /* 0x080fe40007fde0ff */
[----:B-1----:R-:W-:Y:S01]  /*4d9c0*/  IADD3 R10, P2, PT, R5, R3, RZ ;  /* 0x00000003050a7210 */ /* 0x002fe20007f5e0ff */
[----:B0-----:R-:W-:-:S04]  /*4d9d0*/  IMAD R7, R4, 0x1c, RZ ;  /* 0x0000001c04077824 */ /* 0x001fc800078e02ff */
        /* <DEDUP_REMOVED lines=13> */
[C---:B-1----:R-:W-:Y:S02]  /*4dab0*/  IADD3 R11, P1, PT, R8.reuse, R3, RZ ;  /* 0x00000003080b7210 */ /* 0x042fe40007f3e0ff */
[----:B------:R-:W-:-:S03]  /*4dac0*/  LEA.HI.X.SX32 R8, R8, R2, 0x1, P5 ;  /* 0x0000000208087211 */ /* 0x000fc600028f0eff */
[----:B------:R1:W-:Y:S01]  /*4dad0*/  STL [R1+0x3648], R11 ;  /* 0x0036480b01007387 */ /* 0x0003e20000100800 */
[-C--:B0-----:R-:W-:Y:S01]  /*4dae0*/  LEA.HI.X.SX32 R10, R5, R2.reuse, 0x1, P4 ;  /* 0x00000002050a7211 */ /* 0x081fe200020f0eff */
[----:B------:R-:W-:Y:S01]  /*4daf0*/  IMAD R5, R4, 0x28, RZ ;  /* 0x0000002804057824 */ /* 0x000fe200078e02ff */
[C---:B------:R-:W-:Y:S02]  /*4db00*/  IADD3 R12, P4, PT, R6.reuse, R3, RZ ;  /* 0x00000003060c7210 */ /* 0x040fe40007f9e0ff */
[-C--:B------:R-:W-:Y:S01]  /*4db10*/  LEA.HI.X.SX32 R6, R6, R2.reuse, 0x1, P3 ;  /* 0x0000000206067211 */ /* 0x080fe200018f0eff */
[----:B------:R0:W-:Y:S01]  /*4db20*/  STL [R1+0x32fc], R10 ;  /* 0x0032fc0a01007387 */ /* 0x0001e20000100800 */
[----:B-1----:R-:W-:-:S03]  /*4db30*/  LEA.HI.X.SX32 R11, R9, R2, 0x1, P2 ;  /* 0x00000002090b7211 */ /* 0x002fc600010f0eff */
[----:B------:R-:W-:Y:S01]  /*4db40*/  STL [R1+0x3540], R12 ;  /* 0x0035400c01007387 */ /* 0x000fe20000100800 */
[----:B------:R-:W-:-:S03]  /*4db50*/  IADD3 R9, P2, PT, R5, R3, RZ ;  /* 0x0000000305097210 */ /* 0x000fc60007f5e0ff */
[----:B------:R1:W-:Y:S01]  /*4db60*/  STL [R1+0x34bc], R11 ;  /* 0x0034bc0b01007387 */ /* 0x0003e20000100800 */
[----:B0-----:R-:W-:-:S03]  /*4db70*/  IMAD R10, R4, 0x14, RZ ;  /* 0x00000014040a7824 */ /* 0x001fc600078e02ff */
[----:B------:R0:W-:Y:S04]  /*4db80*/  STL [R1+0x35e0], R9 ;  /* 0x0035e00901007387 */ /* 0x0001e80000100800 */
[----:B------:R2:W-:Y:S01]  /*4db90*/  STL [R1+0x359c], R7 ;  /* 0x00359c0701007387 */ /* 0x0005e20000100800 */
[----:B-1----:R-:W-:Y:S01]  /*4dba0*/  IMAD R11, R4, 0xa, RZ ;  /* 0x0000000a040b7824 */ /* 0x002fe200078e02ff */
[----:B0-----:R-:W-:-:S04]  /*4dbb0*/  IADD3 R9, P6, PT, R10, R3, RZ ;  /* 0x000000030a097210 */ /* 0x001fc80007fde0ff */
[----:B------:R-:W-:Y:S01]  /*4dbc0*/  IADD3 R12, P5, PT, R11, R3, RZ ;  /* 0x000000030b0c7210 */ /* 0x000fe20007fbe0ff */
[----:B--2---:R-:W-:Y:S01]  /*4dbd0*/  IMAD R7, R4, 0x7, RZ ;  /* 0x0000000704077824 */ /* 0x004fe200078e02ff */
[----:B------:R0:W-:Y:S04]  /*4dbe0*/  STL [R1+0x3630], R9 ;  /* 0x0036300901007387 */ /* 0x0001e80000100800 */
[----:B------:R1:W-:Y:S01]  /*4dbf0*/  STL [R1+0x360c], R8 ;  /* 0x00360c0801007387 */ /* 0x0003e20000100800 */
[----:B------:R-:W-:-:S03]  /*4dc00*/  LEA.HI.X.SX32 R7, R7, R2, 0x1, P1 ;  /* 0x0000000207077211 */ /* 0x000fc600008f0eff */
[----:B------:R2:W-:Y:S01]  /*4dc10*/  STL [R1+0x3658], R12 ;  /* 0x0036580c01007387 */ /* 0x0005e20000100800 */
[----:B0-----:R-:W-:-:S03]  /*4dc20*/  IMAD R9, R4, 0x60, RZ ;  /* 0x0000006004097824 */ /* 0x001fc600078e02ff */
[----:B------:R0:W-:Y:S01]  /*4dc30*/  STL [R1+0x3644], R7 ;  /* 0x0036440701007387 */ /* 0x0001e20000100800 */
[C---:B-1----:R-:W-:Y:S01]  /*4dc40*/  IMAD R8, R4.reuse, 0x30, RZ ;  /* 0x0000003004087824 */ /* 0x042fe200078e02ff */
[----:B--2---:R-:W-:Y:S01]  /*4dc50*/  IADD3 R12, P1, PT, R9, R3, RZ ;  /* 0x00000003090c7210 */ /* 0x004fe20007f3e0ff */
[----:B0-----:R-:W-:-:S04]  /*4dc60*/  IMAD R7, R4, 0x18, RZ ;  /* 0x0000001804077824 */ /* 0x001fc800078e02ff */
[----:B------:R0:W-:Y:S04]  /*4dc70*/  STL [R1+0x3500], R12 ;  /* 0x0035000c01007387 */ /* 0x0001e80000100800 */
[----:B------:R1:W-:Y:S01]  /*4dc80*/  STL [R1+0x33fc], R6 ;  /* 0x0033fc0601007387 */ /* 0x0003e20000100800 */
[----:B0-----:R-:W-:Y:S02]  /*4dc90*/  IADD3 R12, P3, PT, R8, R3, RZ ;  /* 0x00000003080c7210 */ /* 0x001fe40007f7e0ff */
[----:B-1----:R-:W-:-:S03]  /*4dca0*/  LEA.HI.X.SX32 R6, R5, R2, 0x1, P4 ;  /* 0x0000000205067211 */ /* 0x002fc600020f0eff */
[----:B------:R0:W-:Y:S01]  /*4dcb0*/  STL [R1+0x35c0], R12 ;  /* 0x0035c00c01007387 */ /* 0x0001e20000100800 */
[-C--:B------:R-:W-:Y:S01]  /*4dcc0*/  IADD3 R13, P4, PT, R7, R3.reuse, RZ ;  /* 0x00000003070d7210 */ /* 0x080fe20007f9e0ff */
[----:B------:R-:W-:Y:S02]  /*4dcd0*/  IMAD R5, R4, 0xc, RZ ;  /* 0x0000000c04057824 */ /* 0x000fe400078e02ff */
[----:B------:R1:W-:Y:S04]  /*4dce0*/  STL [R1+0x353c], R6 ;  /* 0x00353c0601007387 */ /* 0x0003e80000100800 */
[----:B------:R-:W-:Y:S01]  /*4dcf0*/  STL [R1+0x3620], R13 ;  /* 0x0036200d01007387 */ /* 0x000fe20000100800 */
[----:B0-----:R-:W-:Y:S01]  /*4dd00*/  LEA.HI.X.SX32 R12, R10, R2, 0x1, P2 ;  /* 0x000000020a0c7211 */ /* 0x001fe200010f0eff */
[C---:B------:R-:W-:Y:S01]  /*4dd10*/  IMAD R10, R4.reuse, 0x5, RZ ;  /* 0x00000005040a7824 */ /* 0x040fe200078e02ff */
[----:B------:R-:W-:Y:S01]  /*4dd20*/  IADD3 R14, P2, PT, R5, R3, RZ ;  /* 0x00000003050e7210 */ /* 0x000fe20007f5e0ff */
[----:B-1----:R-:W-:-:S02]  /*4dd30*/  IMAD R6, R4, 0x6, RZ ;  /* 0x0000000604067824 */ /* 0x002fc400078e02ff */
[----:B------:R0:W-:Y:S04]  /*4dd40*/  STL [R1+0x35dc], R12 ;  /* 0x0035dc0c01007387 */ /* 0x0001e80000100800 */
[----:B------:R-:W-:Y:S01]  /*4dd50*/  STL [R1+0x3650], R14 ;  /* 0x0036500e01007387 */ /* 0x000fe20000100800 */
[-C--:B0-----:R-:W-:Y:S02]  /*4dd60*/  LEA.HI.X.SX32 R12, R11, R2.reuse, 0x1, P6 ;  /* 0x000000020b0c7211 */ /* 0x081fe400030f0eff */
[----:B------:R-:W-:Y:S02]  /*4dd70*/  IADD3 R13, P6, PT, R6, R3, RZ ;  /* 0x00000003060d7210 */ /* 0x000fe40007fde0ff */
[-C--:B------:R-:W-:Y:S01]  /*4dd80*/  LEA.HI.X.SX32 R11, R10, R2.reuse, 0x1, P5 ;  /* 0x000000020a0b7211 */ /* 0x080fe200028f0eff */
[----:B------:R0:W-:Y:S01]  /*4dd90*/  STL [R1+0x362c], R12 ;  /* 0x00362c0c01007387 */ /* 0x0001e20000100800 */
[----:B------:R-:W-:-:S02]  /*4dda0*/  LEA.HI.X.SX32 R10, R9, R2, 0x1, P0 ;  /* 0x00000002090a7211 */ /* 0x000fc400000f0eff */
[-C--:B------:R-:W-:Y:S01]  /*4ddb0*/  LEA.HI.X.SX32 R9, R8, R2.reuse, 0x1, P1 ;  /* 0x0000000208097211 */ /* 0x080fe200008f0eff */
[----:B------:R-:W-:Y:S01]  /*4ddc0*/  STL [R1+0x3668], R13 ;  /* 0x0036680d01007387 */ /* 0x000fe20000100800 */
[-C--:B------:R-:W-:Y:S02]  /*4ddd0*/  LEA.HI.X.SX32 R8, R7, R2.reuse, 0x1, P3 ;  /* 0x0000000207087211 */ /* 0x080fe400018f0eff */
[----:B------:R-:W-:Y:S01]  /*4dde0*/  LEA.HI.X.SX32 R7, R5, R2, 0x1, P4 ;  /* 0x0000000205077211 */ /* 0x000fe200020f0eff */
[----:B------:R1:W-:Y:S01]  /*4ddf0*/  STL [R1+0x3654], R11 ;  /* 0x0036540b01007387 */ /* 0x0003e20000100800 */
[C---:B------:R-:W-:Y:S01]  /*4de00*/  IMAD.SHL.U32 R5, R4.reuse, 0x2, RZ ;  /* 0x0000000204057824 */ /* 0x040fe200078e00ff */
[----:B0-----:R-:W-:-:S05]  /*4de10*/  LEA R12, P5, R4, R3, 0x7 ;  /* 0x00000003040c7211 */ /* 0x001fca00078a38ff */
[----:B------:R-:W-:Y:S01]  /*4de20*/  STL [R1+0x3480], R12 ;  /* 0x0034800c01007387 */ /* 0x000fe20000100800 */
[----:B-1----:R-:W-:-:S03]  /*4de30*/  LEA R11, P0, R4, R3, 0x6 ;  /* 0x00000003040b7211 */ /* 0x002fc600078030ff */
[----:B------:R0:W-:Y:S04]  /*4de40*/  STL [R1+0x337c], R10 ;  /* 0x00337c0a01007387 */ /* 0x0001e80000100800 */
[----:B------:R-:W-:Y:S04]  /*4de50*/  STL [R1+0x3580], R11 ;  /* 0x0035800b01007387 */ /* 0x000fe80000100800 */
[----:B------:R1:W-:Y:S01]  /*4de60*/  STL [R1+0x34fc], R9 ;  /* 0x0034fc0901007387 */ /* 0x0003e20000100800 */
[----:B0-----:R-:W-:-:S05]  /*4de70*/  LEA R10, P1, R4, R3, 0x5 ;  /* 0x00000003040a7211 */ /* 0x001fca00078228ff */
[----:B------:R-:W-:Y:S01]  /*4de80*/  STL [R1+0x3600], R10 ;  /* 0x0036000a01007387 */ /* 0x000fe20000100800 */
[----:B-1----:R-:W-:-:S03]  /*4de90*/  LEA R9, P3, R4, R3, 0x4 ;  /* 0x0000000304097211 */ /* 0x002fc600078620ff */
[----:B------:R0:W-:Y:S04]  /*4dea0*/  STL [R1+0x35bc], R8 ;  /* 0x0035bc0801007387 */ /* 0x0001e80000100800 */
[----:B------:R-:W-:Y:S04]  /*4deb0*/  STL [R1+0x3640], R9 ;  /* 0x0036400901007387 */ /* 0x000fe80000100800 */
[----:B------:R1:W-:Y:S01]  /*4dec0*/  STL [R1+0x361c], R7 ;  /* 0x00361c0701007387 */ /* 0x0003e20000100800 */
[----:B0-----:R-:W-:-:S05]  /*4ded0*/  LEA R8, P4, R4, R3, 0x3 ;  /* 0x0000000304087211 */ /* 0x001fca00078818ff */
[----:B------:R0:W-:Y:S01]  /*4dee0*/  STL [R1+0x3660], R8 ;  /* 0x0036600801007387 */ /* 0x0001e20000100800 */
[----:B-1----:R-:W-:Y:S01]  /*4def0*/  IMAD R7, R4, 0x3, RZ ;  /* 0x0000000304077824 */ /* 0x002fe200078e02ff */
[----:B0-----:R-:W-:Y:S01]  /*4df00*/  LEA.HI.X.SX32 R8, R6, R2, 0x1, P2 ;  /* 0x0000000206087211 */ /* 0x001fe200010f0eff */
[C---:B------:R-:W-:Y:S01]  /*4df10*/  IMAD.SHL.U32 R6, R4.reuse, 0x40, RZ ;  /* 0x0000004004067824 */ /* 0x040fe200078e00ff */
[----:B------:R-:W-:-:S03]  /*4df20*/  LEA R9, P2, R4, R3, 0x2 ;  /* 0x0000000304097211 */ /* 0x000fc600078410ff */
[----:B------:R0:W-:Y:S01]  /*4df30*/  STL [R1+0x364c], R8 ;  /* 0x00364c0801007387 */ /* 0x0001e20000100800 */
[----:B------:R-:W-:-:S03]  /*4df40*/  LEA.HI.X.SX32 R6, R6, R2, 0x1, P5 ;  /* 0x0000000206067211 */ /* 0x000fc600028f0eff */
[----:B------:R1:W-:Y:S01]  /*4df50*/  STL [R1+0x3670], R9 ;  /* 0x0036700901007387 */ /* 0x0003e20000100800 */
[-C--:B0-----:R-:W-:Y:S02]  /*4df60*/  LEA.HI.X.SX32 R8, R7, R2.reuse, 0x1, P6 ;  /* 0x0000000207087211 */ /* 0x081fe400030f0eff */
[C---:B------:R-:W-:Y:S01]  /*4df70*/  IADD3 R7, P6, PT, R5.reuse, R3, RZ ;  /* 0x0000000305077210 */ /* 0x040fe20007fde0ff */
[----:B-1----:R-:W-:Y:S02]  /*4df80*/  IMAD.SHL.U32 R9, R4, 0x20, RZ ;  /* 0x0000002004097824 */ /* 0x002fe400078e00ff */
[----:B------:R0:W-:Y:S01]  /*4df90*/  STL [R1+0x3664], R8 ;  /* 0x0036640801007387 */ /* 0x0001e20000100800 */
[-C--:B------:R-:W-:Y:S01]  /*4dfa0*/  LEA.HI.X.SX32 R5, R5, R2.reuse, 0x1, P2 ;  /* 0x0000000205057211 */ /* 0x080fe200010f0eff */
[----:B------:R-:W1:Y:S02]  /*4dfb0*/  LDC R3, c[0x0][0x3ac] ;  /* 0x0000eb00ff037b82 */ /* 0x000e640000000800 */
[----:B------:R2:W-:Y:S01]  /*4dfc0*/  STL [R1+0x3678], R7 ;  /* 0x0036780701007387 */ /* 0x0005e20000100800 */
[----:B------:R-:W-:-:S03]  /*4dfd0*/  LEA.HI.X.SX32 R9, R9, R2, 0x1, P0 ;  /* 0x0000000209097211 */ /* 0x000fc600000f0eff */
[----:B------:R3:W-:Y:S01]  /*4dfe0*/  STL [R1+0x347c], R6 ;  /* 0x00347c0601007387 */ /* 0x0007e20000100800 */
[----:B0-----:R-:W-:-:S03]  /*4dff0*/  IMAD.SHL.U32 R8, R4, 0x10, RZ ;  /* 0x0000001004087824 */ /* 0x001fc600078e00ff */
[----:B------:R-:W-:Y:S01]  /*4e000*/  STL [R1+0x357c], R9 ;  /* 0x00357c0901007387 */ /* 0x000fe20000100800 */
[----:B--2---:R-:W-:Y:S01]  /*4e010*/  IMAD.SHL.U32 R7, R4, 0x8, RZ ;  /* 0x0000000804077824 */ /* 0x004fe200078e00ff */
[----:B------:R-:W-:Y:S01]  /*4e020*/  LEA.HI.X.SX32 R8, R8, R2, 0x1, P1 ;  /* 0x0000000208087211 */ /* 0x000fe200008f0eff */
[----:B---3--:R-:W-:-:S03]  /*4e030*/  IMAD.SHL.U32 R6, R4, 0x4, RZ ;  /* 0x0000000404067824 */ /* 0x008fc600078e00ff */
[-C--:B------:R-:W-:Y:S01]  /*4e040*/  LEA.HI.X.SX32 R7, R7, R2.reuse, 0x1, P3 ;  /* 0x0000000207077211 */ /* 0x080fe200018f0eff */
[----:B------:R-:W-:Y:S01]  /*4e050*/  STL [R1+0x35fc], R8 ;  /* 0x0035fc0801007387 */ /* 0x000fe20000100800 */
[-C--:B------:R-:W-:Y:S02]  /*4e060*/  LEA.HI.X.SX32 R4, R4, R2.reuse, 0x1, P6 ;  /* 0x0000000204047211 */ /* 0x080fe400030f0eff */
[----:B------:R-:W-:Y:S01]  /*4e070*/  LEA.HI.X.SX32 R6, R6, R2, 0x1, P4 ;  /* 0x0000000206067211 */ /* 0x000fe200020f0eff */
[----:B------:R-:W-:Y:S01]  /*4e080*/  STL [R1+0x363c], R7 ;  /* 0x00363c0701007387 */ /* 0x000fe20000100800 */
[----:B-1----:R-:W-:-:S03]  /*4e090*/  IMAD.SHL.U32 R3, R3, 0x80, RZ ;  /* 0x0000008003037824 */ /* 0x002fc600078e00ff */
[----:B------:R0:W-:Y:S01]  /*4e0a0*/  STL [R1+0x365c], R6 ;  /* 0x00365c0601007387 */ /* 0x0001e20000100800 */
[----:B------:R-:W-:-:S03]  /*4e0b0*/  IMAD.SHL.U32 R3, R3, 0x2, RZ ;  /* 0x0000000203037824 */ /* 0x000fc600078e00ff */
[----:B------:R-:W-:Y:S04]  /*4e0c0*/  STL [R1+0x366c], R5 ;  /* 0x00366c0501007387 */ /* 0x000fe80000100800 */
[----:B------:R-:W-:Y:S04]  /*4e0d0*/  STL [R1+0x4c0], RZ ;  /* 0x0004c0ff01007387 */ /* 0x000fe80000100800 */
[----:B------:R1:W-:Y:S04]  /*4e0e0*/  STL [R1+0x3674], R4 ;  /* 0x0036740401007387 */ /* 0x0003e80000100800 */
[----:B------:R2:W-:Y:S04]  /*4e0f0*/  STL [R1+0x4c4], RZ ;  /* 0x0004c4ff01007387 */ /* 0x0005e80000100800 */
        /* <DEDUP_REMOVED lines=119> */
[----:B------:R2:W-:Y:S01]  /*4e870*/  STL [R1+0xa64], RZ ;  /* 0x000a64ff01007387 */ /* 0x0005e20000100800 */
[----:B------:R-:W3:Y:S03]  /*4e880*/  S2R R2, SR_TID.X ;  /* 0x0000000000027919 */ /* 0x000ee60000002100 */
[----:B------:R2:W-:Y:S04]  /*4e890*/  STL [R1+0xa68], RZ ;  /* 0x000a68ff01007387 */ /* 0x0005e80000100800 */
[----:B------:R2:W-:Y:S04]  /*4e8a0*/  STL [R1+0xa6c], RZ ;  /* 0x000a6cff01007387 */ /* 0x0005e80000100800 */
[----:B------:R2:W-:Y:S04]  /*4e8b0*/  STL [R1+0xa50], RZ ;  /* 0x000a50ff01007387 */ /* 0x0005e80000100800 */
[----:B------:R2:W-:Y:S04]  /*4e8c0*/  STL [R1+0xa54], RZ ;  /* 0x000a54ff01007387 */ /* 0x0005e80000100800 */
[----:B------:R2:W-:Y:S04]  /*4e8d0*/  STL [R1+0xa58], RZ ;  /* 0x000a58ff01007387 */ /* 0x0005e80000100800 */
[----:B------:R2:W-:Y:S04]  /*4e8e0*/  STL [R1+0xa5c], RZ ;  /* 0x000a5cff01007387 */ /* 0x0005e80000100800 */
[----:B------:R2:W-:Y:S01]  /*4e8f0*/  STL [R1+0xa40], RZ ;  /* 0x000a40ff01007387 */ /* 0x0005e20000100800 */
[----:B0-----:R-:W0:Y:S01]  /*4e900*/  S2R R6, SR_TID.X ;  /* 0x0000000000067919 */ /* 0x001e220000002100 */
[----:B---3--:R-:W-:-:S02]  /*4e910*/  LOP3.LUT R2, R2, 0x3f, RZ, 0xc0, !PT ;  /* 0x0000003f02027812 */ /* 0x008fc400078ec0ff */
[----:B------:R2:W-:Y:S03]  /*4e920*/  STL [R1+0xa44], RZ ;  /* 0x000a44ff01007387 */ /* 0x0005e60000100800 */
[----:B------:R-:W-:Y:S01]  /*4e930*/  IMAD.SHL.U32 R2, R2, 0x2, RZ ;  /* 0x0000000202027824 */ /* 0x000fe200078e00ff */
[----:B------:R2:W-:Y:S04]  /*4e940*/  STL [R1+0xa48], RZ ;  /* 0x000a48ff01007387 */ /* 0x0005e80000100800 */
[C---:B------:R-:W-:Y:S01]  /*4e950*/  LOP3.LUT R7, R2.reuse, 0x10, RZ, 0x3c, !PT ;  /* 0x0000001002077812 */ /* 0x040fe200078e3cff */
[----:B------:R2:W-:Y:S01]  /*4e960*/  STL [R1+0xa4c], RZ ;  /* 0x000a4cff01007387 */ /* 0x0005e20000100800 */
[----:B-1----:R-:W-:-:S02]  /*4e970*/  LOP3.LUT R4, R2, 0x20, RZ, 0x3c, !PT ;  /* 0x0000002002047812 */ /* 0x002fc400078e3cff */
[C---:B------:R-:W-:Y:S01]  /*4e980*/  LOP3.LUT R4, R2.reuse, 0x40, RZ, 0x3c, !PT ;  /* 0x0000004002047812 */ /* 0x040fe200078e3cff */
[----:B------:R2:W-:Y:S01]  /*4e990*/  STL [R1+0xa30], RZ ;  /* 0x000a30ff01007387 */ /* 0x0005e20000100800 */
[C---:B------:R-:W-:Y:S02]  /*4e9a0*/  LOP3.LUT R4, R2.reuse, 0x50, RZ, 0x3c, !PT ;  /* 0x0000005002047812 */ /* 0x040fe400078e3cff */
[----:B------:R-:W-:Y:S01]  /*4e9b0*/  LOP3.LUT R8, R2, 0x30, RZ, 0x3c, !PT ;  /* 0x0000003002087812 */ /* 0x000fe200078e3cff */
[----:B------:R2:W-:Y:S04]  /*4e9c0*/  STL [R1+0xa34], RZ ;  /* 0x000a34ff01007387 */ /* 0x0005e80000100800 */
[----:B------:R2:W-:Y:S04]  /*4e9d0*/  STL [R1+0xa38], RZ ;  /* 0x000a38ff01007387 */ /* 0x0005e80000100800 */
[----:B------:R2:W-:Y:S04]  /*4e9e0*/  STL [R1+0xa3c], RZ ;  /* 0x000a3cff01007387 */ /* 0x0005e80000100800 */
[----:B------:R2:W-:Y:S01]  /*4e9f0*/  STL [R1+0xa20], RZ ;  /* 0x000a20ff01007387 */ /* 0x0005e20000100800 */
[C---:B0-----:R-:W-:Y:S01]  /*4ea00*/  LOP3.LUT R5, R6.reuse, 0x7, RZ, 0xc0, !PT ;  /* 0x0000000706057812 */ /* 0x041fe200078ec0ff */
[----:B------:R-:W-:-:S02]  /*4ea10*/  IMAD.SHL.U32 R7, R6, 0x2, RZ ;  /* 0x0000000206077824 */ /* 0x000fc400078e00ff */
[----:B------:R2:W-:Y:S01]  /*4ea20*/  STL [R1+0xa24], RZ ;  /* 0x000a24ff01007387 */ /* 0x0005e20000100800 */
[----:B------:R-:W-:Y:S02]  /*4ea30*/  IMAD.SHL.U32 R6, R6, 0x40, RZ ;  /* 0x0000004006067824 */ /* 0x000fe400078e00ff */
[----:B------:R-:W-:Y:S01]  /*4ea40*/  IMAD R5, R5, 0x90, RZ ;  /* 0x0000009005057824 */ /* 0x000fe200078e02ff */
[----:B------:R2:W-:Y:S04]  /*4ea50*/  STL [R1+0xa28], RZ ;  /* 0x000a28ff01007387 */ /* 0x0005e80000100800 */
[----:B------:R2:W-:Y:S01]  /*4ea60*/  STL [R1+0xa2c], RZ ;  /* 0x000a2cff01007387 */ /* 0x0005e20000100800 */
[----:B------:R-:W-:Y:S02]  /*4ea70*/  LOP3.LUT R5, R5, 0x10, R7, 0x78, !PT ;  /* 0x0000001005057812 */ /* 0x000fe400078e7807 */
[----:B------:R-:W-:Y:S01]  /*4ea80*/  LOP3.LUT R7, R2, 0x70, RZ, 0x3c, !PT ;  /* 0x0000007002077812 */ /* 0x000fe200078e3cff */
[----:B------:R2:W-:Y:S01]  /*4ea90*/  STL [R1+0xa10], RZ ;  /* 0x000a10ff01007387 */ /* 0x0005e20000100800 */
[----:B------:R-:W-:-:S02]  /*4eaa0*/  LOP3.LUT R5, R5, 0x400, R6, 0xf8, !PT ;  /* 0x0000040005057812 */ /* 0x000fc400078ef806 */
[----:B------:R-:W-:Y:S01]  /*4eab0*/  LOP3.LUT R6, R2, 0x60, RZ, 0x3c, !PT ;  /* 0x0000006002067812 */ /* 0x000fe200078e3cff */
[----:B------:R2:W-:Y:S01]  /*4eac0*/  STL [R1+0xa14], RZ ;  /* 0x000a14ff01007387 */ /* 0x0005e20000100800 */
[C---:B------:R-:W-:Y:S02]  /*4ead0*/  LOP3.LUT R4, R5.reuse, 0x20, RZ, 0x3c, !PT ;  /* 0x0000002005047812 */ /* 0x040fe400078e3cff */
[C---:B------:R-:W-:Y:S01]  /*4eae0*/  LOP3.LUT R6, R5.reuse, 0x40, RZ, 0x3c, !PT ;  /* 0x0000004005067812 */ /* 0x040fe200078e3cff */
[----:B------:R2:W-:Y:S01]  /*4eaf0*/  STL [R1+0xa18], RZ ;  /* 0x000a18ff01007387 */ /* 0x0005e20000100800 */
[----:B------:R-:W-:Y:S02]  /*4eb00*/  LOP3.LUT R5, R5, 0x60, RZ, 0x3c, !PT ;  /* 0x0000006005057812 */ /* 0x000fe400078e3cff */
[----:B------:R-:W-:Y:S01]  /*4eb10*/  LOP3.LUT R4, R28, 0x40, RZ, 0x3c, !PT ;  /* 0x000000401c047812 */ /* 0x000fe200078e3cff */
        /* <DEDUP_REMOVED lines=16> */
[----:B------:R2:W-:Y:S02]  /*4ec20*/  STL [R1+0x9dc], RZ ;  /* 0x0009dcff01007387 */ /* 0x0005e40000100800 */
.L_x_1:
[----:B-----5:R-:W3:Y:S01]  /*4ec30*/  LDL R5, [R1+0x104c] ;  /* 0x00104c0001057983 */ /* 0x020ee20000100800 */
[----:B------:R-:W0:Y:S03]  /*4ec40*/  LDC R6, c[0x0][0x3a0] ;  /* 0x0000e800ff067b82 */ /* 0x000e260000000800 */
[----:B---3--:R1:W-:Y:S04]  /*4ec50*/  STL [R1+0x4dcc], R5 ;  /* 0x004dcc0501007387 */ /* 0x0083e80000100800 */
[----:B------:R-:W3:Y:S04]  /*4ec60*/  LDL R4, [R1+0x1050] ;  /* 0x0010500001047983 */ /* 0x000ee80000100800 */
[----:B-1----:R-:W0:Y:S04]  /*4ec70*/  LDL R5, [R1+0x16b4] ;  /* 0x0016b40001057983 */ /* 0x002e280000100800 */
        /* <DEDUP_REMOVED lines=715> */
[----:B------:R-:W-:Y:S01]  /*51930*/  STL [R1+0x4a84], R28 ;  /* 0x004a841c01007387 */ /* 0x000fe20000100800 */
[----:B0-----:R-:W-:-:S03]  /*51940*/  IMAD R6, R5, -0x80, R6 ;  /* 0xffffff8005067824 */ /* 0x001fc600078e0206 */
[----:B------:R-:W-:Y:S04]  /*51950*/  STL [R1+0x4a8c], R28 ;  /* 0x004a8c1c01007387 */ /* 0x000fe80000100800 */
[----:B------:R-:W-:Y:S04]  /*51960*/  STL [R1+0x4a94], R28 ;  /* 0x004a941c01007387 */ /* 0x000fe80000100800 */
[----:B------:R-:W-:Y:S04]  /*51970*/  STL [R1+0x4a9c], R28 ;  /* 0x004a9c1c01007387 */ /* 0x000fe80000100800 */
[----:B------:R-:W-:Y:S04]  /*51980*/  STL [R1+0x3ac4], R0 ;  /* 0x003ac40001007387 */ /* 0x000fe80000100800 */
[----:B------:R-:W3:Y:S01]  /*51990*/  LDL.LU R5, [R1+0x4dcc] ;  /* 0x004dcc0001057983 */ /* 0x000ee20000300800 */
[----:B------:R-:W-:-:S02]  /*519a0*/  ISETP.GT.AND P0, PT, R6, RZ, PT ;  /* 0x000000ff0600720c */ /* 0x000fc40003f04270 */
[----:B-1----:R-:W-:-:S11]  /*519b0*/  PRMT R11, RZ, 0x7610, R11 ;  /* 0x00007610ff0b7816 */ /* 0x002fd6000000000b */
[----:B---3--:R-:W3:Y:S01]  /*519c0*/  @P0 LDG.E.U16 R11, desc[UR8][R4.64] ;  /* 0x00000008040b0981 */ /* 0x008ee2000c1e1500 */
[----:B------:R-:W-:-:S03]  /*519d0*/  ISETP.GT.AND P1, PT, R6, 0x1, PT ;  /* 0x000000010600780c */ /* 0x000fc60003f24270 */
[----:B---3--:R0:W-:Y:S04]  /*519e0*/  STL [R1+0x2bc], R11 ;  /* 0x0002bc0b01007387 */ /* 0x0081e80000100800 */
[----:B0-----:R-:W3:Y:S04]  /*519f0*/  LDL.LU R11, [R1+0x4dc8] ;  /* 0x004dc800010b7983 */ /* 0x001ee80000300800 */
[----:B------:R-:W4:Y:S04]  /*51a00*/  LDL R4, [R1+0x3674] ;  /* 0x0036740001047983 */ /* 0x000f280000100800 */
[----:B------:R-:W4:Y:S01]  /*51a10*/  LDL R5, [R1+0x3678] ;  /* 0x0036780001057983 */ /* 0x000f220000100800 */
[----:B------:R-:W-:-:S02]  /*51a20*/  PRMT R7, RZ, 0x7610, R7 ;  /* 0x00007610ff077816 */ /* 0x000fc40000000007 */
[----:B----4-:R-:W-:-:S04]  /*51a30*/  @P1 LOP3.LUT R5, R5, R4, RZ, 0x3c, !PT ;  /* 0x0000000405051212 */ /* 0x010fc800078e3cff */
[----:B------:R-:W-:-:S04]  /*51a40*/  @P1 LOP3.LUT R4, R5, R4, RZ, 0x3c, !PT ;  /* 0x0000000405041212 */ /* 0x000fc800078e3cff */
[----:B------:R-:W-:-:S05]  /*51a50*/  @P1 LOP3.LUT R5, R5, R4, RZ, 0x3c, !PT ;  /* 0x0000000405051212 */ /* 0x000fca00078e3cff */
[----:B------:R-:W4:Y:S01]  /*51a60*/  @P1 LDG.E.U16 R7, desc[UR8][R4.64] ;  /* 0x0000000804071981 */ /* 0x000f22000c1e1500 */
[----:B------:R-:W-:-:S03]  /*51a70*/  ISETP.GT.AND P2, PT, R6, 0x2, PT ;  /* 0x000000020600780c */ /* 0x000fc60003f44270 */
[----:B----4-:R0:W-:Y:S04]  /*51a80*/  STL [R1+0x2b8], R7 ;  /* 0x0002b80701007387 */ /* 0x0101e80000100800 */
[----:B0-----:R-:W4:Y:S04]  /*51a90*/  LDL.LU R7, [R1+0x4dc4] ;  /* 0x004dc40001077983 */ /* 0x001f280000300800 */
[----:B--2---:R-:W2:Y:S04]  /*51aa0*/  LDL R4, [R1+0x366c] ;  /* 0x00366c0001047983 */ /* 0x004ea80000100800 */
[----:B------:R-:W2:Y:S01]  /*51ab0*/  LDL R5, [R1+0x3670] ;  /* 0x0036700001057983 */ /* 0x000ea20000100800 */
[----:B---3--:R-:W-:-:S02]  /*51ac0*/  PRMT R11, RZ, 0x7610, R11 ;  /* 0x00007610ff0b7816 */ /* 0x008fc4000000000b */
[----:B--2---:R-:W-:-:S04]  /*51ad0*/  @P2 LOP3.LUT R5, R5, R4, RZ, 0x3c, !PT ;  /* 0x0000000405052212 */ /* 0x004fc800078e3cff */
[----:B------:R-:W-:-:S04]  /*51ae0*/  @P2 LOP3.LUT R4, R5, R4, RZ, 0x3c, !PT ;  /* 0x0000000405042212 */ /* 0x000fc800078e3cff */
[----:B------:R-:W-:-:S05]  /*51af0*/  @P2 LOP3.LUT R5, R5, R4, RZ, 0x3c, !PT ;  /* 0x0000000405052212 */ /* 0x000fca00078e3cff */
[----:B------:R-:W2:Y:S01]  /*51b00*/  @P2 LDG.E.U16 R11, desc[UR8][R4.64] ;  /* 0x00000008040b2981 */ /* 0x000ea2000c1e1500 */
[----:B------:R-:W-:-:S03]  /*51b10*/  ISETP.GT.AND P3, PT, R6, 0x3, PT ;  /* 0x000000030600780c */ /* 0x000fc60003f64270 */
[----:B--2---:R0:W-:Y:S04]  /*51b20*/  STL [R1+0x2b4], R11 ;  /* 0x0002b40b01007387 */ /* 0x0041e80000100800 */
[----:B0-----:R-:W2:Y:S04]  /*51b30*/  LDL.LU R11, [R1+0x4dc0] ;  /* 0x004dc000010b7983 */ /* 0x001ea80000300800 */
[----:B------:R-:W3:Y:S04]  /*51b40*/  LDL R4, [R1+0x3664] ;  /* 0x0036640001047983 */ /* 0x000ee80000100800 */
[----:B------:R-:W3:Y:S01]  /*51b50*/  LDL R5, [R1+0x3668] ;  /* 0x0036680001057983 */ /* 0x000ee20000100800 */
[----:B----4-:R-:W-:-:S02]  /*51b60*/  PRMT R7, RZ, 0x7610, R7 ;  /* 0x00007610ff077816 */ /* 0x010fc40000000007 */
[----:B---3--:R-:W-:-:S04]  /*51b70*/  @P3 LOP3.LUT R5, R5, R4, RZ, 0x3c, !PT ;  /* 0x0000000405053212 */ /* 0x008fc800078e3cff */
[----:B------:R-:W-:-:S04]  /*51b80*/  @P3 LOP3.LUT R4, R5, R4, RZ, 0x3c, !PT ;  /* 0x0000000405043212 */ /* 0x000fc800078e3cff */
[----:B------:R-:W-:-:S05]  /*51b90*/  @P3 LOP3.LUT R5, R5, R4, RZ, 0x3c, !PT ;  /* 0x0000000405053212 */ /* 0x000fca00078e3cff */
[----:B------:R-:W3:Y:S01]  /*51ba0*/  @P3 LDG.E.U16 R7, desc[UR8][R4.64] ;  /* 0x0000000804073981 */ /* 0x000ee2000c1e1500 */
[----:B------:R-:W-:-:S03]  /*51bb0*/  ISETP.GT.AND P0, PT, R6, 0x4, PT ;  /* 0x000000040600780c */ /* 0x000fc60003f04270 */
[----:B---3--:R0:W-:Y:S04]  /*51bc0*/  STL [R1+0x2b0], R7 ;  /* 0x0002b00701007387 */ /* 0x0081e80000100800 */
[----:B0-----:R-:W3:Y:S04]  /*51bd0*/  LDL.LU R7, [R1+0x4dbc] ;  /* 0x004dbc0001077983 */ /* 0x001ee80000300800 */
[----:B------:R-:W4:Y:S04]  /*51be0*/  LDL R4, [R1+0x365c] ;  /* 0x00365c0001047983 */ /* 0x000f280000100800 */
[----:B------:R-:W4:Y:S01]  /*51bf0*/  LDL R5, [R1+0x3660] ;  /* 0x0036600001057983 */ /* 0x000f220000100800 */
[----:B--2---:R-:W-:-:S02]  /*51c00*/  PRMT R11, RZ, 0x7610, R11 ;  /* 0x00007610ff0b7816 */ /* 0x004fc4000000000b */
[----:B----4-:R-:W-:-:S04]  /*51c10*/  @P0 LOP3.LUT R5, R5, R4, RZ, 0x3c, !PT ;  /* 0x0000000405050212 */ /* 0x010fc800078e3cff */
[----:B------:R-:W-:-:S04]  /*51c20*/  @P0 LOP3.LUT R4, R5, R4, RZ, 0x3c, !PT ;  /* 0x0000000405040212 */ /* 0x000fc800078e3cff */
[----:B------:R-:W-:-:S05]  /*51c30*/  @P0 LOP3.LUT R5, R5, R4, RZ, 0x3c, !PT ;  /* 0x0000000405050212 */ /* 0x000fca00078e3cff */
[----:B------:R-:W2:Y:S01]  /*51c40*/  @P0 LDG.E.U16 R11, desc[UR8][R4.64] ;  /* 0x00000008040b0981 */ /* 0x000ea2000c1e1500 */
[----:B------:R-:W-:-:S03]  /*51c50*/  ISETP.GT.AND P1, PT, R6, 0x5, PT ;  /* 0x000000050600780c */ /* 0x000fc60003f24270 */
[----:B--2---:R0:W-:Y:S04]  /*51c60*/  STL [R1+0x2ac], R11 ;  /* 0x0002ac0b01007387 */ /* 0x0041e80000100800 */
[----:B0-----:R-:W2:Y:S04]  /*51c70*/  LDL.LU R11, [R1+0x4db8] ;  /* 0x004db800010b7983 */ /* 0x001ea80000300800 */
[----:B------:R-:W4:Y:S04]  /*51c80*/  LDL R4, [R1+0x3654] ;  /* 0x0036540001047983 */ /* 0x000f280000100800 */
[----:B------:R-:W4:Y:S01]  /*51c90*/  LDL R5, [R1+0x3658] ;  /* 0x0036580001057983 */ /* 0x000f220000100800 */
[----:B---3--:R-:W-:-:S02]  /*51ca0*/  PRMT R7, RZ, 0x7610, R7 ;  /* 0x00007610ff077816 */ /* 0x008fc40000000007 */
[----:B----4-:R-:W-:-:S04]  /*51cb0*/  @P1 LOP3.LUT R5, R5, R4, RZ, 0x3c, !PT ;  /* 0x0000000405051212 */ /* 0x010fc800078e3cff */
        /* <DEDUP_REMOVED lines=1122> */
[----:B------:R0:W3:Y:S04]  /*562e0*/  @P1 LDG.E.U16 R7, desc[UR8][R4.64] ;  /* 0x0000000804071981 */ /* 0x0000e8000c1e1500 */
[----:B------:R-:W0:Y:S04]  /*562f0*/  LDL R4, [R1+0x32cc] ;  /* 0x0032cc0001047983 */ /* 0x000e280000100800 */
[----:B------:R-:W0:Y:S01]  /*56300*/  LDL R5, [R1+0x32d0] ;  /* 0x0032d00001057983 */ /* 0x000e220000100800 */
[----:B------:R-:W-:Y:S02]  /*56310*/  ISETP.GT.AND P0, PT, R6, 0x76, PT ;  /* 0x000000760600780c */ /* 0x000fe40003f04270 */
[----:B------:R-:W-:-:S11]  /*56320*/  PRMT R9, RZ, 0x7610, R9 ;  /* 0x00007610ff097816 */ /* 0x000fd60000000009 */
[----:B0-----:R-:W-:-:S04]  /*56330*/  @P0 LOP3.LUT R5, R5, R4, RZ, 0x3c, !PT ;  /* 0x0000000405050212 */ /* 0x001fc800078e3cff */
[----:B------:R-:W-:-:S04]  /*56340*/  @P0 LOP3.LUT R4, R5, R4, RZ, 0x3c, !PT ;  /* 0x0000000405040212 */ /* 0x000fc800078e3cff */
[----:B------:R-:W-:-:S05]  /*56350*/  @P0 LOP3.LUT R5, R5, R4, RZ, 0x3c, !PT ;  /* 0x0000000405050212 */ /* 0x000fca00078e3cff */
[----:B------:R-:W4:Y:S04]  /*56360*/  @P0 LDG.E.U16 R9, desc[UR8][R4.64] ;  /* 0x0000000804090981 */ /* 0x000f28000c1e1500 */
[----:B---3--:R0:W-:Y:S04]  /*56370*/  STL [R1+0xe8], R7 ;  /* 0x0000e80701007387 */ /* 0x0081e80000100800 */
[----:B0-----:R-:W3:Y:S04]  /*56380*/  LDL R7, [R1+0x32b0] ;  /* 0x0032b00001077983 */ /* 0x001ee80000100800 */
[----:B----4-:R0:W-:Y:S04]  /*56390*/  STL [R1+0xe4], R9 ;  /* 0x0000e40901007387 */ /* 0x0101e80000100800 */
[----:B0-----:R-:W4:Y:S04]  /*563a0*/  LDL.LU R9, [R1+0x4bf4] ;  /* 0x004bf40001097983 */ /* 0x001f280000300800 */
[----:B------:R-:W3:Y:S04]  /*563b0*/  LDL R4, [R1+0x32c4] ;  /* 0x0032c40001047983 */ /* 0x000ee80000100800 */
[----:B------:R-:W3:Y:S01]  /*563c0*/  LDL R5, [R1+0x32c8] ;  /* 0x0032c80001057983 */ /* 0x000ee20000100800 */
[----:B------:R-:W-:-:S02]  /*563d0*/  ISETP.GT.AND P2, PT, R6, 0x77, PT ;  /* 0x000000770600780c */ /* 0x000fc40003f44270 */
[----:B--2---:R-:W-:-:S11]  /*563e0*/  PRMT R11, RZ, 0x7610, R11 ;  /* 0x00007610ff0b7816 */ /* 0x004fd6000000000b */
[----:B---3--:R-:W-:-:S04]  /*563f0*/  @P2 LOP3.LUT R5, R5, R4, RZ, 0x3c, !PT ;  /* 0x0000000405052212 */ /* 0x008fc800078e3cff */
        /* <DEDUP_REMOVED lines=23> */
[C---:B------:R-:W-:Y:S02]  /*56570*/  ISETP.GT.AND P4, PT, R6.reuse, 0x7a, PT ;  /* 0x0000007a0600780c */ /* 0x040fe40003f84270 */
[----:B---3--:R-:W-:Y:S01]  /*56580*/  PRMT R9, RZ, 0x7610, R9 ;  /* 0x00007610ff097816 */ /* 0x008fe20000000009 */
[----:B--2---:R0:W-:Y:S04]  /*56590*/  STL [R1+0xd8], R11 ;  /* 0x0000d80b01007387 */ /* 0x0041e80000100800 */
[----:B0-----:R-:W2:Y:S04]  /*565a0*/  LDL.LU R11, [R1+0x4be8] ;  /* 0x004be800010b7983 */ /* 0x001ea80000300800 */
[----:B------:R-:W3:Y:S02]  /*565b0*/  LDL R5, [R1+0x32ac] ;  /* 0x0032ac0001057983 */ /* 0x000ee40000100800 */
[----:B------:R-:W-:Y:S01]  /*565c0*/  @P4 IMAD.MOV.U32 R4, RZ, RZ, R7 ;  /* 0x000000ffff044224 */ /* 0x000fe200078e0007 */
[----:B------:R-:W-:-:S04]  /*565d0*/  ISETP.GT.AND P0, PT, R6, 0x7b, PT ;  /* 0x0000007b0600780c */ /* 0x000fc80003f04270 */
[----:B---3--:R0:W3:Y:S04]  /*565e0*/  @P4 LDG.E.U16 R9, desc[UR8][R4.64] ;  /* 0x0000000804094981 */ /* 0x0080e8000c1e1500 */
[----:B------:R-:W0:Y:S04]  /*565f0*/  LDL R4, [R1+0x32a4] ;  /* 0x0032a40001047983 */ /* 0x000e280000100800 */
[----:B------:R-:W0:Y:S01]  /*56600*/  LDL R5, [R1+0x32a8] ;  /* 0x0032a80001057983 */ /* 0x000e220000100800 */
[----:B--2---:R-:W-:Y:S01]  /*56610*/  PRMT R11, RZ, 0x7610, R11 ;  /* 0x00007610ff0b7816 */ /* 0x004fe2000000000b */
[----:B------:R-:W1:Y:S01]  /*56620*/  S2R R7, SR_TID.X ;  /* 0x0000000000077919 */ /* 0x000e620000002100 */
[----:B0-----:R-:W-:-:S04]  /*56630*/  @P0 LOP3.LUT R5, R5, R4, RZ, 0x3c, !PT ;  /* 0x0000000405050212 */ /* 0x001fc800078e3cff */
[----:B------:R-:W-:-:S04]  /*56640*/  @P0 LOP3.LUT R4, R5, R4, RZ, 0x3c, !PT ;  /* 0x0000000405040212 */ /* 0x000fc800078e3cff */
[----:B------:R-:W-:-:S05]  /*56650*/  @P0 LOP3.LUT R5, R5, R4, RZ, 0x3c, !PT ;  /* 0x0000000405050212 */ /* 0x000fca00078e3cff */
[----:B------:R-:W2:Y:S04]  /*56660*/  @P0 LDG.E.U16 R11, desc[UR8][R4.64] ;  /* 0x00000008040b0981 */ /* 0x000ea8000c1e1500 */
[----:B---3--:R1:W-:Y:S02]  /*56670*/  STL [R1+0xd4], R9 ;  /* 0x0000d40901007387 */ /* 0x0083e40000100800 */
[C---:B-1----:R-:W-:Y:S02]  /*56680*/  LOP3.LUT R9, R7.reuse, 0x3f, RZ, 0xc0, !PT ;  /* 0x0000003f07097812 */ /* 0x042fe400078ec0ff */
[----:B------:R-:W-:Y:S02]  /*56690*/  LOP3.LUT R7, R7, 0x3f, RZ, 0xc0, !PT ;  /* 0x0000003f07077812 */ /* 0x000fe400078ec0ff */
[----:B------:R-:W-:-:S02]  /*566a0*/  LOP3.LUT R9, R9, 0x40, RZ, 0xfc, !PT ;  /* 0x0000004009097812 */ /* 0x000fc400078efcff */
[-C--:B------:R-:W-:Y:S02]  /*566b0*/  ISETP.GE.AND P2, PT, R7, R6.reuse, PT ;  /* 0x000000060700720c */ /* 0x080fe40003f46270 */
[----:B------:R-:W-:Y:S02]  /*566c0*/  ISETP.GE.AND P3, PT, R9, R6, PT ;  /* 0x000000060900720c */ /* 0x000fe40003f66270 */
[----:B------:R-:W3:Y:S04]  /*566d0*/  LDL.LU R9, [R1+0x4be4] ;  /* 0x004be40001097983 */ /* 0x000ee80000300800 */
[----:B------:R-:W4:Y:S04]  /*566e0*/  LDL.LU R7, [R1+0x4be0] ;  /* 0x004be00001077983 */ /* 0x000f280000300800 */
[----:B--2---:R0:W-:Y:S04]  /*566f0*/  STL [R1+0xd0], R11 ;  /* 0x0000d00b01007387 */ /* 0x0041e80000100800 */
[----:B0-----:R-:W2:Y:S04]  /*56700*/  LDL.LU R11, [R1+0x4bdc] ;  /* 0x004bdc00010b7983 */ /* 0x001ea80000300800 */
[----:B------:R-:W2:Y:S04]  /*56710*/  LDL R4, [R1+0x329c] ;  /* 0x00329c0001047983 */ /* 0x000ea80000100800 */
[----:B------:R-:W2:Y:S01]  /*56720*/  LDL R5, [R1+0x32a0] ;  /* 0x0032a00001057983 */ /* 0x000ea20000100800 */
[----:B------:R-:W-:-:S02]  /*56730*/  ISETP.GT.AND P1, PT, R6, 0x7c, PT ;  /* 0x0000007c0600780c */ /* 0x000fc40003f24270 */
[----:B----4-:R-:W-:-:S11]  /*56740*/  PRMT R7, RZ, 0x7610, R7 ;  /* 0x00007610ff077816 */ /* 0x010fd60000000007 */
[----:B--2---:R-:W-:-:S04]  /*56750*/  @P1 LOP3.LUT R5, R5, R4, RZ, 0x3c, !PT ;  /* 0x0000000405051212 */ /* 0x004fc800078e3cff */
        /* <DEDUP_REMOVED lines=16> */
[----:B------:R-:W3:Y:S04]  /*56860*/  LDL R4, [R1+0x328c] ;  /* 0x00328c0001047983 */ /* 0x000ee80000100800 */
[----:B------:R-:W3:Y:S01]  /*56870*/  LDL R5, [R1+0x3290] ;  /* 0x0032900001057983 */ /* 0x000ee20000100800 */
[----:B--2---:R-:W-:-:S02]  /*56880*/  PRMT R7, RZ, 0x7610, R7 ;  /* 0x00007610ff077816 */ /* 0x004fc40000000007 */
        /* <DEDUP_REMOVED lines=14> */
[----:B--2---:R-:W-:Y:S01]  /*56970*/  PRMT R7, RZ, 0x7610, R7 ;  /* 0x00007610ff077816 */ /* 0x004fe20000000007 */
[----:B------:R-:W-:Y:S06]  /*56980*/  BAR.SYNC.DEFER_BLOCKING 0x0 ;  /* 0x0000000000007b1d */ /* 0x000fec0000010000 */
[----:B---3--:R0:W-:Y:S04]  /*56990*/  STL [R1+0xc0], R11 ;  /* 0x0000c00b01007387 */ /* 0x0081e80000100800 */
[----:B0-----:R-:W2:Y:S04]  /*569a0*/  LDL.LU R11, [R1+0x4bcc] ;  /* 0x004bcc00010b7983 */ /* 0x001ea80000300800 */
[----:B------:R-:W3:Y:S04]  /*569b0*/  LDL R4, [R1+0x327c] ;  /* 0x00327c0001047983 */ /* 0x000ee80000100800 */
[----:B------:R-:W3:Y:S02]  /*569c0*/  LDL R5, [R1+0x3280] ;  /* 0x0032800001057983 */ /* 0x000ee40000100800 */
[----:B---3--:R-:W-:-:S04]  /*569d0*/  @!P2 LOP3.LUT R5, R5, R4, RZ, 0x3c, !PT ;  /* 0x000000040505a212 */ /* 0x008fc800078e3cff */
[----:B------:R-:W-:-:S04]  /*569e0*/  @!P2 LOP3.LUT R4, R5, R4, RZ, 0x3c, !PT ;  /* 0x000000040504a212 */ /* 0x000fc800078e3cff */
[----:B------:R-:W-:-:S05]  /*569f0*/  @!P2 LOP3.LUT R5, R5, R4, RZ, 0x3c, !PT ;  /* 0x000000040505a212 */ /* 0x000fca00078e3cff */
[----:B------:R-:W3:Y:S04]  /*56a00*/  @!P2 LDG.E.U16 R7, desc[UR8][R4.64] ;  /* 0x000000080407a981 */ /* 0x000ee8000c1e1500 */
[----:B---3--:R0:W-:Y:S04]  /*56a10*/  STL [R1+0xbc], R7 ;  /* 0x0000bc0701007387 */ /* 0x0081e80000100800 */
[----:B0-----:R-:W3:Y:S04]  /*56a20*/  LDL.LU R7, [R1+0x4bc8] ;  /* 0x004bc80001077983 */ /* 0x001ee80000300800 */
[----:B------:R-:W4:Y:S04]  /*56a30*/  LDL R4, [R1+0x3274] ;  /* 0x0032740001047983 */ /* 0x000f280000100800 */
[----:B------:R-:W4:Y:S01]  /*56a40*/  LDL R5, [R1+0x3278] ;  /* 0x0032780001057983 */ /* 0x000f220000100800 */
[----:B--2---:R-:W-:-:S02]  /*56a50*/  PRMT R11, RZ, 0x7610, R11 ;  /* 0x00007610ff0b7816 */ /* 0x004fc4000000000b */
[----:B----4-:R-:W-:-:S04]  /*56a60*/  @!P3 LOP3.LUT R5, R5, R4, RZ, 0x3c, !PT ;  /* 0x000000040505b212 */ /* 0x010fc800078e3cff */
[----:B------:R-:W-:-:S04]  /*56a70*/  @!P3 LOP3.LUT R4, R5, R4, RZ, 0x3c, !PT ;  /* 0x000000040504b212 */ /* 0x000fc800078e3cff */
[----:B------:R-:W-:-:S05]  /*56a80*/  @!P3 LOP3.LUT R5, R5, R4, RZ, 0x3c, !PT ;  /* 0x000000040505b212 */ /* 0x000fca00078e3cff */
[----:B------:R-:W2:Y:S04]  /*56a90*/  @!P3 LDG.E.U16 R11, desc[UR8][R4.64] ;  /* 0x00000008040bb981 */ /* 0x000ea8000c1e1500 */
[----:B--2---:R0:W-:Y:S04]  /*56aa0*/  STL [R1+0xb8], R11 ;  /* 0x0000b80b01007387 */ /* 0x0041e80000100800 */
[----:B0-----:R-:W2:Y:S04]  /*56ab0*/  LDL.LU R11, [R1+0x4bc4] ;  /* 0x004bc400010b7983 */ /* 0x001ea80000300800 */
[----:B------:R-:W4:Y:S04]  /*56ac0*/  LDL R4, [R1+0x31fc] ;  /* 0x0031fc0001047983 */ /* 0x000f280000100800 */
[----:B------:R-:W4:Y:S01]  /*56ad0*/  LDL R5, [R1+0x3200] ;  /* 0x0032000001057983 */ /* 0x000f220000100800 */
[----:B---3--:R-:W-:-:S02]  /*56ae0*/  PRMT R7, RZ, 0x7610, R7 ;  /* 0x00007610ff077816 */ /* 0x008fc40000000007 */
[----:B----4-:R-:W-:-:S04]  /*56af0*/  @!P2 LOP3.LUT R5, R5, R4, RZ, 0x3c, !PT ;  /* 0x000000040505a212 */ /* 0x010fc800078e3cff */
        /* <DEDUP_REMOVED lines=124> */
[----:B------:R-:W-:-:S02]  /*572c0*/  PRMT R9, RZ, 0x7610, R9 ;  /* 0x00007610ff097816 */ /* 0x000fc40000000009 */
[----:B----4-:R-:W-:-:S04]  /*572d0*/  @!P2 LOP3.LUT R5, R5, R4, RZ, 0x3c, !PT ;  /* 0x000000040505a212 */ /* 0x010fc800078e3cff */
[----:B------:R-:W-:-:S04]  /*572e0*/  @!P2 LOP3.LUT R4, R5, R4, RZ, 0x3c, !PT ;  /* 0x000000040504a212 */ /* 0x000fc800078e3cff */
[----:B------:R-:W-:-:S05]  /*572f0*/  @!P2 LOP3.LUT R5, R5, R4, RZ, 0x3c, !PT ;  /* 0x000000040505a212 */ /* 0x000fca00078e3cff */
[----:B------:R-:W4:Y:S04]  /*57300*/  @!P2 LDG.E.U16 R9, desc[UR8][R4.64] ;  /* 0x000000080409a981 */ /* 0x000f28000c1e1500 */
[----:B----4-:R0:W-:Y:S04]  /*57310*/  STL [R1+0x7c], R9 ;  /* 0x00007c0901007387 */ /* 0x0101e80000100800 */
[----:B0-----:R-:W4:Y:S04]  /*57320*/  LDL.LU R9, [R1+0x4b88] ;  /* 0x004b880001097983 */ /* 0x001f280000300800 */
[----:B------:R-:W2:Y:S04]  /*57330*/  LDL R4, [R1+0x2e8c] ;  /* 0x002e8c0001047983 */ /* 0x000ea80000100800 */
[----:B------:R-:W2:Y:S01]  /*57340*/  LDL R5, [R1+0x2e90] ;  /* 0x002e900001057983 */ /* 0x000ea20000100800 */
[----:B------:R-:W-:-:S02]  /*57350*/  PRMT R10, RZ, 0x7610, R10 ;  /* 0x00007610ff0a7816 */ /* 0x000fc4000000000a */
[----:B--2---:R-:W-:-:S04]  /*57360*/  @!P3 LOP3.LUT R5, R5, R4, RZ, 0x3c, !PT ;  /* 0x000000040505b212 */ /* 0x004fc800078e3cff */
[----:B------:R-:W-:-:S04]  /*57370*/  @!P3 LOP3.LUT R4, R5, R4, RZ, 0x3c, !PT ;  /* 0x000000040504b212 */ /* 0x000fc800078e3cff */
[----:B------:R-:W-:-:S05]  /*57380*/  @!P3 LOP3.LUT R5, R5, R4, RZ, 0x3c, !PT ;  /* 0x000000040505b212 */ /* 0x000fca00078e3cff */
[----:B------:R-:W2:Y:S04]  /*57390*/  @!P3 LDG.E.U16 R10, desc[UR8][R4.64] ;  /* 0x00000008040ab981 */ /* 0x000ea8000c1e1500 */
[----:B--2---:R0:W-:Y:S04]  /*573a0*/  STL [R1+0x78], R10 ;  /* 0x0000780a01007387 */ /* 0x0041e80000100800 */
[----:B0-----:R-:W2:Y:S04]  /*573b0*/  LDL.LU R10, [R1+0x4b84] ;  /* 0x004b8400010a7983 */ /* 0x001ea80000300800 */
        /* <DEDUP_REMOVED lines=110> */
[----:B---3--:R-:W-:-:S02]  /*57aa0*/  PRMT R7, RZ, 0x7610, R7 ;  /* 0x00007610ff077816 */ /* 0x008fc40000000007 */
[----:B--2---:R-:W-:-:S04]  /*57ab0*/  @!P2 LOP3.LUT R5, R5, R4, RZ, 0x3c, !PT ;  /* 0x000000040505a212 */ /* 0x004fc800078e3cff */
[----:B------:R-:W-:-:S04]  /*57ac0*/  @!P2 LOP3.LUT R4, R5, R4, RZ, 0x3c, !PT ;  /* 0x000000040504a212 */ /* 0x000fc800078e3cff */
[----:B------:R-:W-:-:S05]  /*57ad0*/  @!P2 LOP3.LUT R5, R5, R4, RZ, 0x3c, !PT ;  /* 0x000000040505a212 */ /* 0x000fca00078e3cff */
[----:B------:R0:W2:Y:S04]  /*57ae0*/  @!P2 LDG.E.U16 R7, desc[UR8][R4.64] ;  /* 0x000000080407a981 */ /* 0x0000a8000c1e1500 */
[----:B------:R-:W0:Y:S04]  /*57af0*/  LDL R4, [R1+0x2b0c] ;  /* 0x002b0c0001047983 */ /* 0x000e280000100800 */
[----:B------:R-:W0:Y:S01]  /*57b00*/  LDL R5, [R1+0x2b10] ;  /* 0x002b100001057983 */ /* 0x000e220000100800 */
[----:B------:R-:W-:Y:S02]  /*57b10*/  PRMT R17, RZ, 0x7610, R17 ;  /* 0x00007610ff117816 */ /* 0x000fe40000000011 */
[----:B0-----:R-:W-:-:S04]  /*57b20*/  @!P3 LOP3.LUT R5, R5, R4, RZ, 0x3c, !PT ;  /* 0x000000040505b212 */ /* 0x001fc800078e3cff */
[----:B------:R-:W-:-:S04]  /*57b30*/  @!P3 LOP3.LUT R4, R5, R4, RZ, 0x3c, !PT ;  /* 0x000000040504b212 */ /* 0x000fc800078e3cff */
[----:B------:R-:W-:-:S05]  /*57b40*/  @!P3 LOP3.LUT R5, R5, R4, RZ, 0x3c, !PT ;  /* 0x000000040505b212 */ /* 0x000fca00078e3cff */
[----:B------:R-:W3:Y:S04]  /*57b50*/  @!P3 LDG.E.U16 R17, desc[UR8][R4.64] ;  /* 0x000000080411b981 */ /* 0x000ee8000c1e1500 */
[----:B--2---:R0:W-:Y:S04]  /*57b60*/  STL [R1+0x44], R7 ;  /* 0x0000440701007387 */ /* 0x0041e80000100800 */
[----:B0-----:R-:W2:Y:S04]  /*57b70*/  LDL R7, [R1+0x2998] ;  /* 0x0029980001077983 */ /* 0x001ea80000100800 */
[----:B---3--:R0:W-:Y:S04]  /*57b80*/  STL [R1+0x40], R17 ;  /* 0x0000401101007387 */ /* 0x0081e80000100800 */
[----:B0-----:R-:W3:Y:S04]  /*57b90*/  LDL.LU R17, [R1+0x4b50] ;  /* 0x004b500001117983 */ /* 0x001ee80000300800 */
        /* <DEDUP_REMOVED lines=33> */
[----:B------:R-:W2:Y:S01]  /*57db0*/  @!P3 LDG.E.U16 R18, desc[UR8][R4.64] ;  /* 0x000000080412b981 */ /* 0x000ea2000c1e1500 */
[----:B------:R-:W-:-:S03]  /*57dc0*/  PRMT R19, RZ, 0x7610, R19 ;  /* 0x00007610ff137816 */ /* 0x000fc60000000013 */
[----:B--2---:R0:W-:Y:S04]  /*57dd0*/  STL [R1+0x30], R18 ;  /* 0x0000301201007387 */ /* 0x0041e80000100800 */
[----:B0-----:R-:W2:Y:S04]  /*57de0*/  LDL.LU R18, [R1+0x4b40] ;  /* 0x004b400001127983 */ /* 0x001ea80000300800 */
[----:B------:R-:W2:Y:S01]  /*57df0*/  LDL R5, [R1+0x2994] ;  /* 0x0029940001057983 */ /* 0x000ea20000100800 */
[----:B------:R-:W-:-:S03]  /*57e00*/  @!P2 IMAD.MOV.U32 R4, RZ, RZ, R7 ;  /* 0x000000ffff04a224 */ /* 0x000fc600078e0007 */
[----:B------:R-:W3:Y:S04]  /*57e10*/  LDL R7, [R1+0x2890] ;  /* 0x0028900001077983 */ /* 0x000ee80000100800 */
[----:B--2---:R-:W2:Y:S04]  /*57e20*/  @!P2 LDG.E.U16 R19, desc[UR8][R4.64] ;  /* 0x000000080413a981 */ /* 0x004ea8000c1e1500 */
        /* <DEDUP_REMOVED lines=22> */
[----:B----4-:R-:W-:-:S02]  /*57f90*/  PRMT R9, RZ, 0x7610, R9 ;  /* 0x00007610ff097816 */ /* 0x010fc40000000009 */
        /* <DEDUP_REMOVED lines=10> */
[----:B------:R-:W4:Y:S04]  /*58040*/  @!P2 LDG.E.U16 R3, desc[UR8][R4.64] ;  /* 0x000000080403a981 */ /* 0x000f28000c1e1500 */
[----:B--2---:R0:W-:Y:S04]  /*58050*/  STL [R1+0x20], R9 ;  /* 0x0000200901007387 */ /* 0x0041e80000100800 */
[----:B0-----:R-:W2:Y:S04]  /*58060*/  LDL R9, [R1+0x2798] ;  /* 0x0027980001097983 */ /* 0x001ea80000100800 */
[----:B----4-:R0:W-:Y:S04]  /*58070*/  STL [R1+0x1c], R3 ;  /* 0x00001c0301007387 */ /* 0x0101e80000100800 */
[----:B0-----:R-:W4:Y:S04]  /*58080*/  LDL.LU R3, [R1+0x4b34] ;  /* 0x004b340001037983 */ /* 0x001f280000300800 */
[----:B------:R-:W2:Y:S01]  /*58090*/  LDL R5, [R1+0x288c] ;  /* 0x00288c0001057983 */ /* 0x000ea20000100800 */
[----:B------:R-:W-:Y:S01]  /*580a0*/  PRMT R6, RZ, 0x7610, R6 ;  /* 0x00007610ff067816 */ /* 0x000fe20000000006 */
[----:B------:R-:W-:Y:S01]  /*580b0*/  @!P3 IMAD.MOV.U32 R4, RZ, RZ, R7 ;  /* 0x000000ffff04b224 */ /* 0x000fe200078e0007 */
[----:B------:R-:W-:Y:S01]  /*580c0*/  PRMT R10, RZ, 0x7610, R10 ;  /* 0x00007610ff0a7816 */ /* 0x000fe2000000000a */
[----:B------:R-:W3:Y:S04]  /*580d0*/  LDL R7, [R1+0x2714] ;  /* 0x0027140001077983 */ /* 0x000ee80000100800 */
[----:B--2---:R0:W2:Y:S04]  /*580e0*/  @!P3 LDG.E.U16 R6, desc[UR8][R4.64] ;  /* 0x000000080406b981 */ /* 0x0040a8000c1e1500 */
[----:B------:R-:W3:Y:S01]  /*580f0*/  LDL R5, [R1+0x2814] ;  /* 0x0028140001057983 */ /* 0x000ee20000100800 */
[----:B0-----:R-:W-:-:S03]  /*58100*/  @!P2 IMAD.MOV.U32 R4, RZ, RZ, R11 ;  /* 0x000000ffff04a224 */ /* 0x001fc600078e000b */
[----:B--2---:R0:W-:Y:S01]  /*58110*/  STL [R1+0x18], R6 ;  /* 0x0000180601007387 */ /* 0x0041e20000100800 */
[----:B------:R-:W-:-:S03]  /*58120*/  PRMT R2, RZ, 0x7610, R2 ;  /* 0x00007610ff027816 */ /* 0x000fc60000000002 */
[----:B------:R-:W2:Y:S04]  /*58130*/  LDL R11, [R1+0x270c] ;  /* 0x00270c00010b7983 */ /* 0x000ea80000100800 */
[----:B---3--:R1:W3:Y:S04]  /*58140*/  @!P2 LDG.E.U16 R10, desc[UR8][R4.64] ;  /* 0x00000008040aa981 */ /* 0x0082e8000c1e1500 */
[----:B0-----:R-:W2:Y:S04]  /*58150*/  LDL R6, [R1+0x2718] ;  /* 0x0027180001067983 */ /* 0x001ea80000100800 */
[----:B------:R-:W1:Y:S04]  /*58160*/  LDL R4, [R1+0x280c] ;  /* 0x00280c0001047983 */ /* 0x000e680000100800 */
[----:B------:R-:W1:Y:S02]  /*58170*/  LDL R5, [R1+0x2810] ;  /* 0x0028100001057983 */ /* 0x000e640000100800 */
[----:B-1----:R-:W-:-:S04]  /*58180*/  @!P3 LOP3.LUT R5, R5, R4, RZ, 0x3c, !PT ;  /* 0x000000040505b212 */ /* 0x002fc800078e3cff */
[----:B------:R-:W-:-:S04]  /*58190*/  @!P3 LOP3.LUT R4, R5, R4, RZ, 0x3c, !PT ;  /* 0x000000040504b212 */ /* 0x000fc800078e3cff */
[----:B------:R-:W-:-:S05]  /*581a0*/  @!P3 LOP3.LUT R5, R5, R4, RZ, 0x3c, !PT ;  /* 0x000000040505b212 */ /* 0x000fca00078e3cff */
[----:B------:R-:W2:Y:S04]  /*581b0*/  @!P3 LDG.E.U16 R2, desc[UR8][R4.64] ;  /* 0x000000080402b981 */ /* 0x000ea8000c1e1500 */
[----:B---3--:R0:W-:Y:S04]  /*581c0*/  STL [R1+0x14], R10 ;  /* 0x0000140a01007387 */ /* 0x0081e80000100800 */
[----:B0-----:R-:W3:Y:S04]  /*581d0*/  LDL R10, [R1+0x2710] ;  /* 0x00271000010a7983 */ /* 0x001ee80000100800 */
[----:B--2---:R-:W-:Y:S04]  /*581e0*/  STL [R1+0x10], R2 ;  /* 0x0000100201007387 */ /* 0x004fe80000100800 */
[----:B------:R-:W2:Y:S01]  /*581f0*/  LDL R5, [R1+0x2794] ;  /* 0x0027940001057983 */ /* 0x000ea20000100800 */
[----:B------:R-:W-:Y:S01]  /*58200*/  PRMT R8, RZ, 0x7610, R8 ;  /* 0x00007610ff087816 */ /* 0x000fe20000000008 */
[----:B------:R-:W-:Y:S01]  /*58210*/  @!P2 IMAD.MOV.U32 R4, RZ, RZ, R9 ;  /* 0x000000ffff04a224 */ /* 0x000fe200078e0009 */
[----:B------:R-:W-:-:S02]  /*58220*/  PRMT R15, RZ, 0x7610, R15 ;  /* 0x00007610ff0f7816 */ /* 0x000fc4000000000f */
[----:B------:R-:W-:Y:S02]  /*58230*/  PRMT R14, RZ, 0x7610, R14 ;  /* 0x00007610ff0e7816 */ /* 0x000fe4000000000e */
[----:B------:R-:W-:Y:S01]  /*58240*/  PRMT R28, RZ, 0x7610, R28 ;  /* 0x00007610ff1c7816 */ /* 0x000fe2000000001c */
[----:B------:R-:W3:Y:S04]  /*58250*/  LDL R9, [R1+0x2694] ;  /* 0x0026940001097983 */ /* 0x000ee80000100800 */
[----:B--2---:R0:W2:Y:S04]  /*58260*/  @!P2 LDG.E.U16 R8, desc[UR8][R4.64] ;  /* 0x000000080408a981 */ /* 0x0040a8000c1e1500 */
[----:B------:R-:W0:Y:S04]  /*58270*/  LDL R4, [R1+0x278c] ;  /* 0x00278c0001047983 */ /* 0x000e280000100800 */
[----:B------:R-:W0:Y:S02]  /*58280*/  LDL R5, [R1+0x2790] ;  /* 0x0027900001057983 */ /* 0x000e240000100800 */
[----:B0-----:R-:W-:-:S04]  /*58290*/  @!P3 LOP3.LUT R5, R5, R4, RZ, 0x3c, !PT ;  /* 0x000000040505b212 */ /* 0x001fc800078e3cff */
[----:B------:R-:W-:-:S04]  /*582a0*/  @!P3 LOP3.LUT R4, R5, R4, RZ, 0x3c, !PT ;  /* 0x000000040504b212 */ /* 0x000fc800078e3cff */
[----:B------:R-:W-:-:S05]  /*582b0*/  @!P3 LOP3.LUT R5, R5, R4, RZ, 0x3c, !PT ;  /* 0x000000040505b212 */ /* 0x000fca00078e3cff */
[----:B------:R0:W4:Y:S02]  /*582c0*/  @!P3 LDG.E.U16 R15, desc[UR8][R4.64] ;  /* 0x00000008040fb981 */ /* 0x000124000c1e1500 */
[----:B0-----:R-:W-:Y:S02]  /*582d0*/  @!P2 IMAD.MOV.U32 R4, RZ, RZ, R6 ;  /* 0x000000ffff04a224 */ /* 0x001fe400078e0006 */
[----:B------:R-:W-:-:S05]  /*582e0*/  @!P2 IMAD.MOV.U32 R5, RZ, RZ, R7 ;  /* 0x000000ffff05a224 */ /* 0x000fca00078e0007 */
[----:B------:R3:W4:Y:S04]  /*582f0*/  @!P2 LDG.E.U16 R14, desc[UR8][R4.64] ;  /* 0x00000008040ea981 */ /* 0x000728000c1e1500 */
[----:B--2---:R0:W-:Y:S04]  /*58300*/  STL [R1+0xc], R8 ;  /* 0x00000c0801007387 */ /* 0x0041e80000100800 */
[----:B------:R-:W2:Y:S04]  /*58310*/  LDL R7, [R1+0x268c] ;  /* 0x00268c0001077983 */ /* 0x000ea80000100800 */
[----:B------:R-:W2:Y:S01]  /*58320*/  LDL R6, [R1+0x2690] ;  /* 0x0026900001067983 */ /* 0x000ea20000100800 */
[----:B---3--:R-:W-:-:S02]  /*58330*/  @!P3 IMAD.MOV.U32 R4, RZ, RZ, R10 ;  /* 0x000000ffff04b224 */ /* 0x008fc400078e000a */
[----:B------:R-:W-:Y:S01]  /*58340*/  @!P3 IMAD.MOV.U32 R5, RZ, RZ, R11 ;  /* 0x000000ffff05b224 */ /* 0x000fe200078e000b */
[----:B0-----:R-:W3:Y:S04]  /*58350*/  LDL R8, [R1+0x2698] ;  /* 0x0026980001087983 */ /* 0x001ee80000100800 */
[----:B------:R0:W2:Y:S02]  /*58360*/  @!P3 LDG.E.U16 R28, desc[UR8][R4.64] ;  /* 0x00000008041cb981 */ /* 0x0000a4000c1e1500 */
[----:B0-----:R-:W-:Y:S01]  /*58370*/  @!P2 IMAD.MOV.U32 R5, RZ, RZ, R9 ;  /* 0x000000ffff05a224 */ /* 0x001fe200078e0009 */
[----:B------:R-:W-:Y:S01]  /*58380*/  PRMT R29, RZ, 0x7610, R29 ;  /* 0x00007610ff1d7816 */ /* 0x000fe2000000001d */
[----:B----4-:R0:W-:Y:S04]  /*58390*/  STL [R1+0x8], R15 ;  /* 0x0000080f01007387 */ /* 0x0101e80000100800 */
[----:B0-----:R-:W4:Y:S04]  /*583a0*/  LDL R15, [R1+0x2614] ;  /* 0x00261400010f7983 */ /* 0x001f280000100800 */
[----:B------:R0:W-:Y:S04]  /*583b0*/  STL [R1+0x4], R14 ;  /* 0x0000040e01007387 */ /* 0x0001e80000100800 */
[----:B------:R-:W4:Y:S04]  /*583c0*/  LDL R11, [R1+0x260c] ;  /* 0x00260c00010b7983 */ /* 0x000f280000100800 */
[----:B------:R-:W4:Y:S04]  /*583d0*/  LDL R10, [R1+0x2610] ;  /* 0x00261000010a7983 */ /* 0x000f280000100800 */
[----:B0-----:R-:W4:Y:S01]  /*583e0*/  LDL R14, [R1+0x2618] ;  /* 0x00261800010e7983 */ /* 0x001f220000100800 */
[----:B---3--:R-:W-:-:S03]  /*583f0*/  @!P2 IMAD.MOV.U32 R4, RZ, RZ, R8 ;  /* 0x000000ffff04a224 */ /* 0x008fc600078e0008 */
[----:B--2---:R-:W-:Y:S04]  /*58400*/  STL [R1+0x4aa0], R28 ;  /* 0x004aa01c01007387 */ /* 0x004fe80000100800 */
[----:B------:R-:W2:Y:S04]  /*58410*/  LDL R9, [R1+0x2594] ;  /* 0x0025940001097983 */ /* 0x000ea80000100800 */
[----:B------:R-:W3:Y:S04]  /*58420*/  LDL R8, [R1+0x2598] ;  /* 0x0025980001087983 */ /* 0x000ee80000100800 */
[----:B------:R0:W2:Y:S01]  /*58430*/  @!P2 LDG.E.U16 R29, desc[UR8][R4.64] ;  /* 0x00000008041da981 */ /* 0x0000a2000c1e1500 */
[----:B------:R-:W-:-:S02]  /*58440*/  PRMT R27, RZ, 0x7610, R27 ;  /* 0x00007610ff1b7816 */ /* 0x000fc4000000001b */
[----:B------:R-:W-:Y:S01]  /*58450*/  PRMT R26, RZ, 0x7610, R26 ;  /* 0x00007610ff1a7816 */ /* 0x000fe2000000001a */
[----:B0-----:R-:W-:Y:S02]  /*58460*/  @!P3 IMAD.MOV.U32 R4, RZ, RZ, R6 ;  /* 0x000000ffff04b224 */ /* 0x001fe400078e0006 */
[----:B------:R-:W-:-:S05]  /*58470*/  @!P3 IMAD.MOV.U32 R5, RZ, RZ, R7 ;  /* 0x000000ffff05b224 */ /* 0x000fca00078e0007 */
[----:B------:R4:W2:Y:S01]  /*58480*/  @!P3 LDG.E.U16 R27, desc[UR8][R4.64] ;  /* 0x00000008041bb981 */ /* 0x0008a2000c1e1500 */
[----:B------:R-:W-:Y:S02]  /*58490*/  PRMT R25, RZ, 0x7610, R25 ;  /* 0x00007610ff197816 */ /* 0x000fe40000000019 */
[----:B------:R-:W-:Y:S01]  /*584a0*/  PRMT R24, RZ, 0x7610, R24 ;  /* 0x00007610ff187816 */ /* 0x000fe20000000018 */
[----:B----4-:R-:W-:Y:S02]  /*584b0*/  @!P2 IMAD.MOV.U32 R5, RZ, RZ, R15 ;  /* 0x000000ffff05a224 */ /* 0x010fe400078e000f */
[----:B------:R-:W-:-:S05]  /*584c0*/  @!P2 IMAD.MOV.U32 R4, RZ, RZ, R14 ;  /* 0x000000ffff04a224 */ /* 0x000fca00078e000e */
[----:B------:R0:W4:Y:S02]  /*584d0*/  @!P2 LDG.E.U16 R26, desc[UR8][R4.64] ;  /* 0x00000008041aa981 */ /* 0x000124000c1e1500 */
[----:B0-----:R-:W-:Y:S02]  /*584e0*/  @!P3 IMAD.MOV.U32 R4, RZ, RZ, R10 ;  /* 0x000000ffff04b224 */ /* 0x001fe400078e000a */
[----:B------:R-:W-:-:S05]  /*584f0*/  @!P3 IMAD.MOV.U32 R5, RZ, RZ, R11 ;  /* 0x000000ffff05b224 */ /* 0x000fca00078e000b */
[----:B------:R3:W4:Y:S02]  /*58500*/  @!P3 LDG.E.U16 R25, desc[UR8][R4.64] ;  /* 0x000000080419b981 */ /* 0x000724000c1e1500 */
[----:B---3--:R-:W-:Y:S02]  /*58510*/  @!P2 IMAD.MOV.U32 R4, RZ, RZ, R8 ;  /* 0x000000ffff04a224 */ /* 0x008fe400078e0008 */
[----:B--2---:R-:W-:-:S05]  /*58520*/  @!P2 IMAD.MOV.U32 R5, RZ, RZ, R9 ;  /* 0x000000ffff05a224 */ /* 0x004fca00078e0009 */
[----:B------:R-:W2:Y:S04]  /*58530*/  @!P2 LDG.E.U16 R24, desc[UR8][R4.64] ;  /* 0x000000080418a981 */ /* 0x000ea8000c1e1500 */
[----:B------:R-:W-:Y:S04]  /*58540*/  STL [R1+0x4aa4], R29 ;  /* 0x004aa41d01007387 */ /* 0x000fe80000100800 */
[----:B------:R-:W3:Y:S04]  /*58550*/  LDL R7, [R1+0x258c] ;  /* 0x00258c0001077983 */ /* 0x000ee80000100800 */
[----:B------:R-:W3:Y:S04]  /*58560*/  LDL R6, [R1+0x2590] ;  /* 0x0025900001067983 */ /* 0x000ee80000100800 */
[----:B------:R-:W-:Y:S01]  /*58570*/  STL [R1+0x4aa8], R27 ;  /* 0x004aa81b01007387 */ /* 0x000fe20000100800 */
[----:B------:R-:W-:-:S03]  /*58580*/  PRMT R23, RZ, 0x7610, R23 ;  /* 0x00007610ff177816 */ /* 0x000fc60000000017 */
[----:B----4-:R-:W-:Y:S04]  /*58590*/  STL [R1+0x4aac], R26 ;  /* 0x004aac1a01007387 */ /* 0x010fe80000100800 */
[----:B------:R-:W4:Y:S04]  /*585a0*/  LDL R11, [R1+0x2514] ;  /* 0x00251400010b7983 */ /* 0x000f280000100800 */
[----:B------:R-:W4:Y:S04]  /*585b0*/  LDL R10, [R1+0x2518] ;  /* 0x00251800010a7983 */ /* 0x000f280000100800 */
[----:B------:R-:W-:Y:S04]  /*585c0*/  STL [R1+0x4ab0], R25 ;  /* 0x004ab01901007387 */ /* 0x000fe80000100800 */
[----:B------:R-:W4:Y:S04]  /*585d0*/  LDL R9, [R1+0x250c] ;  /* 0x00250c0001097983 */ /* 0x000f280000100800 */
[----:B------:R-:W4:Y:S04]  /*585e0*/  LDL R8, [R1+0x2510] ;  /* 0x0025100001087983 */ /* 0x000f280000100800 */
[----:B--2---:R-:W-:Y:S04]  /*585f0*/  STL [R1+0x4ab4], R24 ;  /* 0x004ab41801007387 */ /* 0x004fe80000100800 */
[----:B------:R-:W2:Y:S04]  /*58600*/  LDL R15, [R1+0x2494] ;  /* 0x00249400010f7983 */ /* 0x000ea80000100800 */
[----:B------:R-:W2:Y:S01]  /*58610*/  LDL R14, [R1+0x2498] ;  /* 0x00249800010e7983 */ /* 0x000ea20000100800 */
[----:B---3--:R-:W-:-:S02]  /*58620*/  @!P3 IMAD.MOV.U32 R4, RZ, RZ, R6 ;  /* 0x000000ffff04b224 */ /* 0x008fc400078e0006 */
[----:B------:R-:W-:Y:S01]  /*58630*/  @!P3 IMAD.MOV.U32 R5, RZ, RZ, R7 ;  /* 0x000000ffff05b224 */ /* 0x000fe200078e0007 */
[----:B------:R-:W-:Y:S02]  /*58640*/  PRMT R22, RZ, 0x7610, R22 ;  /* 0x00007610ff167816 */ /* 0x000fe40000000016 */
[----:B------:R-:W-:Y:S02]  /*58650*/  PRMT R21, RZ, 0x7610, R21 ;  /* 0x00007610ff157816 */ /* 0x000fe40000000015 */
[----:B------:R-:W-:Y:S01]  /*58660*/  PRMT R17, RZ, 0x7610, R17 ;  /* 0x00007610ff117816 */ /* 0x000fe20000000011 */
[----:B------:R-:W3:Y:S04]  /*58670*/  LDL R7, [R1+0x248c] ;  /* 0x00248c0001077983 */ /* 0x000ee80000100800 */
[----:B------:R4:W3:Y:S04]  /*58680*/  @!P3 LDG.E.U16 R23, desc[UR8][R4.64] ;  /* 0x000000080417b981 */ /* 0x0008e8000c1e1500 */
[----:B------:R-:W3:Y:S01]  /*58690*/  LDL R6, [R1+0x2490] ;  /* 0x0024900001067983 */ /* 0x000ee20000100800 */
[----:B----4-:R-:W-:-:S02]  /*586a0*/  @!P2 IMAD.MOV.U32 R5, RZ, RZ, R11 ;  /* 0x000000ffff05a224 */ /* 0x010fc400078e000b */
[----:B------:R-:W-:-:S05]  /*586b0*/  @!P2 IMAD.MOV.U32 R4, RZ, RZ, R10 ;  /* 0x000000ffff04a224 */ /* 0x000fca00078e000a */
[----:B------:R0:W4:Y:S02]  /*586c0*/  @!P2 LDG.E.U16 R22, desc[UR8][R4.64] ;  /* 0x000000080416a981 */ /* 0x000124000c1e1500 */
[----:B0-----:R-:W-:Y:S02]  /*586d0*/  @!P3 IMAD.MOV.U32 R5, RZ, RZ, R9 ;  /* 0x000000ffff05b224 */ /* 0x001fe400078e0009 */
[----:B------:R-:W-:-:S05]  /*586e0*/  @!P3 IMAD.MOV.U32 R4, RZ, RZ, R8 ;  /* 0x000000ffff04b224 */ /* 0x000fca00078e0008 */
[----:B------:R2:W4:Y:S02]  /*586f0*/  @!P3 LDG.E.U16 R21, desc[UR8][R4.64] ;  /* 0x000000080415b981 */ /* 0x000524000c1e1500 */
[----:B--2---:R-:W-:Y:S02]  /*58700*/  @!P2 IMAD.MOV.U32 R5, RZ, RZ, R15 ;  /* 0x000000ffff05a224 */ /* 0x004fe400078e000f */
[----:B------:R-:W-:-:S05]  /*58710*/  @!P2 IMAD.MOV.U32 R4, RZ, RZ, R14 ;  /* 0x000000ffff04a224 */ /* 0x000fca00078e000e */
[----:B------:R0:W2:Y:S04]  /*58720*/  @!P2 LDG.E.U16 R17, desc[UR8][R4.64] ;  /* 0x000000080411a981 */ /* 0x0000a8000c1e1500 */
[----:B---3--:R-:W-:Y:S04]  /*58730*/  STL [R1+0x4ab8], R23 ;  /* 0x004ab81701007387 */ /* 0x008fe80000100800 */
[----:B------:R-:W3:Y:S04]  /*58740*/  LDL R11, [R1+0x2414] ;  /* 0x00241400010b7983 */ /* 0x000ee80000100800 */
[----:B------:R-:W3:Y:S01]  /*58750*/  LDL R10, [R1+0x2418] ;  /* 0x00241800010a7983 */ /* 0x000ee20000100800 */
[----:B------:R-:W-:-:S02]  /*58760*/  PRMT R13, RZ, 0x7610, R13 ;  /* 0x00007610ff0d7816 */ /* 0x000fc4000000000d */
[----:B0-----:R-:W-:-:S04]  /*58770*/  PRMT R4, RZ, 0x7610, R4 ;  /* 0x00007610ff047816 */ /* 0x001fc80000000004 */
[----:B------:R3:W3:Y:S04]  /*58780*/  @!P3 LDG.E.U16 R13, desc[UR8][R6.64] ;  /* 0x00000008060db981 */ /* 0x0006e8000c1e1500 */
[----:B----4-:R-:W-:Y:S04]  /*58790*/  STL [R1+0x4abc], R22 ;  /* 0x004abc1601007387 */ /* 0x010fe80000100800 */
[----:B------:R-:W4:Y:S04]  /*587a0*/  LDL R9, [R1+0x240c] ;  /* 0x00240c0001097983 */ /* 0x000f280000100800 */
[----:B------:R-:W4:Y:S04]  /*587b0*/  LDL R8, [R1+0x2410] ;  /* 0x0024100001087983 */ /* 0x000f280000100800 */
[----:B------:R0:W-:Y:S04]  /*587c0*/  STL [R1+0x4ac0], R21 ;  /* 0x004ac01501007387 */ /* 0x0001e80000100800 */
[----:B--2---:R1:W-:Y:S04]  /*587d0*/  STL [R1+0x4ac4], R17 ;  /* 0x004ac41101007387 */ /* 0x0043e80000100800 */
[----:B0-----:R-:W2:Y:S04]  /*587e0*/  LDL R21, [R1+0x2394] ;  /* 0x0023940001157983 */ /* 0x001ea80000100800 */
[----:B-1----:R-:W2:Y:S01]  /*587f0*/  LDL R17, [R1+0x2398] ;  /* 0x0023980001117983 */ /* 0x002ea20000100800 */
[----:B---3--:R-:W-:-:S02]  /*58800*/  @!P2 IMAD.MOV.U32 R6, RZ, RZ, R10 ;  /* 0x000000ffff06a224 */ /* 0x008fc400078e000a */
[----:B------:R-:W-:-:S05]  /*58810*/  @!P2 IMAD.MOV.U32 R7, RZ, RZ, R11 ;  /* 0x000000ffff07a224 */ /* 0x000fca00078e000b */
[----:B------:R0:W3:Y:S01]  /*58820*/  @!P2 LDG.E.U16 R4, desc[UR8][R6.64] ;  /* 0x000000080604a981 */ /* 0x0000e2000c1e1500 */
[----:B------:R-:W-:Y:S02]  /*58830*/  PRMT R5, RZ, 0x7610, R5 ;  /* 0x00007610ff057816 */ /* 0x000fe40000000005 */
[----:B0-----:R-:W-:-:S04]  /*58840*/  PRMT R6, RZ, 0x7610, R6 ;  /* 0x00007610ff067816 */ /* 0x001fc80000000006 */
[----:B----4-:R2:W4:Y:S02]  /*58850*/  @!P3 LDG.E.U16 R5, desc[UR8][R8.64] ;  /* 0x000000080805b981 */ /* 0x010524000c1e1500 */
[----:B--2---:R-:W-:Y:S02]  /*58860*/  @!P2 IMAD.MOV.U32 R9, RZ, RZ, R21 ;  /* 0x000000ffff09a224 */ /* 0x004fe400078e0015 */
[----:B------:R-:W-:-:S05]  /*58870*/  @!P2 IMAD.MOV.U32 R8, RZ, RZ, R17 ;  /* 0x000000ffff08a224 */ /* 0x000fca00078e0011 */
[----:B------:R-:W2:Y:S04]  /*58880*/  @!P2 LDG.E.U16 R6, desc[UR8][R8.64] ;  /* 0x000000080806a981 */ /* 0x000ea8000c1e1500 */
[----:B------:R-:W-:Y:S04]  /*58890*/  STL [R1+0x4ac8], R13 ;  /* 0x004ac80d01007387 */ /* 0x000fe80000100800 */
[----:B------:R-:W2:Y:S04]  /*588a0*/  LDL R11, [R1+0x238c] ;  /* 0x00238c00010b7983 */ /* 0x000ea80000100800 */
[----:B------:R-:W2:Y:S04]  /*588b0*/  LDL R10, [R1+0x2390] ;  /* 0x00239000010a7983 */ /* 0x000ea80000100800 */
[----:B---3--:R0:W-:Y:S04]  /*588c0*/  STL [R1+0x4acc], R4 ;  /* 0x004acc0401007387 */ /* 0x0081e80000100800 */
[----:B------:R-:W3:Y:S04]  /*588d0*/  LDL R22, [R1+0x2314] ;  /* 0x0023140001167983 */ /* 0x000ee80000100800 */
[----:B------:R-:W3:Y:S04]  /*588e0*/  LDL R15, [R1+0x2318] ;  /* 0x00231800010f7983 */ /* 0x000ee80000100800 */
[----:B------:R-:W3:Y:S04]  /*588f0*/  LDL R14, [R1+0x230c] ;  /* 0x00230c00010e7983 */ /* 0x000ee80000100800 */
[----:B0-----:R-:W3:Y:S04]  /*58900*/  LDL R4, [R1+0x2310] ;  /* 0x0023100001047983 */ /* 0x001ee80000100800 */
[----:B----4-:R-:W-:Y:S04]  /*58910*/  STL [R1+0x4ad0], R5 ;  /* 0x004ad00501007387 */ /* 0x010fe80000100800 */
[----:B------:R-:W4:Y:S04]  /*58920*/  LDL R21, [R1+0x2294] ;  /* 0x0022940001157983 */ /* 0x000f280000100800 */
[----:B------:R-:W4:Y:S04]  /*58930*/  LDL R17, [R1+0x2298] ;  /* 0x0022980001117983 */ /* 0x000f280000100800 */
[----:B--2---:R0:W-:Y:S04]  /*58940*/  STL [R1+0x4ad4], R6 ;  /* 0x004ad40601007387 */ /* 0x0041e80000100800 */
[----:B------:R-:W2:Y:S04]  /*58950*/  LDL R13, [R1+0x228c] ;  /* 0x00228c00010d7983 */ /* 0x000ea80000100800 */
[----:B0-----:R-:W2:Y:S01]  /*58960*/  LDL R6, [R1+0x2290] ;  /* 0x0022900001067983 */ /* 0x001ea20000100800 */
[----:B------:R-:W-:-:S02]  /*58970*/  PRMT R7, RZ, 0x7610, R7 ;  /* 0x00007610ff077816 */ /* 0x000fc40000000007 */
[----:B------:R-:W-:-:S04]  /*58980*/  PRMT R8, RZ, 0x7610, R8 ;  /* 0x00007610ff087816 */ /* 0x000fc80000000008 */
[----:B------:R3:W2:Y:S02]  /*58990*/  @!P3 LDG.E.U16 R7, desc[UR8][R10.64] ;  /* 0x000000080a07b981 */ /* 0x0006a4000c1e1500 */
[----:B---3--:R-:W-:Y:S02]  /*589a0*/  @!P2 IMAD.MOV.U32 R10, RZ, RZ, R15 ;  /* 0x000000ffff0aa224 */ /* 0x008fe400078e000f */
[----:B------:R-:W-:-:S05]  /*589b0*/  @!P2 IMAD.MOV.U32 R11, RZ, RZ, R22 ;  /* 0x000000ffff0ba224 */ /* 0x000fca00078e0016 */
[----:B------:R0:W3:Y:S01]  /*589c0*/  @!P2 LDG.E.U16 R8, desc[UR8][R10.64] ;  /* 0x000000080a08a981 */ /* 0x0000e2000c1e1500 */
[----:B------:R-:W-:Y:S01]  /*589d0*/  PRMT R9, RZ, 0x7610, R9 ;  /* 0x00007610ff097816 */ /* 0x000fe20000000009 */
[----:B------:R-:W-:Y:S02]  /*589e0*/  @!P3 IMAD.MOV.U32 R15, RZ, RZ, R14 ;  /* 0x000000ffff0fb224 */ /* 0x000fe400078e000e */
[----:B------:R-:W-:-:S05]  /*589f0*/  @!P3 IMAD.MOV.U32 R14, RZ, RZ, R4 ;  /* 0x000000ffff0eb224 */ /* 0x000fca00078e0004 */
[----:B------:R4:W3:Y:S01]  /*58a00*/  @!P3 LDG.E.U16 R9, desc[UR8][R14.64] ;  /* 0x000000080e09b981 */ /* 0x0008e2000c1e1500 */
[----:B0-----:R-:W-:Y:S02]  /*58a10*/  PRMT R10, RZ, 0x7610, R10 ;  /* 0x00007610ff0a7816 */ /* 0x001fe4000000000a */
[----:B------:R-:W-:Y:S01]  /*58a20*/  PRMT R11, RZ, 0x7610, R11 ;  /* 0x00007610ff0b7816 */ /* 0x000fe2000000000b */
[----:B----4-:R-:W-:Y:S02]  /*58a30*/  @!P2 IMAD.MOV.U32 R15, RZ, RZ, R21 ;  /* 0x000000ffff0fa224 */ /* 0x010fe400078e0015 */
[----:B------:R-:W-:-:S05]  /*58a40*/  @!P2 IMAD.MOV.U32 R14, RZ, RZ, R17 ;  /* 0x000000ffff0ea224 */ /* 0x000fca00078e0011 */
[----:B------:R2:W4:Y:S02]  /*58a50*/  @!P2 LDG.E.U16 R10, desc[UR8][R14.64] ;  /* 0x000000080e0aa981 */ /* 0x000524000c1e1500 */
[----:B--2---:R-:W-:Y:S02]  /*58a60*/  @!P3 IMAD.MOV.U32 R15, RZ, RZ, R13 ;  /* 0x000000ffff0fb224 */ /* 0x004fe400078e000d */
[----:B------:R-:W-:-:S05]  /*58a70*/  @!P3 IMAD.MOV.U32 R14, RZ, RZ, R6 ;  /* 0x000000ffff0eb224 */ /* 0x000fca00078e0006 */
[----:B------:R-:W2:Y:S04]  /*58a80*/  @!P3 LDG.E.U16 R11, desc[UR8][R14.64] ;  /* 0x000000080e0bb981 */ /* 0x000ea8000c1e1500 */
[----:B------:R-:W-:Y:S04]  /*58a90*/  STL [R1+0x4ad8], R7 ;  /* 0x004ad80701007387 */ /* 0x000fe80000100800 */
[----:B---3--:R-:W-:Y:S04]  /*58aa0*/  STL [R1+0x4adc], R8 ;  /* 0x004adc0801007387 */ /* 0x008fe80000100800 */
[----:B------:R-:W3:Y:S04]  /*58ab0*/  LDL R5, [R1+0x2214] ;  /* 0x0022140001057983 */ /* 0x000ee80000100800 */
[----:B------:R-:W3:Y:S04]  /*58ac0*/  LDL R4, [R1+0x2218] ;  /* 0x0022180001047983 */ /* 0x000ee80000100800 */
[----:B------:R0:W-:Y:S04]  /*58ad0*/  STL [R1+0x4ae0], R9 ;  /* 0x004ae00901007387 */ /* 0x0001e80000100800 */
[----:B------:R-:W3:Y:S04]  /*58ae0*/  LDL R21, [R1+0x220c] ;  /* 0x00220c0001157983 */ /* 0x000ee80000100800 */
[----:B------:R-:W3:Y:S04]  /*58af0*/  LDL R17, [R1+0x2210] ;  /* 0x0022100001117983 */ /* 0x000ee80000100800 */
[----:B----4-:R1:W-:Y:S04]  /*58b00*/  STL [R1+0x4ae4], R10 ;  /* 0x004ae40a01007387 */ /* 0x0103e80000100800 */
[----:B------:R-:W4:Y:S04]  /*58b10*/  LDL R13, [R1+0x2194] ;  /* 0x00219400010d7983 */ /* 0x000f280000100800 */
[----:B0-----:R-:W4:Y:S04]  /*58b20*/  LDL R9, [R1+0x218c] ;  /* 0x00218c0001097983 */ /* 0x001f280000100800 */
[----:B------:R-:W4:Y:S04]  /*58b30*/  LDL R8, [R1+0x2190] ;  /* 0x0021900001087983 */ /* 0x000f280000100800 */
[----:B------:R-:W4:Y:S04]  /*58b40*/  LDL R6, [R1+0x2118] ;  /* 0x0021180001067983 */ /* 0x000f280000100800 */
[----:B-1----:R-:W4:Y:S04]  /*58b50*/  LDL R10, [R1+0x2198] ;  /* 0x00219800010a7983 */ /* 0x002f280000100800 */
[----:B--2---:R-:W-:Y:S04]  /*58b60*/  STL [R1+0x4ae8], R11 ;  /* 0x004ae80b01007387 */ /* 0x004fe80000100800 */
[----:B------:R-:W2:Y:S01]  /*58b70*/  LDL R7, [R1+0x2114] ;  /* 0x0021140001077983 */ /* 0x000ea20000100800 */
[----:B---3--:R-:W-:-:S02]  /*58b80*/  @!P2 IMAD.MOV.U32 R15, RZ, RZ, R5 ;  /* 0x000000ffff0fa224 */ /* 0x008fc400078e0005 */
[----:B------:R-:W-:Y:S01]  /*58b90*/  @!P2 IMAD.MOV.U32 R14, RZ, RZ, R4 ;  /* 0x000000ffff0ea224 */ /* 0x000fe200078e0004 */
[----:B------:R-:W3:Y:S04]  /*58ba0*/  LDL R5, [R1+0x3aa4] ;  /* 0x003aa40001057983 */ /* 0x000ee80000100800 */
[----:B------:R-:W3:Y:S01]  /*58bb0*/  LDL R4, [R1+0x3aac] ;  /* 0x003aac0001047983 */ /* 0x000ee20000100800 */
[----:B------:R-:W-:Y:S02]  /*58bc0*/  PRMT R12, RZ, 0x7610, R12 ;  /* 0x00007610ff0c7816 */ /* 0x000fe4000000000c */
[----:B------:R-:W-:-:S04]  /*58bd0*/  PRMT R16, RZ, 0x7610, R16 ;  /* 0x00007610ff107816 */ /* 0x000fc80000000010 */
[----:B------:R0:W3:Y:S01]  /*58be0*/  @!P2 LDG.E.U16 R12, desc[UR8][R14.64] ;  /* 0x000000080e0ca981 */ /* 0x0000e2000c1e1500 */
[----:B------:R-:W-:Y:S01]  /*58bf0*/  PRMT R18, RZ, 0x7610, R18 ;  /* 0x00007610ff127816 */ /* 0x000fe20000000012 */
[----:B0-----:R-:W-:Y:S02]  /*58c00*/  @!P3 IMAD.MOV.U32 R14, RZ, RZ, R17 ;  /* 0x000000ffff0eb224 */ /* 0x001fe400078e0011 */
[----:B------:R-:W-:-:S05]  /*58c10*/  @!P3 IMAD.MOV.U32 R15, RZ, RZ, R21 ;  /* 0x000000ffff0fb224 */ /* 0x000fca00078e0015 */
[----:B------:R4:W3:Y:S01]  /*58c20*/  @!P3 LDG.E.U16 R16, desc[UR8][R14.64] ;  /* 0x000000080e10b981 */ /* 0x0008e2000c1e1500 */
        /* <DEDUP_REMOVED lines=8> */
[----:B0-----:R-:W-:Y:S02]  /*58cb0*/  @!P2 IMAD.MOV.U32 R14, RZ, RZ, R6 ;  /* 0x000000ffff0ea224 */ /* 0x001fe400078e0006 */
[----:B--2---:R-:W-:-:S05]  /*58cc0*/  @!P2 IMAD.MOV.U32 R15, RZ, RZ, R7 ;  /* 0x000000ffff0fa224 */ /* 0x004fca00078e0007 */
[----:B------:R3:W2:Y:S01]  /*58cd0*/  @!P2 LDG.E.U16 R20, desc[UR8][R14.64] ;  /* 0x000000080e14a981 */ /* 0x0006a2000c1e1500 */
[----:B------:R-:W-:Y:S01]  /*58ce0*/  PRMT R3, RZ, 0x7610, R3 ;  /* 0x00007610ff037816 */ /* 0x000fe20000000003 */
[----:B---3--:R-:W-:Y:S02]  /*58cf0*/  @!P3 IMAD.MOV.U32 R15, RZ, RZ, R5 ;  /* 0x000000ffff0fb224 */ /* 0x008fe400078e0005 */
[----:B------:R-:W-:-:S05]  /*58d00*/  @!P3 IMAD.MOV.U32 R14, RZ, RZ, R4 ;  /* 0x000000ffff0eb224 */ /* 0x000fca00078e0004 */
[----:B------:R-:W3:Y:S04]  /*58d10*/  @!P3 LDG.E.U16 R3, desc[UR8][R14.64] ;  /* 0x000000080e03b981 */ /* 0x000ee8000c1e1500 */
[----:B------:R-:W-:Y:S04]  /*58d20*/  STL [R1+0x4aec], R12 ;  /* 0x004aec0c01007387 */ /* 0x000fe80000100800 */
[----:B------:R-:W-:Y:S04]  /*58d30*/  STL [R1+0x4af0], R16 ;  /* 0x004af01001007387 */ /* 0x000fe80000100800 */
[----:B----4-:R-:W-:Y:S04]  /*58d40*/  STL [R1+0x4af4], R18 ;  /* 0x004af41201007387 */ /* 0x010fe80000100800 */
[----:B------:R0:W-:Y:S04]  /*58d50*/  STL [R1+0x4af8], R19 ;  /* 0x004af81301007387 */ /* 0x0001e80000100800 */
[----:B--2---:R-:W-:Y:S04]  /*58d60*/  STL [R1+0x4afc], R20 ;  /* 0x004afc1401007387 */ /* 0x004fe80000100800 */
[----:B0-----:R-:W2:Y:S04]  /*58d70*/  LDL R19, [R1+0x3a9c] ;  /* 0x003a9c0001137983 */ /* 0x001ea80000100800 */
[----:B------:R-:W4:Y:S04]  /*58d80*/  LDL R18, [R1+0x3aa8] ;  /* 0x003aa80001127983 */ /* 0x000f280000100800 */
        /* <DEDUP_REMOVED lines=20> */
[----:B---3--:R-:W-:Y:S04]  /*58ed0*/  STL [R1+0x3acc], R3 ;  /* 0x003acc0301007387 */ /* 0x008fe80000100800 */
        /* <DEDUP_REMOVED lines=59> */
[----:B------:R-:W-:-:S03]  /*59290*/  PRMT R0, RZ, 0x7610, R0 ;  /* 0x00007610ff007816 */ /* 0x000fc60000000000 */
        /* <DEDUP_REMOVED lines=110> */
[----:B--2---:R-:W-:-:S02]  /*59980*/  @!P2 IMAD.MOV.U32 R15, RZ, RZ, R19 ;  /* 0x000000ffff0fa224 */ /* 0x004fc400078e0013 */
[----:B----4-:R-:W-:-:S05]  /*59990*/  @!P2 IMAD.MOV.U32 R14, RZ, RZ, R18 ;  /* 0x000000ffff0ea224 */ /* 0x010fca00078e0012 */
[----:B------:R-:W2:Y:S04]  /*599a0*/  @!P2 LDG.E.U16 R0, desc[UR8][R14.64] ;  /* 0x000000080e00a981 */ /* 0x000ea8000c1e1500 */
        /* <DEDUP_REMOVED lines=155> */
[----:B------:R-:W0:Y:S03]  /*5a360*/  S2R R2, SR_TID.X ;  /* 0x0000000000027919 */ /* 0x000e260000002100 */
        /* <DEDUP_REMOVED lines=32> */
[----:B0-----:R-:W-:-:S03]  /*5a570*/  LOP3.LUT R2, R2, 0x3f, RZ, 0xc0, !PT ;  /* 0x0000003f02027812 */ /* 0x001fc600078ec0ff */
[----:B------:R-:W-:Y:S04]  /*5a580*/  STL [R1+0x4a78], R3 ;  /* 0x004a780301007387 */ /* 0x000fe80000100800 */
[----:B------:R-:W-:Y:S04]  /*5a590*/  STL [R1+0x4a80], R3 ;  /* 0x004a800301007387 */ /* 0x000fe80000100800 */
[----:B------:R-:W-:Y:S04]  /*5a5a0*/  STL [R1+0x4a88], R3 ;  /* 0x004a880301007387 */ /* 0x000fe80000100800 */
[----:B------:R-:W-:Y:S04]  /*5a5b0*/  STL [R1+0x4a90], R3 ;  /* 0x004a900301007387 */ /* 0x000fe80000100800 */
[----:B------:R-:W-:Y:S01]  /*5a5c0*/  STL [R1+0x4a98], R3 ;  /* 0x004a980301007387 */ /* 0x000fe20000100800 */
[----:B------:R-:W-:-:S03]  /*5a5d0*/  IMAD.SHL.U32 R2, R2, 0x2, RZ ;  /* 0x0000000202027824 */ /* 0x000fc600078e00ff */
[----:B------:R-:W-:Y:S04]  /*5a5e0*/  STL [R1+0x4b00], R3 ;  /* 0x004b000301007387 */ /* 0x000fe80000100800 */
[----:B------:R-:W3:Y:S04]  /*5a5f0*/  LDL.LU R28, [R1+0x238] ;  /* 0x00023800011c7983 */ /* 0x000ee80000300800 */
[----:B------:R-:W-:Y:S04]  /*5a600*/  STL [R1+0x4b08], R14 ;  /* 0x004b080e01007387 */ /* 0x000fe80000100800 */
[----:B------:R-:W-:Y:S04]  /*5a610*/  STL [R1+0x4b04], R15 ;  /* 0x004b040f01007387 */ /* 0x000fe80000100800 */
[----:B------:R0:W-:Y:S04]  /*5a620*/  STS.U16 [R2+UR5+0x20400], R29 ;  /* 0x0204001d02007988 */ /* 0x0001e80008000405 */
[----:B--2---:R-:W-:Y:S04]  /*5a630*/  STL [R1+0x3ad0], R0 ;  /* 0x003ad00001007387 */ /* 0x004fe80000100800 */
[----:B------:R-:W-:Y:S04]  /*5a640*/  STL [R1+0x4b0c], R0 ;  /* 0x004b0c0001007387 */ /* 0x000fe80000100800 */
[----:B0-----:R-:W2:Y:S04]  /*5a650*/  LDL.LU R29, [R1+0x218] ;  /* 0x00021800011d7983 */ /* 0x001ea80000300800 */
[----:B------:R0:W-:Y:S04]  /*5a660*/  STS.U16 [R2+UR5+0x21400], R27 ;  /* 0x0214001b02007988 */ /* 0x0001e80008000405 */
[----:B------:R-:W-:Y:S04]  /*5a670*/  STS.U16 [R2+UR5+0x20000], R16 ;  /* 0x0200001002007988 */ /* 0x000fe80008000405 */
[----:B------:R-:W-:Y:S04]  /*5a680*/  STS.U16 [R2+UR5+0x20800], R12 ;  /* 0x0208000c02007988 */ /* 0x000fe80008000405 */
[----:B------:R-:W-:Y:S04]  /*5a690*/  STS.U16 [R2+UR5+0x20c00], R11 ;  /* 0x020c000b02007988 */ /* 0x000fe80008000405 */
[----:B------:R-:W-:Y:S04]  /*5a6a0*/  STS.U16 [R2+UR5+0x21000], R10 ;  /* 0x0210000a02007988 */ /* 0x000fe80008000405 */
[----:B------:R-:W-:Y:S04]  /*5a6b0*/  STS.U16 [R2+UR5+0x21800], R9 ;  /* 0x0218000902007988 */ /* 0x000fe80008000405 */
[----:B------:R-:W-:Y:S04]  /*5a6c0*/  STS.U16 [R2+UR5+0x21c00], R8 ;  /* 0x021c000802007988 */ /* 0x000fe80008000405 */
[----:B------:R-:W-:Y:S04]  /*5a6d0*/  STS.U16 [R2+UR5+0x22000], R7 ;  /* 0x0220000702007988 */ /* 0x000fe80008000405 */
[----:B0-----:R-:W4:Y:S04]  /*5a6e0*/  LDL.LU R27, [R1+0x1f8] ;  /* 0x0001f800011b7983 */ /* 0x001f280000300800 */
[----:B------:R-:W-:Y:S04]  /*5a6f0*/  STS.U16 [R2+UR5+0x22400], R6 ;  /* 0x0224000602007988 */ /* 0x000fe80008000405 */
[----:B------:R-:W-:Y:S04]  /*5a700*/  STS.U16 [R2+UR5+0x22800], R5 ;  /* 0x0228000502007988 */ /* 0x000fe80008000405 */
[----:B------:R-:W-:Y:S04]  /*5a710*/  STS.U16 [R2+UR5+0x22c00], R4 ;  /* 0x022c000402007988 */ /* 0x000fe80008000405 */
[----:B------:R-:W-:Y:S01]  /*5a720*/  STS.U16 [R2+UR5+0x23000], R13 ;  /* 0x0230000d02007988 */ /* 0x000fe20008000405 */
[----:B------:R-:W-:-:S03]  /*5a730*/  LOP3.LUT R0, R2, 0x10, RZ, 0x3c, !PT ;  /* 0x0000001002007812 */ /* 0x000fc600078e3cff */
[----:B------:R-:W-:Y:S04]  /*5a740*/  STS.U16 [R2+UR5+0x23400], R17 ;  /* 0x0234001102007988 */ /* 0x000fe80008000405 */
[----:B------:R-:W-:Y:S04]  /*5a750*/  STS.U16 [R2+UR5+0x23800], R21 ;  /* 0x0238001502007988 */ /* 0x000fe80008000405 */
[----:B------:R0:W-:Y:S04]  /*5a760*/  STS.U16 [R2+UR5+0x23c00], R22 ;  /* 0x023c001602007988 */ /* 0x0001e80008000405 */
[----:B0-----:R-:W4:Y:S04]  /*5a770*/  LDL.LU R2, [R1+0x1d8] ;  /* 0x0001d80001027983 */ /* 0x001f280000300800 */
[----:B------:R-:W4:Y:S04]  /*5a780*/  LDL.LU R15, [R1+0x1b8] ;  /* 0x0001b800010f7983 */ /* 0x000f280000300800 */
[----:B------:R-:W4:Y:S04]  /*5a790*/  LDL.LU R14, [R1+0x198] ;  /* 0x00019800010e7983 */ /* 0x000f280000300800 */
[----:B------:R-:W-:Y:S04]  /*5a7a0*/  STS.U16 [R0+UR5+0x20080], R23 ;  /* 0x0200801700007988 */ /* 0x000fe80008000405 */
[----:B------:R-:W4:Y:S04]  /*5a7b0*/  LDL.LU R3, [R1+0x178] ;  /* 0x0001780001037983 */ /* 0x000f280000300800 */
[----:B------:R-:W-:Y:S04]  /*5a7c0*/  STS.U16 [R0+UR5+0x20480], R24 ;  /* 0x0204801800007988 */ /* 0x000fe80008000405 */
[----:B------:R-:W4:Y:S04]  /*5a7d0*/  LDL.LU R20, [R1+0x158] ;  /* 0x0001580001147983 */ /* 0x000f280000300800 */
[----:B------:R-:W-:Y:S04]  /*5a7e0*/  STS.U16 [R0+UR5+0x20880], R25 ;  /* 0x0208801900007988 */ /* 0x000fe80008000405 */
[----:B------:R-:W4:Y:S04]  /*5a7f0*/  LDL.LU R19, [R1+0x138] ;  /* 0x0001380001137983 */ /* 0x000f280000300800 */
[----:B------:R-:W-:Y:S04]  /*5a800*/  STS.U16 [R0+UR5+0x20c80], R26 ;  /* 0x020c801a00007988 */ /* 0x000fe80008000405 */
[----:B------:R-:W4:Y:S04]  /*5a810*/  LDL.LU R18, [R1+0x118] ;  /* 0x0001180001127983 */ /* 0x000f280000300800 */
[----:B------:R-:W4:Y:S04]  /*5a820*/  LDL.LU R16, [R1+0xf8] ;  /* 0x0000f80001107983 */ /* 0x000f280000300800 */
[----:B---3--:R0:W-:Y:S04]  /*5a830*/  STS.U16 [R0+UR5+0x21080], R28 ;  /* 0x0210801c00007988 */ /* 0x0081e80008000405 */
[----:B0-----:R-:W3:Y:S04]  /*5a840*/  LDL.LU R28, [R1+0xd8] ;  /* 0x0000d800011c7983 */ /* 0x001ee80000300800 */
[----:B------:R-:W3:Y:S04]  /*5a850*/  LDL.LU R12, [R1+0x2b4] ;  /* 0x0002b400010c7983 */ /* 0x000ee80000300800 */
[----:B------:R-:W3:Y:S04]  /*5a860*/  LDL.LU R11, [R1+0x294] ;  /* 0x00029400010b7983 */ /* 0x000ee80000300800 */
[----:B------:R-:W3:Y:S04]  /*5a870*/  LDL.LU R10, [R1+0x274] ;  /* 0x00027400010a7983 */ /* 0x000ee80000300800 */
[----:B--2---:R0:W-:Y:S04]  /*5a880*/  STS.U16 [R0+UR5+0x21480], R29 ;  /* 0x0214801d00007988 */ /* 0x0041e80008000405 */
[----:B0-----:R-:W2:Y:S04]  /*5a890*/  LDL.LU R29, [R1+0x254] ;  /* 0x00025400011d7983 */ /* 0x001ea80000300800 */
[----:B----4-:R0:W-:Y:S04]  /*5a8a0*/  STS.U16 [R0+UR5+0x21880], R27 ;  /* 0x0218801b00007988 */ /* 0x0101e80008000405 */
        /* <DEDUP_REMOVED lines=14> */
[----:B0-----:R-:W4:Y:S04]  /*5a990*/  LDL.LU R27, [R1+0x270] ;  /* 0x00027000011b7983 */ /* 0x001f280000300800 */
[----:B------:R0:W-:Y:S02]  /*5a9a0*/  STS.U16 [R0+UR5+0x21c80], R2 ;  /* 0x021c800200007988 */ /* 0x0001e40008000405 */
[----:B0-----:R-:W0:Y:S02]  /*5a9b0*/  S2R R2, SR_TID.X ;  /* 0x0000000000027919 */ /* 0x001e240000002100 */
[----:B------:R-:W-:Y:S04]  /*5a9c0*/  STS.U16 [R0+UR5+0x22080], R15 ;  /* 0x0220800f00007988 */ /* 0x000fe80008000405 */
[----:B------:R-:W-:Y:S04]  /*5a9d0*/  STS.U16 [R0+UR5+0x22480], R14 ;  /* 0x0224800e00007988 */ /* 0x000fe80008000405 */
[----:B------:R1:W-:Y:S04]  /*5a9e0*/  STS.U16 [R0+UR5+0x22880], R3 ;  /* 0x0228800300007988 */ /* 0x0003e80008000405 */
[----:B------:R-:W-:Y:S04]  /*5a9f0*/  STS.U16 [R0+UR5+0x22c80], R20 ;  /* 0x022c801400007988 */ /* 0x000fe80008000405 */
[----:B------:R-:W-:Y:S04]  /*5aa00*/  STS.U16 [R0+UR5+0x23080], R19 ;  /* 0x0230801300007988 */ /* 0x000fe80008000405 */
[----:B------:R-:W-:Y:S04]  /*5aa10*/  STS.U16 [R0+UR5+0x23480], R18 ;  /* 0x0234801200007988 */ /* 0x000fe80008000405 */
[----:B------:R-:W-:Y:S01]  /*5aa20*/  STS.U16 [R0+UR5+0x23880], R16 ;  /* 0x0238801000007988 */ /* 0x000fe20008000405 */
[----:B0-----:R-:W-:-:S05]  /*5aa30*/  LOP3.LUT R2, R2, 0x3f, RZ, 0xc0, !PT ;  /* 0x0000003f02027812 */ /* 0x001fca00078ec0ff */
[----:B------:R-:W-:-:S05]  /*5aa40*/  IMAD.SHL.U32 R2, R2, 0x2, RZ ;  /* 0x0000000202027824 */ /* 0x000fca00078e00ff */
[C---:B-1----:R-:W-:Y:S01]  /*5aa50*/  LOP3.LUT R3, R2.reuse, 0x20, RZ, 0x3c, !PT ;  /* 0x0000002002037812 */ /* 0x042fe200078e3cff */
[----:B---3--:R0:W-:Y:S04]  /*5aa60*/  STS.U16 [R0+UR5+0x23c80], R28 ;  /* 0x023c801c00007988 */ /* 0x0081e80008000405 */
[----:B------:R-:W-:Y:S04]  /*5aa70*/  STS.U16 [R3+UR5+0x20100], R12 ;  /* 0x0201000c03007988 */ /* 0x000fe80008000405 */
[----:B------:R-:W-:Y:S04]  /*5aa80*/  STS.U16 [R3+UR5+0x20500], R11 ;  /* 0x0205000b03007988 */ /* 0x000fe80008000405 */
[----:B------:R-:W-:Y:S04]  /*5aa90*/  STS.U16 [R3+UR5+0x20900], R10 ;  /* 0x0209000a03007988 */ /* 0x000fe80008000405 */
[----:B0-----:R-:W3:Y:S01]  /*5aaa0*/  LDL.LU R28, [R1+0x250] ;  /* 0x00025000011c7983 */ /* 0x001ee20000300800 */
[----:B------:R-:W-:-:S03]  /*5aab0*/  LOP3.LUT R0, R2, 0x30, RZ, 0x3c, !PT ;  /* 0x0000003002007812 */ /* 0x000fc600078e3cff */
[----:B--2---:R0:W-:Y:S04]  /*5aac0*/  STS.U16 [R3+UR5+0x20d00], R29 ;  /* 0x020d001d03007988 */ /* 0x0041e80008000405 */
[----:B0-----:R-:W2:Y:S04]  /*5aad0*/  LDL.LU R29, [R1+0x230] ;  /* 0x00023000011d7983 */ /* 0x001ea80000300800 */
[----:B------:R-:W2:Y:S04]  /*5aae0*/  LDL.LU R2, [R1+0x1f0] ;  /* 0x0001f00001027983 */ /* 0x000ea80000300800 */
[----:B----4-:R-:W-:Y:S04]  /*5aaf0*/  STS.U16 [R3+UR5+0x21100], R9 ;  /* 0x0211000903007988 */ /* 0x010fe80008000405 */
[----:B------:R-:W-:Y:S04]  /*5ab00*/  STS.U16 [R3+UR5+0x21500], R8 ;  /* 0x0215000803007988 */ /* 0x000fe80008000405 */
        /* <DEDUP_REMOVED lines=13> */
[----:B--2---:R0:W-:Y:S04]  /*5abe0*/  STL [R1+0x4b30], R2 ;  /* 0x004b300201007387 */ /* 0x0041e80000100800 */
[----:B0-----:R-:W2:Y:S04]  /*5abf0*/  LDL.LU R2, [R1+0x210] ;  /* 0x0002100001027983 */ /* 0x001ea80000300800 */
        /* <DEDUP_REMOVED lines=8> */
[----:B---3--:R0:W-:Y:S04]  /*5ac80*/  STS.U16 [R0+UR5+0x20d80], R28 ;  /* 0x020d801c00007988 */ /* 0x0081e80008000405 */
        /* <DEDUP_REMOVED lines=17> */
[----:B------:R0:W-:Y:S04]  /*5ada0*/  STS.U16 [R0+UR5+0x21180], R29 ;  /* 0x0211801d00007988 */ /* 0x0001e80008000405 */
[----:B------:R-:W3:Y:S04]  /*5adb0*/  LDL.LU R27, [R1+0x2a8] ;  /* 0x0002a800011b7983 */ /* 0x000ee80000300800 */
[----:B0-----:R-:W3:Y:S04]  /*5adc0*/  LDL.LU R29, [R1+0x288] ;  /* 0x00028800011d7983 */ /* 0x001ee80000300800 */
[----:B--2---:R0:W-:Y:S04]  /*5add0*/  STS.U16 [R0+UR5+0x21580], R2 ;  /* 0x0215800200007988 */ /* 0x0041e80008000405 */
[----:B0-----:R-:W2:Y:S04]  /*5ade0*/  LDL.LU R2, [R1+0x4b30] ;  /* 0x004b300001027983 */ /* 0x001ea80000300800 */
[----:B--2---:R0:W-:Y:S02]  /*5adf0*/  STS.U16 [R0+UR5+0x21980], R2 ;  /* 0x0219800200007988 */ /* 0x0041e40008000405 */
[----:B0-----:R-:W0:Y:S02]  /*5ae00*/  S2R R2, SR_TID.X ;  /* 0x0000000000027919 */ /* 0x001e240000002100 */
[----:B----4-:R-:W-:Y:S04]  /*5ae10*/  STS.U16 [R0+UR5+0x21d80], R15 ;  /* 0x021d800f00007988 */ /* 0x010fe80008000405 */
[----:B------:R-:W-:Y:S04]  /*5ae20*/  STS.U16 [R0+UR5+0x22180], R14 ;  /* 0x0221800e00007988 */ /* 0x000fe80008000405 */
[----:B------:R1:W-:Y:S04]  /*5ae30*/  STS.U16 [R0+UR5+0x22580], R3 ;  /* 0x0225800300007988 */ /* 0x0003e80008000405 */
[----:B------:R-:W-:Y:S04]  /*5ae40*/  STS.U16 [R0+UR5+0x22980], R20 ;  /* 0x0229801400007988 */ /* 0x000fe80008000405 */
[----:B------:R-:W-:Y:S04]  /*5ae50*/  STS.U16 [R0+UR5+0x22d80], R19 ;  /* 0x022d801300007988 */ /* 0x000fe80008000405 */
[----:B------:R-:W-:Y:S04]  /*5ae60*/  STS.U16 [R0+UR5+0x23180], R18 ;  /* 0x0231801200007988 */ /* 0x000fe80008000405 */
[----:B------:R-:W-:Y:S04]  /*5ae70*/  STS.U16 [R0+UR5+0x23580], R16 ;  /* 0x0235801000007988 */ /* 0x000fe80008000405 */
[----:B------:R-:W-:Y:S04]  /*5ae80*/  STS.U16 [R0+UR5+0x23980], R12 ;  /* 0x0239800c00007988 */ /* 0x000fe80008000405 */
[----:B---3--:R2:W-:Y:S01]  /*5ae90*/  STS.U16 [R0+UR5+0x23d80], R11 ;  /* 0x023d800b00007988 */ /* 0x0085e20008000405 */
[----:B0-----:R-:W-:-:S05]  /*5aea0*/  LOP3.LUT R2, R2, 0x3f, RZ, 0xc0, !PT ;  /* 0x0000003f02027812 */ /* 0x001fca00078ec0ff */
[----:B------:R-:W-:-:S05]  /*5aeb0*/  IMAD.SHL.U32 R2, R2, 0x2, RZ ;  /* 0x0000000202027824 */ /* 0x000fca00078e00ff */
[C---:B-1----:R-:W-:Y:S02]  /*5aec0*/  LOP3.LUT R3, R2.reuse, 0x40, RZ, 0x3c, !PT ;  /* 0x0000004002037812 */ /* 0x042fe400078e3cff */
[----:B--2---:R-:W-:-:S03]  /*5aed0*/  LOP3.LUT R0, R2, 0x50, RZ, 0x3c, !PT ;  /* 0x0000005002007812 */ /* 0x004fc600078e3cff */
[----:B------:R0:W-:Y:S04]  /*5aee0*/  STS.U16 [R3+UR5+0x20200], R28 ;  /* 0x0202001c03007988 */ /* 0x0001e80008000405 */
[----:B0-----:R-:W2:Y:S04]  /*5aef0*/  LDL.LU R28, [R1+0x268] ;  /* 0x00026800011c7983 */ /* 0x001ea80000300800 */
[----:B------:R-:W3:Y:S04]  /*5af00*/  LDL.LU R2, [R1+0x208] ;  /* 0x0002080001027983 */ /* 0x000ee80000300800 */
[----:B---3--:R0:W-:Y:S04]  /*5af10*/  STL [R1+0x4b28], R2 ;  /* 0x004b280201007387 */ /* 0x0081e80000100800 */
[----:B0-----:R-:W3:Y:S04]  /*5af20*/  LDL.LU R2, [R1+0x228] ;  /* 0x0002280001027983 */ /* 0x001ee80000300800 */
        /* <DEDUP_REMOVED lines=15> */
[----:B---3--:R0:W-:Y:S04]  /*5b020*/  STL [R1+0x4b2c], R2 ;  /* 0x004b2c0201007387 */ /* 0x0081e80000100800 */
[----:B0-----:R-:W3:Y:S04]  /*5b030*/  LDL.LU R2, [R1+0x248] ;  /* 0x0002480001027983 */ /* 0x001ee80000300800 */
        /* <DEDUP_REMOVED lines=23> */
[----:B------:R0:W-:Y:S04]  /*5b1b0*/  STS.U16 [R0+UR5+0x20280], R27 ;  /* 0x0202801b00007988 */ /* 0x0001e80008000405 */
[----:B------:R-:W4:Y:S04]  /*5b1c0*/  LDL.LU R26, [R1+0x104] ;  /* 0x00010400011a7983 */ /* 0x000f280000300800 */
[----:B------:R1:W-:Y:S04]  /*5b1d0*/  STS.U16 [R0+UR5+0x20680], R29 ;  /* 0x0206801d00007988 */ /* 0x0003e80008000405 */
[----:B--2---:R2:W-:Y:S04]  /*5b1e0*/  STS.U16 [R0+UR5+0x20a80], R28 ;  /* 0x020a801c00007988 */ /* 0x0045e80008000405 */
[----:B0-----:R-:W4:Y:S04]  /*5b1f0*/  LDL.LU R27, [R1+0xe4] ;  /* 0x0000e400011b7983 */ /* 0x001f280000300800 */
[----:B-1----:R-:W4:Y:S04]  /*5b200*/  LDL.LU R29, [R1+0xc4] ;  /* 0x0000c400011d7983 */ /* 0x002f280000300800 */
[----:B--2---:R-:W2:Y:S04]  /*5b210*/  LDL.LU R28, [R1+0x2a0] ;  /* 0x0002a000011c7983 */ /* 0x004ea80000300800 */
[----:B---3--:R0:W-:Y:S04]  /*5b220*/  STS.U16 [R0+UR5+0x20e80], R2 ;  /* 0x020e800200007988 */ /* 0x0081e80008000405 */
[----:B0-----:R-:W3:Y:S04]  /*5b230*/  LDL.LU R2, [R1+0x4b2c] ;  /* 0x004b2c0001027983 */ /* 0x001ee80000300800 */
[----:B---3--:R0:W-:Y:S04]  /*5b240*/  STS.U16 [R0+UR5+0x21280], R2 ;  /* 0x0212800200007988 */ /* 0x0081e80008000405 */
[----:B0-----:R-:W3:Y:S04]  /*5b250*/  LDL.LU R2, [R1+0x4b28] ;  /* 0x004b280001027983 */ /* 0x001ee80000300800 */
[----:B---3--:R0:W-:Y:S02]  /*5b260*/  STS.U16 [R0+UR5+0x21680], R2 ;  /* 0x0216800200007988 */ /* 0x0081e40008000405 */
        /* <DEDUP_REMOVED lines=9> */
[----:B------:R-:W-:Y:S04]  /*5b300*/  STS.U16 [R0+UR5+0x23a80], R11 ;  /* 0x023a800b00007988 */ /* 0x000fe80008000405 */
[----:B------:R3:W-:Y:S01]  /*5b310*/  STS.U16 [R0+UR5+0x23e80], R10 ;  /* 0x023e800a00007988 */ /* 0x0007e20008000405 */
[----:B0-----:R-:W-:-:S05]  /*5b320*/  LOP3.LUT R2, R2, 0x3f, RZ, 0xc0, !PT ;  /* 0x0000003f02027812 */ /* 0x001fca00078ec0ff */
[----:B------:R-:W-:-:S05]  /*5b330*/  IMAD.SHL.U32 R2, R2, 0x2, RZ ;  /* 0x0000000202027824 */ /* 0x000fca00078e00ff */
[C---:B-1----:R-:W-:Y:S02]  /*5b340*/  LOP3.LUT R3, R2.reuse, 0x60, RZ, 0x3c, !PT ;  /* 0x0000006002037812 */ /* 0x042fe400078e3cff */
[----:B---3--:R-:W-:Y:S02]  /*5b350*/  LOP3.LUT R0, R2, 0x70, RZ, 0x3c, !PT ;  /* 0x0000007002007812 */ /* 0x008fe400078e3cff */
[----:B------:R-:W3:Y:S04]  /*5b360*/  LDL.LU R2, [R1+0x220] ;  /* 0x0002200001027983 */ /* 0x000ee80000300800 */
[----:B---3--:R0:W-:Y:S04]  /*5b370*/  STL [R1+0x4b1c], R2 ;  /* 0x004b1c0201007387 */ /* 0x0081e80000100800 */
[----:B0-----:R-:W3:Y:S04]  /*5b380*/  LDL.LU R2, [R1+0x240] ;  /* 0x0002400001027983 */ /* 0x001ee80000300800 */
        /* <DEDUP_REMOVED lines=45> */
[----:B--2---:R0:W-:Y:S04]  /*5b660*/  STS.U16 [R0+UR5+0x20380], R28 ;  /* 0x0203801c00007988 */ /* 0x0041e80008000405 */
[----:B------:R-:W2:Y:S04]  /*5b670*/  LDL.LU R29, [R1+0x84] ;  /* 0x00008400011d7983 */ /* 0x000ea80000300800 */
[----:B0-----:R-:W2:Y:S04]  /*5b680*/  LDL.LU R28, [R1+0x80] ;  /* 0x00008000011c7983 */ /* 0x001ea80000300800 */
[----:B---3--:R0:W-:Y:S04]  /*5b690*/  STS.U16 [R0+UR5+0x20780], R2 ;  /* 0x0207800200007988 */ /* 0x0081e80008000405 */
[----:B0-----:R-:W3:Y:S04]  /*5b6a0*/  LDL.LU R2, [R1+0x4b24] ;  /* 0x004b240001027983 */ /* 0x001ee80000300800 */
[----:B---3--:R0:W-:Y:S04]  /*5b6b0*/  STS.U16 [R0+UR5+0x20b80], R2 ;  /* 0x020b800200007988 */ /* 0x0081e80008000405 */
[----:B0-----:R-:W3:Y:S04]  /*5b6c0*/  LDL.LU R2, [R1+0x4b20] ;  /* 0x004b200001027983 */ /* 0x001ee80000300800 */
[----:B---3--:R0:W-:Y:S04]  /*5b6d0*/  STS.U16 [R0+UR5+0x20f80], R2 ;  /* 0x020f800200007988 */ /* 0x0081e80008000405 */
[----:B0-----:R-:W3:Y:S04]  /*5b6e0*/  LDL.LU R2, [R1+0x4b1c] ;  /* 0x004b1c0001027983 */ /* 0x001ee80000300800 */
[----:B---3--:R-:W-:Y:S04]  /*5b6f0*/  STS.U16 [R0+UR5+0x21380], R2 ;  /* 0x0213800200007988 */ /* 0x008fe80008000405 */
        /* <DEDUP_REMOVED lines=10> */
[----:B------:R0:W-:Y:S04]  /*5b7a0*/  STS.U16 [R0+UR5+0x23f80], R9 ;  /* 0x023f800900007988 */ /* 0x0001e80008000405 */
[----:B0-----:R-:W3:Y:S04]  /*5b7b0*/  LDL.LU R0, [R1+0x70] ;  /* 0x0000700001007983 */ /* 0x001ee80000300800 */
[----:B---3--:R0:W-:Y:S04]  /*5b7c0*/  STL [R1+0x4b10], R0 ;  /* 0x004b100001007387 */ /* 0x0081e80000100800 */
[----:B0-----:R-:W3:Y:S04]  /*5b7d0*/  LDL.LU R0, [R1+0x74] ;  /* 0x0000740001007983 */ /* 0x001ee80000300800 */
[----:B---3--:R0:W-:Y:S04]  /*5b7e0*/  STL [R1+0x4b14], R0 ;  /* 0x004b140001007387 */ /* 0x0081e80000100800 */
[----:B0-----:R-:W3:Y:S01]  /*5b7f0*/  LDL.LU R0, [R1+0x78] ;  /* 0x0000780001007983 */ /* 0x001ee20000300800 */
[----:B------:R-:W0:Y:S03]  /*5b800*/  S2R R2, SR_TID.X ;  /* 0x0000000000027919 */ /* 0x000e260000002100 */
[----:B---3--:R1:W-:Y:S04]  /*5b810*/  STL [R1+0x4b18], R0 ;  /* 0x004b180001007387 */ /* 0x0083e80000100800 */
[----:B-1----:R-:W3:Y:S04]  /*5b820*/  LDL.LU R0, [R1+0x7c] ;  /* 0x00007c0001007983 */ /* 0x002ee80000300800 */
[----:B------:R-:W4:Y:S01]  /*5b830*/  LDL.LU R14, [R1+0x6c] ;  /* 0x00006c00010e7983 */ /* 0x000f220000300800 */
[----:B0-----:R-:W-:-:S03]  /*5b840*/  LOP3.LUT R2, R2, 0x3f, RZ, 0xc0, !PT ;  /* 0x0000003f02027812 */ /* 0x001fc600078ec0ff */
[----:B------:R-:W4:Y:S04]  /*5b850*/  LDL.LU R15, [R1+0x68] ;  /* 0x00006800010f7983 */ /* 0x000f280000300800 */
[----:B------:R-:W4:Y:S04]  /*5b860*/  LDL.LU R3, [R1+0x64] ;  /* 0x0000640001037983 */ /* 0x000f280000300800 */
[----:B------:R-:W4:Y:S04]  /*5b870*/  LDL.LU R20, [R1+0x60] ;  /* 0x0000600001147983 */ /* 0x000f280000300800 */
[----:B------:R-:W4:Y:S01]  /*5b880*/  LDL.LU R19, [R1+0x5c] ;  /* 0x00005c0001137983 */ /* 0x000f220000300800 */
[----:B------:R-:W-:-:S03]  /*5b890*/  SHF.L.U32 R2, R2, 0x1, RZ ;  /* 0x0000000102027819 */ /* 0x000fc600000006ff */
[----:B------:R-:W4:Y:S04]  /*5b8a0*/  LDL.LU R18, [R1+0x58] ;  /* 0x0000580001127983 */ /* 0x000f280000300800 */
[----:B------:R-:W4:Y:S04]  /*5b8b0*/  LDL.LU R16, [R1+0x54] ;  /* 0x0000540001107983 */ /* 0x000f280000300800 */
[----:B------:R-:W4:Y:S04]  /*5b8c0*/  LDL.LU R12, [R1+0x50] ;  /* 0x00005000010c7983 */ /* 0x000f280000300800 */
[----:B------:R-:W4:Y:S04]  /*5b8d0*/  LDL.LU R11, [R1+0x4c] ;  /* 0x00004c00010b7983 */ /* 0x000f280000300800 */
[----:B------:R-:W4:Y:S04]  /*5b8e0*/  LDL.LU R10, [R1+0x48] ;  /* 0x00004800010a7983 */ /* 0x000f280000300800 */
[----:B------:R0:W-:Y:S04]  /*5b8f0*/  STS.U16 [R2+UR5], R8 ;  /* 0x0000000802007988 */ /* 0x0001e80008000405 */
[----:B------:R-:W4:Y:S04]  /*5b900*/  LDL.LU R9, [R1+0x44] ;  /* 0x0000440001097983 */ /* 0x000f280000300800 */
[----:B------:R1:W-:Y:S04]  /*5b910*/  STS.U16 [R2+UR5+0x80], R7 ;  /* 0x0000800702007988 */ /* 0x0003e80008000405 */
[----:B------:R0:W-:Y:S04]  /*5b920*/  STS.U16 [R2+UR5+0x800], R6 ;  /* 0x0008000602007988 */ /* 0x0001e80008000405 */
[----:B------:R0:W-:Y:S04]  /*5b930*/  STS.U16 [R2+UR5+0x880], R5 ;  /* 0x0008800502007988 */ /* 0x0001e80008000405 */
[----:B------:R1:W-:Y:S04]  /*5b940*/  STS.U16 [R2+UR5+0x1000], R4 ;  /* 0x0010000402007988 */ /* 0x0003e80008000405 */
[----:B------:R2:W-:Y:S04]  /*5b950*/  STS.U16 [R2+UR5+0x1080], R13 ;  /* 0x0010800d02007988 */ /* 0x0005e80008000405 */
[----:B0-----:R-:W4:Y:S04]  /*5b960*/  LDL.LU R8, [R1+0x40] ;  /* 0x0000400001087983 */ /* 0x001f280000300800 */
[----:B-1----:R-:W4:Y:S04]  /*5b970*/  LDL.LU R7, [R1+0x3c] ;  /* 0x00003c0001077983 */ /* 0x002f280000300800 */
[----:B------:R-:W4:Y:S04]  /*5b980*/  LDL.LU R6, [R1+0x38] ;  /* 0x0000380001067983 */ /* 0x000f280000300800 */
[----:B------:R-:W4:Y:S04]  /*5b990*/  LDL.LU R5, [R1+0x34] ;  /* 0x0000340001057983 */ /* 0x000f280000300800 */
[----:B------:R-:W4:Y:S04]  /*5b9a0*/  LDL.LU R4, [R1+0x30] ;  /* 0x0000300001047983 */ /* 0x000f280000300800 */
[----:B------:R0:W-:Y:S04]  /*5b9b0*/  STS.U16 [R2+UR5+0x1800], R17 ;  /* 0x0018001102007988 */ /* 0x0001e80008000405 */
[----:B--2---:R-:W2:Y:S04]  /*5b9c0*/  LDL.LU R13, [R1+0x2c] ;  /* 0x00002c00010d7983 */ /* 0x004ea80000300800 */
[----:B------:R1:W-:Y:S04]  /*5b9d0*/  STS.U16 [R2+UR5+0x1880], R21 ;  /* 0x0018801502007988 */ /* 0x0003e80008000405 */
[----:B------:R0:W-:Y:S04]  /*5b9e0*/  STS.U16 [R2+UR5+0x2000], R22 ;  /* 0x0020001602007988 */ /* 0x0001e80008000405 */
[----:B------:R0:W-:Y:S04]  /*5b9f0*/  STS.U16 [R2+UR5+0x2080], R23 ;  /* 0x0020801702007988 */ /* 0x0001e80008000405 */
[----:B------:R1:W-:Y:S04]  /*5ba00*/  STS.U16 [R2+UR5+0x2800], R24 ;  /* 0x0028001802007988 */ /* 0x0003e80008000405 */
[----:B------:R1:W-:Y:S04]  /*5ba10*/  STS.U16 [R2+UR5+0x2880], R25 ;  /* 0x0028801902007988 */ /* 0x0003e80008000405 */
[----:B0-----:R-:W2:Y:S04]  /*5ba20*/  LDL.LU R17, [R1+0x28] ;  /* 0x0000280001117983 */ /* 0x001ea80000300800 */
[----:B-1----:R-:W2:Y:S04]  /*5ba30*/  LDL.LU R21, [R1+0x24] ;  /* 0x0000240001157983 */ /* 0x002ea80000300800 */
[----:B------:R-:W2:Y:S04]  /*5ba40*/  LDL.LU R22, [R1+0x20] ;  /* 0x0000200001167983 */ /* 0x000ea80000300800 */
[----:B------:R-:W2:Y:S04]  /*5ba50*/  LDL.LU R23, [R1+0x1c] ;  /* 0x00001c0001177983 */ /* 0x000ea80000300800 */
[----:B------:R-:W2:Y:S04]  /*5ba60*/  LDL.LU R24, [R1+0x18] ;  /* 0x0000180001187983 */ /* 0x000ea80000300800 */
[----:B------:R0:W-:Y:S04]  /*5ba70*/  STS.U16 [R2+UR5+0x3000], R26 ;  /* 0x0030001a02007988 */ /* 0x0001e80008000405 */
[----:B------:R-:W2:Y:S04]  /*5ba80*/  LDL.LU R25, [R1+0x14] ;  /* 0x0000140001197983 */ /* 0x000ea80000300800 */
[----:B------:R1:W-:Y:S04]  /*5ba90*/  STS.U16 [R2+UR5+0x3080], R27 ;  /* 0x0030801b02007988 */ /* 0x0003e80008000405 */
[----:B------:R1:W-:Y:S04]  /*5baa0*/  STS.U16 [R2+UR5+0x3800], R29 ;  /* 0x0038001d02007988 */ /* 0x0003e80008000405 */
[----:B------:R1:W-:Y:S04]  /*5bab0*/  STS.U16 [R2+UR5+0x3880], R28 ;  /* 0x0038801c02007988 */ /* 0x0003e80008000405 */
[----:B0-----:R-:W2:Y:S04]  /*5bac0*/  LDL.LU R26, [R1+0x10] ;  /* 0x00001000011a7983 */ /* 0x001ea80000300800 */
[----:B-1----:R-:W2:Y:S04]  /*5bad0*/  LDL.LU R27, [R1+0xc] ;  /* 0x00000c00011b7983 */ /* 0x002ea80000300800 */
[----:B------:R-:W2:Y:S04]  /*5bae0*/  LDL.LU R29, [R1+0x8] ;  /* 0x00000800011d7983 */ /* 0x000ea80000300800 */
[----:B------:R-:W2:Y:S04]  /*5baf0*/  LDL.LU R28, [R1+0x4] ;  /* 0x00000400011c7983 */ /* 0x000ea80000300800 */
[----:B---3--:R0:W-:Y:S04]  /*5bb00*/  STS.U16 [R2+UR5+0x4000], R0 ;  /* 0x0040000002007988 */ /* 0x0081e80008000405 */
[----:B0-----:R-:W3:Y:S04]  /*5bb10*/  LDL.LU R0, [R1+0x4b18] ;  /* 0x004b180001007983 */ /* 0x001ee80000300800 */
[----:B---3--:R0:W-:Y:S04]  /*5bb20*/  STS.U16 [R2+UR5+0x4080], R0 ;  /* 0x0040800002007988 */ /* 0x0081e80008000405 */
[----:B0-----:R-:W3:Y:S04]  /*5bb30*/  LDL.LU R0, [R1+0x4b14] ;  /* 0x004b140001007983 */ /* 0x001ee80000300800 */
[----:B---3--:R0:W-:Y:S04]  /*5bb40*/  STS.U16 [R2+UR5+0x4800], R0 ;  /* 0x0048000002007988 */ /* 0x0081e80008000405 */
[----:B0-----:R-:W3:Y:S04]  /*5bb50*/  LDL.LU R0, [R1+0x4b10] ;  /* 0x004b100001007983 */ /* 0x001ee80000300800 */
        /* <DEDUP_REMOVED lines=16> */
[----:B--2---:R-:W-:Y:S04]  /*5bc60*/  STS.U16 [R2+UR5+0x9000], R13 ;  /* 0x0090000d02007988 */ /* 0x004fe80008000405 */
        /* <DEDUP_REMOVED lines=10> */
[----:B---3--:R0:W-:Y:S04]  /*5bd10*/  STS.U16 [R2+UR5+0x4880], R0 ;  /* 0x0048800002007988 */ /* 0x0081e80008000405 */
[----:B0-----:R-:W2:Y:S04]  /*5bd20*/  LDL.LU R0, [R1+0x4b0c] ;  /* 0x004b0c0001007983 */ /* 0x001ea80000300800 */
[----:B------:R-:W3:Y:S04]  /*5bd30*/  LDL.LU R14, [R1+0x4b08] ;  /* 0x004b0800010e7983 */ /* 0x000ee80000300800 */
        /* <DEDUP_REMOVED lines=26> */
[----:B--2---:R-:W-:Y:S04]  /*5bee0*/  STS.U16 [R2+UR5+0xe880], R5 ;  /* 0x00e8800502007988 */ /* 0x004fe80008000405 */
[----:B---3--:R-:W-:Y:S04]  /*5bef0*/  STS.U16 [R2+UR5+0xe800], R4 ;  /* 0x00e8000402007988 */ /* 0x008fe80008000405 */
[----:B----4-:R0:W-:Y:S04]  /*5bf00*/  STS.U16 [R2+UR5+0xb880], R28 ;  /* 0x00b8801c02007988 */ /* 0x0101e80008000405 */
[----:B0-----:R-:W2:Y:S04]  /*5bf10*/  LDL.LU R28, [R1+0x4a9c] ;  /* 0x004a9c00011c7983 */ /* 0x001ea80000300800 */
[----:B------:R-:W3:Y:S04]  /*5bf20*/  LDL R4, [R1+0x3270] ;  /* 0x0032700001047983 */ /* 0x000ee80000100800 */
[----:B------:R-:W3:Y:S01]  /*5bf30*/  LDL R5, [R1+0x326c] ;  /* 0x00326c0001057983 */ /* 0x000ee20000100800 */
[----:B------:R-:W-:-:S06]  /*5bf40*/  PRMT R3, RZ, 0x7610, R3 ;  /* 0x00007610ff037816 */ /* 0x000fcc0000000003 */
[----:B---3--:R-:W3:Y:S04]  /*5bf50*/  @!P2 LDG.E.U16 R3, desc[UR8][R4.64] ;  /* 0x000000080403a981 */ /* 0x008ee8000c1e1500 */
        /* <DEDUP_REMOVED lines=6492> */
[----:B------:R-:W4:Y:S02]  /*75520*/  LDL R5, [R1+0x19d0] ;  /* 0x0019d00001057983 */ /* 0x000f240000100800 */
[----:B----4-:R-:W-:-:S02]  /*75530*/  @!P3 LOP3.LUT R5, R5, R4, RZ, 0x3c, !PT ;  /* 0x000000040505b212 */ /* 0x010fc400078e3cff */
[----:B--2---:R-:W-:Y:S02]  /*75540*/  PRMT R28, RZ, 0x7610, R28 ;  /* 0x00007610ff1c7816 */ /* 0x004fe4000000001c */
        /* <DEDUP_REMOVED lines=1352> */
[----:B------:R0:W4:Y:S04]  /*7a9d0*/  @!P3 LDG.E.U16 R0, desc[UR8][R4.64] ;  /* 0x000000080400b981 */ /* 0x000128000c1e1500 */
[----:B------:R-:W0:Y:S04]  /*7a9e0*/  LDL R4, [R1+0x382c] ;  /* 0x00382c0001047983 */ /* 0x000e280000100800 */
[----:B------:R-:W0:Y:S01]  /*7a9f0*/  LDL R5, [R1+0x3838] ;  /* 0x0038380001057983 */ /* 0x000e220000100800 */
[----:B--2---:R-:W-:Y:S02]  /*7aa00*/  PRMT R28, RZ, 0x7610, R28 ;  /* 0x00007610ff1c7816 */ /* 0x004fe4000000001c */
[----:B0-----:R-:W-:-:S04]  /*7aa10*/  @!P2 LOP3.LUT R5, R5, R4, RZ, 0x3c, !PT ;  /* 0x000000040505a212 */ /* 0x001fc800078e3cff */
[----:B------:R-:W-:-:S04]  /*7aa20*/  @!P2 LOP3.LUT R4, R5, R4, RZ, 0x3c, !PT ;  /* 0x000000040504a212 */ /* 0x000fc800078e3cff */
[----:B------:R-:W-:-:S05]  /*7aa30*/  @!P2 LOP3.LUT R5, R5, R4, RZ, 0x3c, !PT ;  /* 0x000000040505a212 */ /* 0x000fca00078e3cff */
[----:B------:R-:W2:Y:S04]  /*7aa40*/  @!P2 LDG.E.U16 R28, desc[UR8][R4.64] ;  /* 0x00000008041ca981 */ /* 0x000ea8000c1e1500 */
[----:B----4-:R-:W-:Y:S04]  /*7aa50*/  STL [R1+0x3ad4], R0 ;  /* 0x003ad40001007387 */ /* 0x010fe80000100800 */
        /* <DEDUP_REMOVED lines=125> */
[----:B------:R0:W3:Y:S04]  /*7b230*/  @!P2 LDG.E.U16 R3, desc[UR8][R4.64] ;  /* 0x000000080403a981 */ /* 0x0000e8000c1e1500 */
[----:B------:R-:W0:Y:S04]  /*7b240*/  LDL R4, [R1+0x38a4] ;  /* 0x0038a40001047983 */ /* 0x000e280000100800 */
[----:B------:R-:W0:Y:S01]  /*7b250*/  LDL R5, [R1+0x38b0] ;  /* 0x0038b00001057983 */ /* 0x000e220000100800 */
[----:B--2---:R-:W-:Y:S02]  /*7b260*/  PRMT R28, RZ, 0x7610, R28 ;  /* 0x00007610ff1c7816 */ /* 0x004fe4000000001c */
[----:B0-----:R-:W-:-:S04]  /*7b270*/  @!P3 LOP3.LUT R5, R5, R4, RZ, 0x3c, !PT ;  /* 0x000000040505b212 */ /* 0x001fc800078e3cff */
[----:B------:R-:W-:-:S04]  /*7b280*/  @!P3 LOP3.LUT R4, R5, R4, RZ, 0x3c, !PT ;  /* 0x000000040504b212 */ /* 0x000fc800078e3cff */
[----:B------:R-:W-:-:S05]  /*7b290*/  @!P3 LOP3.LUT R5, R5, R4, RZ, 0x3c, !PT ;  /* 0x000000040505b212 */ /* 0x000fca00078e3cff */
[----:B------:R-:W2:Y:S04]  /*7b2a0*/  @!P3 LDG.E.U16 R28, desc[UR8][R4.64] ;  /* 0x00000008041cb981 */ /* 0x000ea8000c1e1500 */
[----:B---3--:R-:W-:Y:S04]  /*7b2b0*/  STL [R1+0x3ad8], R3 ;  /* 0x003ad80301007387 */ /* 0x008fe80000100800 */
[----:B--2---:R0:W-:Y:S04]  /*7b2c0*/  STL [R1+0x9c], R28 ;  /* 0x00009c1c01007387 */ /* 0x0041e80000100800 */
[----:B0-----:R-:W2:Y:S04]  /*7b2d0*/  LDL.LU R28, [R1+0x3cc0] ;  /* 0x003cc000011c7983 */ /* 0x001ea80000300800 */
[----:B------:R-:W3:Y:S04]  /*7b2e0*/  LDL R4, [R1+0x38ac] ;  /* 0x0038ac0001047983 */ /* 0x000ee80000100800 */
[----:B------:R-:W3:Y:S02]  /*7b2f0*/  LDL R5, [R1+0x38b8] ;  /* 0x0038b80001057983 */ /* 0x000ee40000100800 */
[----:B---3--:R-:W-:-:S02]  /*7b300*/  @!P2 LOP3.LUT R5, R5, R4, RZ, 0x3c, !PT ;  /* 0x000000040505a212 */ /* 0x008fc400078e3cff */
[----:B--2---:R-:W-:Y:S02]  /*7b310*/  PRMT R28, RZ, 0x7610, R28 ;  /* 0x00007610ff1c7816 */ /* 0x004fe4000000001c */
[----:B------:R-:W-:-:S04]  /*7b320*/  @!P2 LOP3.LUT R4, R5, R4, RZ, 0x3c, !PT ;  /* 0x000000040504a212 */ /* 0x000fc800078e3cff */
[----:B------:R-:W-:-:S05]  /*7b330*/  @!P2 LOP3.LUT R5, R5, R4, RZ, 0x3c, !PT ;  /* 0x000000040505a212 */ /* 0x000fca00078e3cff */
[----:B------:R-:W2:Y:S04]  /*7b340*/  @!P2 LDG.E.U16 R28, desc[UR8][R4.64] ;  /* 0x00000008041ca981 */ /* 0x000ea8000c1e1500 */
        /* <DEDUP_REMOVED lines=147> */
[----:B------:R-:W3:Y:S04]  /*7bc80*/  LDL R5, [R1+0x39b8] ;  /* 0x0039b80001057983 */ /* 0x000ee80000100800 */
[----:B------:R0:W-:Y:S02]  /*7bc90*/  STS.U16 [R2+UR5+0xf880], R9 ;  /* 0x00f8800902007988 */ /* 0x0001e40008000405 */
[----:B0-----:R-:W-:-:S02]  /*7bca0*/  PRMT R9, RZ, 0x7610, R9 ;  /* 0x00007610ff097816 */ /* 0x001fc40000000009 */
[----:B---3--:R-:W-:-:S04]  /*7bcb0*/  @!P2 LOP3.LUT R5, R5, R4, RZ, 0x3c, !PT ;  /* 0x000000040505a212 */ /* 0x008fc800078e3cff */
        /* <DEDUP_REMOVED lines=10> */
[----:B---3--:R0:W-:Y:S04]  /*7bd60*/  STL [R1+0x18], R9 ;  /* 0x0000180901007387 */ /* 0x0081e80000100800 */
[----:B0-----:R-:W3:Y:S04]  /*7bd70*/  LDL R9, [R1+0x3948] ;  /* 0x0039480001097983 */ /* 0x001ee80000100800 */
[----:B--2---:R0:W-:Y:S04]  /*7bd80*/  STL [R1+0x14], R28 ;  /* 0x0000141c01007387 */ /* 0x0041e80000100800 */
[----:B0-----:R-:W2:Y:S04]  /*7bd90*/  LDL.LU R28, [R1+0x3c78] ;  /* 0x003c7800011c7983 */ /* 0x001ea80000300800 */
[----:B------:R-:W4:Y:S04]  /*7bda0*/  LDL R4, [R1+0x3a2c] ;  /* 0x003a2c0001047983 */ /* 0x000f280000100800 */
[----:B------:R-:W4:Y:S04]  /*7bdb0*/  LDL R5, [R1+0x3a38] ;  /* 0x003a380001057983 */ /* 0x000f280000100800 */
[----:B------:R0:W-:Y:S02]  /*7bdc0*/  STS.U16 [R2+UR5+0xf080], R7 ;  /* 0x00f0800702007988 */ /* 0x0001e40008000405 */
[----:B0-----:R-:W-:-:S02]  /*7bdd0*/  PRMT R7, RZ, 0x7610, R7 ;  /* 0x00007610ff077816 */ /* 0x001fc40000000007 */
[----:B----4-:R-:W-:-:S04]  /*7bde0*/  @!P2 LOP3.LUT R5, R5, R4, RZ, 0x3c, !PT ;  /* 0x000000040505a212 */ /* 0x010fc800078e3cff */
[----:B------:R-:W-:-:S04]  /*7bdf0*/  @!P2 LOP3.LUT R4, R5, R4, RZ, 0x3c, !PT ;  /* 0x000000040504a212 */ /* 0x000fc800078e3cff */
[----:B------:R-:W-:-:S05]  /*7be00*/  @!P2 LOP3.LUT R5, R5, R4, RZ, 0x3c, !PT ;  /* 0x000000040505a212 */ /* 0x000fca00078e3cff */
[----:B------:R0:W4:Y:S04]  /*7be10*/  @!P2 LDG.E.U16 R7, desc[UR8][R4.64] ;  /* 0x000000080407a981 */ /* 0x000128000c1e1500 */
[----:B------:R-:W0:Y:S04]  /*7be20*/  LDL R4, [R1+0x3a34] ;  /* 0x003a340001047983 */ /* 0x000e280000100800 */
[----:B------:R-:W0:Y:S04]  /*7be30*/  LDL R5, [R1+0x3a40] ;  /* 0x003a400001057983 */ /* 0x000e280000100800 */
[----:B------:R1:W-:Y:S02]  /*7be40*/  STS.U16 [R2+UR5+0xf000], R6 ;  /* 0x00f0000602007988 */ /* 0x0003e40008000405 */
[----:B-1----:R-:W-:-:S02]  /*7be50*/  PRMT R6, RZ, 0x7610, R6 ;  /* 0x00007610ff067816 */ /* 0x002fc40000000006 */
[----:B0-----:R-:W-:-:S04]  /*7be60*/  @!P3 LOP3.LUT R5, R5, R4, RZ, 0x3c, !PT ;  /* 0x000000040505b212 */ /* 0x001fc800078e3cff */
[----:B------:R-:W-:-:S04]  /*7be70*/  @!P3 LOP3.LUT R4, R5, R4, RZ, 0x3c, !PT ;  /* 0x000000040504b212 */ /* 0x000fc800078e3cff */
[----:B------:R-:W-:Y:S01]  /*7be80*/  @!P3 LOP3.LUT R5, R5, R4, RZ, 0x3c, !PT ;  /* 0x000000040505b212 */ /* 0x000fe200078e3cff */
[----:B----4-:R0:W-:Y:S04]  /*7be90*/  STL [R1+0x3c54], R7 ;  /* 0x003c540701007387 */ /* 0x0101e80000100800 */
[----:B------:R1:W4:Y:S01]  /*7bea0*/  @!P3 LDG.E.U16 R6, desc[UR8][R4.64] ;  /* 0x000000080406b981 */ /* 0x000322000c1e1500 */
[----:B--2---:R-:W-:-:S03]  /*7beb0*/  PRMT R28, RZ, 0x7610, R28 ;  /* 0x00007610ff1c7816 */ /* 0x004fc6000000001c */
[----:B0-----:R-:W2:Y:S04]  /*7bec0*/  LDL R7, [R1+0x3968] ;  /* 0x0039680001077983 */ /* 0x001ea80000100800 */
[----:B------:R-:W1:Y:S04]  /*7bed0*/  LDL R4, [R1+0x3924] ;  /* 0x0039240001047983 */ /* 0x000e680000100800 */
[----:B------:R-:W1:Y:S02]  /*7bee0*/  LDL R5, [R1+0x3930] ;  /* 0x0039300001057983 */ /* 0x000e640000100800 */
[----:B-1----:R-:W-:-:S04]  /*7bef0*/  @!P3 LOP3.LUT R5, R5, R4, RZ, 0x3c, !PT ;  /* 0x000000040505b212 */ /* 0x002fc800078e3cff */
[----:B------:R-:W-:-:S04]  /*7bf00*/  @!P3 LOP3.LUT R4, R5, R4, RZ, 0x3c, !PT ;  /* 0x000000040504b212 */ /* 0x000fc800078e3cff */
[----:B------:R-:W-:-:S05]  /*7bf10*/  @!P3 LOP3.LUT R5, R5, R4, RZ, 0x3c, !PT ;  /* 0x000000040505b212 */ /* 0x000fca00078e3cff */
[----:B------:R-:W2:Y:S04]  /*7bf20*/  @!P3 LDG.E.U16 R28, desc[UR8][R4.64] ;  /* 0x00000008041cb981 */ /* 0x000ea8000c1e1500 */
[----:B----4-:R-:W-:Y:S04]  /*7bf30*/  STL [R1+0x3c58], R6 ;  /* 0x003c580601007387 */ /* 0x010fe80000100800 */
[----:B--2---:R0:W-:Y:S04]  /*7bf40*/  STL [R1+0x5c], R28 ;  /* 0x00005c1c01007387 */ /* 0x0041e80000100800 */
[----:B0-----:R-:W2:Y:S04]  /*7bf50*/  LDL.LU R28, [R1+0x3c74] ;  /* 0x003c7400011c7983 */ /* 0x001ea80000300800 */
[----:B------:R-:W4:Y:S01]  /*7bf60*/  LDL R5, [R1+0x393c] ;  /* 0x00393c0001057983 */ /* 0x000f220000100800 */
[----:B---3--:R-:W-:-:S03]  /*7bf70*/  @!P2 IMAD.MOV.U32 R4, RZ, RZ, R9 ;  /* 0x000000ffff04a224 */ /* 0x008fc600078e0009 */
[----:B------:R-:W3:Y:S01]  /*7bf80*/  LDL R9, [R1+0x3970] ;  /* 0x0039700001097983 */ /* 0x000ee20000100800 */
[----:B--2---:R-:W-:-:S06]  /*7bf90*/  PRMT R28, RZ, 0x7610, R28 ;  /* 0x00007610ff1c7816 */ /* 0x004fcc000000001c */
[----:B----4-:R-:W2:Y:S04]  /*7bfa0*/  @!P2 LDG.E.U16 R28, desc[UR8][R4.64] ;  /* 0x00000008041ca981 */ /* 0x010ea8000c1e1500 */
        /* <DEDUP_REMOVED lines=26> */
[----:B------:R-:W2:Y:S01]  /*7c150*/  @!P3 LDG.E.U16 R28, desc[UR8][R4.64] ;  /* 0x00000008041cb981 */ /* 0x000ea2000c1e1500 */
[----:B------:R-:W-:-:S03]  /*7c160*/  PRMT R6, RZ, 0x7610, R6 ;  /* 0x00007610ff067816 */ /* 0x000fc60000000006 */
[----:B--2---:R0:W-:Y:S04]  /*7c170*/  STL [R1+0x44], R28 ;  /* 0x0000441c01007387 */ /* 0x0041e80000100800 */
[----:B0-----:R-:W2:Y:S04]  /*7c180*/  LDL.LU R28, [R1+0x3c64] ;  /* 0x003c6400011c7983 */ /* 0x001ea80000300800 */
[----:B------:R-:W4:Y:S01]  /*7c190*/  LDL R5, [R1+0x395c] ;  /* 0x00395c0001057983 */ /* 0x000f220000100800 */
[----:B------:R-:W-:-:S03]  /*7c1a0*/  @!P2 IMAD.MOV.U32 R4, RZ, RZ, R7 ;  /* 0x000000ffff04a224 */ /* 0x000fc600078e0007 */
[----:B------:R0:W-:Y:S04]  /*7c1b0*/  STS.U16 [R2+UR5+0xf800], R8 ;  /* 0x00f8000802007988 */ /* 0x0001e80008000405 */
[----:B------:R-:W2:Y:S04]  /*7c1c0*/  LDL R7, [R1+0x3984] ;  /* 0x0039840001077983 */ /* 0x000ea80000100800 */
[----:B----4-:R3:W4:Y:S04]  /*7c1d0*/  @!P2 LDG.E.U16 R6, desc[UR8][R4.64] ;  /* 0x000000080406a981 */ /* 0x010728000c1e1500 */
[----:B------:R-:W2:Y:S01]  /*7c1e0*/  LDL R5, [R1+0x3964] ;  /* 0x0039640001057983 */ /* 0x000ea20000100800 */
[----:B0-----:R-:W-:Y:S01]  /*7c1f0*/  PRMT R8, RZ, 0x7610, R8 ;  /* 0x00007610ff087816 */ /* 0x001fe20000000008 */
[----:B---3--:R-:W-:-:S02]  /*7c200*/  @!P3 IMAD.MOV.U32 R4, RZ, RZ, R9 ;  /* 0x000000ffff04b224 */ /* 0x008fc400078e0009 */
[----:B----4-:R0:W-:Y:S01]  /*7c210*/  STL [R1+0x40], R6 ;  /* 0x0000400601007387 */ /* 0x0101e20000100800 */
[----:B--2---:R-:W-:-:S03]  /*7c220*/  PRMT R28, RZ, 0x7610, R28 ;  /* 0x00007610ff1c7816 */ /* 0x004fc6000000001c */
[----:B------:R-:W2:Y:S04]  /*7c230*/  LDL R9, [R1+0x398c] ;  /* 0x00398c0001097983 */ /* 0x000ea80000100800 */
[----:B------:R1:W3:Y:S04]  /*7c240*/  @!P3 LDG.E.U16 R8, desc[UR8][R4.64] ;  /* 0x000000080408b981 */ /* 0x0002e8000c1e1500 */
[----:B0-----:R-:W4:Y:S04]  /*7c250*/  LDL R6, [R1+0x3990] ;  /* 0x0039900001067983 */ /* 0x001f280000100800 */
        /* <DEDUP_REMOVED lines=8> */
[----:B--2---:R0:W-:Y:S04]  /*7c2e0*/  STL [R1+0x38], R28 ;  /* 0x0000381c01007387 */ /* 0x0041e80000100800 */
[----:B0-----:R-:W2:Y:S04]  /*7c2f0*/  LDL.LU R28, [R1+0x3c60] ;  /* 0x003c6000011c7983 */ /* 0x001ea80000300800 */
[----:B------:R-:W2:Y:S04]  /*7c300*/  LDL R4, [R1+0x3974] ;  /* 0x0039740001047983 */ /* 0x000ea80000100800 */
[----:B------:R-:W2:Y:S02]  /*7c310*/  LDL R5, [R1+0x3980] ;  /* 0x0039800001057983 */ /* 0x000ea40000100800 */
[----:B--2---:R-:W-:-:S02]  /*7c320*/  @!P3 LOP3.LUT R5, R5, R4, RZ, 0x3c, !PT ;  /* 0x000000040505b212 */ /* 0x004fc400078e3cff */
[----:B------:R-:W-:Y:S02]  /*7c330*/  PRMT R28, RZ, 0x7610, R28 ;  /* 0x00007610ff1c7816 */ /* 0x000fe4000000001c */
[----:B------:R-:W-:-:S04]  /*7c340*/  @!P3 LOP3.LUT R4, R5, R4, RZ, 0x3c, !PT ;  /* 0x000000040504b212 */ /* 0x000fc800078e3cff */
[----:B------:R-:W-:-:S05]  /*7c350*/  @!P3 LOP3.LUT R5, R5, R4, RZ, 0x3c, !PT ;  /* 0x000000040505b212 */ /* 0x000fca00078e3cff */
[----:B------:R-:W2:Y:S04]  /*7c360*/  @!P3 LDG.E.U16 R28, desc[UR8][R4.64] ;  /* 0x00000008041cb981 */ /* 0x000ea8000c1e1500 */
[----:B--2---:R0:W-:Y:S04]  /*7c370*/  STL [R1+0x34], R28 ;  /* 0x0000341c01007387 */ /* 0x0041e80000100800 */
[----:B0-----:R-:W2:Y:S04]  /*7c380*/  LDL.LU R28, [R1+0x3c5c] ;  /* 0x003c5c00011c7983 */ /* 0x001ea80000300800 */
[----:B------:R-:W2:Y:S04]  /*7c390*/  LDL R4, [R1+0x397c] ;  /* 0x00397c0001047983 */ /* 0x000ea80000100800 */
[----:B------:R-:W2:Y:S04]  /*7c3a0*/  LDL R5, [R1+0x3988] ;  /* 0x0039880001057983 */ /* 0x000ea80000100800 */
[----:B------:R0:W-:Y:S01]  /*7c3b0*/  STS.U16 [R2+UR5+0x10080], R11 ;  /* 0x0100800b02007988 */ /* 0x0001e20008000405 */
[----:B------:R-:W-:-:S02]  /*7c3c0*/  PRMT R3, RZ, 0x7610, R3 ;  /* 0x00007610ff037816 */ /* 0x000fc40000000003 */
[----:B0-----:R-:W-:Y:S01]  /*7c3d0*/  PRMT R11, RZ, 0x7610, R11 ;  /* 0x00007610ff0b7816 */ /* 0x001fe2000000000b */
        /* <DEDUP_REMOVED lines=15> */
[----:B------:R0:W-:Y:S02]  /*7c4d0*/  STS.U16 [R2+UR5+0x11800], R20 ;  /* 0x0118001402007988 */ /* 0x0001e40008000405 */
[----:B0-----:R-:W-:-:S02]  /*7c4e0*/  PRMT R2, RZ, 0x7610, R2 ;  /* 0x00007610ff027816 */ /* 0x001fc40000000002 */
[----:B--2---:R-:W-:-:S04]  /*7c4f0*/  @!P2 LOP3.LUT R5, R5, R4, RZ, 0x3c, !PT ;  /* 0x000000040505a212 */ /* 0x004fc800078e3cff */
[----:B------:R-:W-:-:S04]  /*7c500*/  @!P2 LOP3.LUT R4, R5, R4, RZ, 0x3c, !PT ;  /* 0x000000040504a212 */ /* 0x000fc800078e3cff */
[----:B------:R-:W-:-:S05]  /*7c510*/  @!P2 LOP3.LUT R5, R5, R4, RZ, 0x3c, !PT ;  /* 0x000000040505a212 */ /* 0x000fca00078e3cff */
[----:B------:R4:W2:Y:S02]  /*7c520*/  @!P2 LDG.E.U16 R11, desc[UR8][R4.64] ;  /* 0x00000008040ba981 */ /* 0x0008a4000c1e1500 */
[----:B----4-:R-:W-:Y:S02]  /*7c530*/  @!P3 IMAD.MOV.U32 R4, RZ, RZ, R6 ;  /* 0x000000ffff04b224 */ /* 0x010fe400078e0006 */
[----:B------:R-:W-:-:S05]  /*7c540*/  @!P3 IMAD.MOV.U32 R5, RZ, RZ, R7 ;  /* 0x000000ffff05b224 */ /* 0x000fca00078e0007 */
[----:B------:R3:W4:Y:S02]  /*7c550*/  @!P3 LDG.E.U16 R3, desc[UR8][R4.64] ;  /* 0x000000080403b981 */ /* 0x000724000c1e1500 */
[----:B---3--:R-:W-:Y:S02]  /*7c560*/  @!P2 IMAD.MOV.U32 R4, RZ, RZ, R8 ;  /* 0x000000ffff04a224 */ /* 0x008fe400078e0008 */
[----:B------:R-:W-:-:S05]  /*7c570*/  @!P2 IMAD.MOV.U32 R5, RZ, RZ, R9 ;  /* 0x000000ffff05a224 */ /* 0x000fca00078e0009 */
[----:B------:R-:W3:Y:S04]  /*7c580*/  @!P2 LDG.E.U16 R2, desc[UR8][R4.64] ;  /* 0x000000080402a981 */ /* 0x000ee8000c1e1500 */
[----:B--2---:R0:W-:Y:S04]  /*7c590*/  STL [R1+0x30], R11 ;  /* 0x0000300b01007387 */ /* 0x0041e80000100800 */
[----:B------:R-:W2:Y:S04]  /*7c5a0*/  LDL R7, [R1+0x39a4] ;  /* 0x0039a40001077983 */ /* 0x000ea80000100800 */
[----:B------:R-:W2:Y:S04]  /*7c5b0*/  LDL R6, [R1+0x39b0] ;  /* 0x0039b00001067983 */ /* 0x000ea80000100800 */
[----:B0-----:R-:W2:Y:S04]  /*7c5c0*/  LDL R11, [R1+0x39a8] ;  /* 0x0039a800010b7983 */ /* 0x001ea80000100800 */
[----:B----4-:R-:W-:Y:S04]  /*7c5d0*/  STL [R1+0x3b3c], R3 ;  /* 0x003b3c0301007387 */ /* 0x010fe80000100800 */
[----:B------:R-:W4:Y:S04]  /*7c5e0*/  LDL R9, [R1+0x39bc] ;  /* 0x0039bc0001097983 */ /* 0x000f280000100800 */
[----:B------:R-:W2:Y:S04]  /*7c5f0*/  LDL R8, [R1+0x39c8] ;  /* 0x0039c80001087983 */ /* 0x000ea80000100800 */
[----:B---3--:R-:W-:Y:S04]  /*7c600*/  STL [R1+0x28], R2 ;  /* 0x0000280201007387 */ /* 0x008fe80000100800 */
[----:B------:R-:W3:Y:S04]  /*7c610*/  LDL R4, [R1+0x3994] ;  /* 0x0039940001047983 */ /* 0x000ee80000100800 */
[----:B------:R-:W3:Y:S01]  /*7c620*/  LDL R5, [R1+0x39a0] ;  /* 0x0039a00001057983 */ /* 0x000ee20000100800 */
[----:B------:R-:W-:-:S02]  /*7c630*/  PRMT R0, RZ, 0x7610, R0 ;  /* 0x00007610ff007816 */ /* 0x000fc40000000000 */
[----:B---3--:R-:W-:-:S04]  /*7c640*/  @!P3 LOP3.LUT R5, R5, R4, RZ, 0x3c, !PT ;  /* 0x000000040505b212 */ /* 0x008fc800078e3cff */
[----:B------:R-:W-:-:S04]  /*7c650*/  @!P3 LOP3.LUT R4, R5, R4, RZ, 0x3c, !PT ;  /* 0x000000040504b212 */ /* 0x000fc800078e3cff */
[----:B------:R-:W-:-:S05]  /*7c660*/  @!P3 LOP3.LUT R5, R5, R4, RZ, 0x3c, !PT ;  /* 0x000000040505b212 */ /* 0x000fca00078e3cff */
[----:B------:R2:W3:Y:S04]  /*7c670*/  @!P3 LDG.E.U16 R0, desc[UR8][R4.64] ;  /* 0x000000080400b981 */ /* 0x0004e8000c1e1500 */
[----:B------:R-:W3:Y:S01]  /*7c680*/  LDL R5, [R1+0x399c] ;  /* 0x00399c0001057983 */ /* 0x000ee20000100800 */
[----:B------:R-:W-:Y:S01]  /*7c690*/  PRMT R15, RZ, 0x7610, R15 ;  /* 0x00007610ff0f7816 */ /* 0x000fe2000000000f */
[----:B--2---:R-:W-:Y:S01]  /*7c6a0*/  @!P2 IMAD.MOV.U32 R4, RZ, RZ, R11 ;  /* 0x000000ffff04a224 */ /* 0x004fe200078e000b */
[----:B------:R-:W-:-:S04]  /*7c6b0*/  PRMT R28, RZ, 0x7610, R28 ;  /* 0x00007610ff1c7816 */ /* 0x000fc8000000001c */
[----:B---3--:R0:W2:Y:S02]  /*7c6c0*/  @!P2 LDG.E.U16 R15, desc[UR8][R4.64] ;  /* 0x00000008040fa981 */ /* 0x0080a4000c1e1500 */
[----:B0-----:R-:W-:Y:S02]  /*7c6d0*/  @!P3 IMAD.MOV.U32 R4, RZ, RZ, R6 ;  /* 0x000000ffff04b224 */ /* 0x001fe400078e0006 */
[----:B------:R-:W-:-:S05]  /*7c6e0*/  @!P3 IMAD.MOV.U32 R5, RZ, RZ, R7 ;  /* 0x000000ffff05b224 */ /* 0x000fca00078e0007 */
[----:B------:R0:W3:Y:S04]  /*7c6f0*/  @!P3 LDG.E.U16 R28, desc[UR8][R4.64] ;  /* 0x00000008041cb981 */ /* 0x0000e8000c1e1500 */
[----:B------:R-:W-:Y:S04]  /*7c700*/  STL [R1+0x3af8], R0 ;  /* 0x003af80001007387 */ /* 0x000fe80000100800 */
[----:B------:R-:W2:Y:S04]  /*7c710*/  LDL R11, [R1+0x39d0] ;  /* 0x0039d000010b7983 */ /* 0x000ea80000100800 */
[----:B------:R-:W2:Y:S04]  /*7c720*/  LDL R7, [R1+0x39cc] ;  /* 0x0039cc0001077983 */ /* 0x000ea80000100800 */
[----:B------:R-:W2:Y:S01]  /*7c730*/  LDL R6, [R1+0x39d8] ;  /* 0x0039d80001067983 */ /* 0x000ea20000100800 */
[----:B0-----:R-:W-:-:S02]  /*7c740*/  @!P2 IMAD.MOV.U32 R4, RZ, RZ, R8 ;  /* 0x000000ffff04a224 */ /* 0x001fc400078e0008 */
[----:B----4-:R-:W-:Y:S01]  /*7c750*/  @!P2 IMAD.MOV.U32 R5, RZ, RZ, R9 ;  /* 0x000000ffff05a224 */ /* 0x010fe200078e0009 */
[----:B---3--:R0:W-:Y:S04]  /*7c760*/  STL [R1+0x3adc], R28 ;  /* 0x003adc1c01007387 */ /* 0x0081e80000100800 */
[----:B--2---:R1:W-:Y:S01]  /*7c770*/  STL [R1+0x20], R15 ;  /* 0x0000200f01007387 */ /* 0x0043e20000100800 */
[----:B------:R-:W-:-:S03]  /*7c780*/  PRMT R10, RZ, 0x7610, R10 ;  /* 0x00007610ff0a7816 */ /* 0x000fc6000000000a */
[----:B------:R-:W2:Y:S04]  /*7c790*/  LDL R9, [R1+0x3a3c] ;  /* 0x003a3c0001097983 */ /* 0x000ea80000100800 */
[----:B------:R-:W2:Y:S01]  /*7c7a0*/  LDL R8, [R1+0x3a48] ;  /* 0x003a480001087983 */ /* 0x000ea20000100800 */
[----:B0-----:R-:W-:-:S03]  /*7c7b0*/  PRMT R28, RZ, 0x7610, R28 ;  /* 0x00007610ff1c7816 */ /* 0x001fc6000000001c */
[----:B-1----:R-:W3:Y:S04]  /*7c7c0*/  LDL R15, [R1+0x39e0] ;  /* 0x0039e000010f7983 */ /* 0x002ee80000100800 */
[----:B------:R0:W4:Y:S04]  /*7c7d0*/  @!P2 LDG.E.U16 R28, desc[UR8][R4.64] ;  /* 0x00000008041ca981 */ /* 0x000128000c1e1500 */
[----:B------:R-:W2:Y:S01]  /*7c7e0*/  LDL R5, [R1+0x39c4] ;  /* 0x0039c40001057983 */ /* 0x000ea20000100800 */
[----:B0-----:R-:W-:-:S05]  /*7c7f0*/  @!P3 IMAD.MOV.U32 R4, RZ, RZ, R11 ;  /* 0x000000ffff04b224 */ /* 0x001fca00078e000b */
[----:B--2---:R0:W2:Y:S04]  /*7c800*/  @!P3 LDG.E.U16 R10, desc[UR8][R4.64] ;  /* 0x00000008040ab981 */ /* 0x0040a8000c1e1500 */
[----:B----4-:R1:W-:Y:S04]  /*7c810*/  STL [R1+0x3c38], R28 ;  /* 0x003c381c01007387 */ /* 0x0103e80000100800 */
[----:B------:R-:W4:Y:S04]  /*7c820*/  LDL R11, [R1+0x3a44] ;  /* 0x003a4400010b7983 */ /* 0x000f280000100800 */
[----:B-1----:R-:W4:Y:S01]  /*7c830*/  LDL R28, [R1+0x39d4] ;  /* 0x0039d400011c7983 */ /* 0x002f220000100800 */
[----:B------:R-:W-:Y:S01]  /*7c840*/  PRMT R3, RZ, 0x7610, R3 ;  /* 0x00007610ff037816 */ /* 0x000fe20000000003 */
[----:B0-----:R-:W-:-:S02]  /*7c850*/  @!P2 IMAD.MOV.U32 R4, RZ, RZ, R6 ;  /* 0x000000ffff04a224 */ /* 0x001fc400078e0006 */
[----:B------:R-:W-:Y:S01]  /*7c860*/  @!P2 IMAD.MOV.U32 R5, RZ, RZ, R7 ;  /* 0x000000ffff05a224 */ /* 0x000fe200078e0007 */
[----:B------:R-:W-:-:S04]  /*7c870*/  PRMT R14, RZ, 0x7610, R14 ;  /* 0x00007610ff0e7816 */ /* 0x000fc8000000000e */
[----:B------:R3:W4:Y:S04]  /*7c880*/  @!P2 LDG.E.U16 R3, desc[UR8][R4.64] ;  /* 0x000000080403a981 */ /* 0x000728000c1e1500 */
[----:B--2---:R0:W-:Y:S01]  /*7c890*/  STL [R1+0xc], R10 ;  /* 0x00000c0a01007387 */ /* 0x0041e20000100800 */
[----:B---3--:R-:W-:-:S03]  /*7c8a0*/  @!P3 IMAD.MOV.U32 R4, RZ, RZ, R15 ;  /* 0x000000ffff04b224 */ /* 0x008fc600078e000f */
[----:B------:R-:W2:Y:S04]  /*7c8b0*/  LDL R7, [R1+0x39dc] ;  /* 0x0039dc0001077983 */ /* 0x000ea80000100800 */
[----:B------:R-:W3:Y:S04]  /*7c8c0*/  LDL R6, [R1+0x39e8] ;  /* 0x0039e80001067983 */ /* 0x000ee80000100800 */
[----:B0-----:R-:W2:Y:S01]  /*7c8d0*/  LDL R10, [R1+0x3a50] ;  /* 0x003a5000010a7983 */ /* 0x001ea20000100800 */
[----:B----4-:R-:W-:-:S05]  /*7c8e0*/  @!P3 IMAD.MOV.U32 R5, RZ, RZ, R28 ;  /* 0x000000ffff05b224 */ /* 0x010fca00078e001c */
[----:B------:R0:W4:Y:S02]  /*7c8f0*/  @!P3 LDG.E.U16 R14, desc[UR8][R4.64] ;  /* 0x00000008040eb981 */ /* 0x000124000c1e1500 */
[----:B0-----:R-:W-:Y:S02]  /*7c900*/  PRMT R5, RZ, 0x7610, R5 ;  /* 0x00007610ff057816 */ /* 0x001fe40000000005 */
[----:B------:R-:W-:-:S04]  /*7c910*/  PRMT R4, RZ, 0x7610, R4 ;  /* 0x00007610ff047816 */ /* 0x000fc80000000004 */
[----:B------:R0:W3:Y:S02]  /*7c920*/  @!P2 LDG.E.U16 R5, desc[UR8][R8.64] ;  /* 0x000000080805a981 */ /* 0x0000e4000c1e1500 */
[----:B0-----:R-:W-:Y:S02]  /*7c930*/  @!P3 IMAD.MOV.U32 R9, RZ, RZ, R11 ;  /* 0x000000ffff09b224 */ /* 0x001fe400078e000b */
[----:B--2---:R-:W-:-:S05]  /*7c940*/  @!P3 IMAD.MOV.U32 R8, RZ, RZ, R10 ;  /* 0x000000ffff08b224 */ /* 0x004fca00078e000a */
[----:B------:R-:W2:Y:S04]  /*7c950*/  @!P3 LDG.E.U16 R4, desc[UR8][R8.64] ;  /* 0x000000080804b981 */ /* 0x000ea8000c1e1500 */
[----:B------:R0:W-:Y:S04]  /*7c960*/  STL [R1+0x3c00], R3 ;  /* 0x003c000301007387 */ /* 0x0001e80000100800 */
[----:B------:R-:W2:Y:S04]  /*7c970*/  LDL R28, [R1+0x39e4] ;  /* 0x0039e400011c7983 */ /* 0x000ea80000100800 */
[----:B------:R-:W2:Y:S04]  /*7c980*/  LDL R15, [R1+0x39f0] ;  /* 0x0039f000010f7983 */ /* 0x000ea80000100800 */
[----:B---3--:R-:W-:Y:S04]  /*7c990*/  STL [R1+0x3c3c], R5 ;  /* 0x003c3c0501007387 */ /* 0x008fe80000100800 */
[----:B----4-:R1:W-:Y:S04]  /*7c9a0*/  STL [R1+0x4], R14 ;  /* 0x0000040e01007387 */ /* 0x0103e80000100800 */
[----:B0-----:R-:W3:Y:S04]  /*7c9b0*/  LDL R3, [R1+0x39f8] ;  /* 0x0039f80001037983 */ /* 0x001ee80000100800 */
[----:B-1----:R-:W4:Y:S04]  /*7c9c0*/  LDL R14, [R1+0x39ec] ;  /* 0x0039ec00010e7983 */ /* 0x002f280000100800 */
[----:B--2---:R0:W-:Y:S04]  /*7c9d0*/  STL [R1+0x3c40], R4 ;  /* 0x003c400401007387 */ /* 0x0041e80000100800 */
[----:B------:R-:W2:Y:S04]  /*7c9e0*/  LDL R11, [R1+0x39f4] ;  /* 0x0039f400010b7983 */ /* 0x000ea80000100800 */
[----:B------:R-:W2:Y:S01]  /*7c9f0*/  LDL R10, [R1+0x3a00] ;  /* 0x003a0000010a7983 */ /* 0x000ea20000100800 */
[----:B------:R-:W-:Y:S01]  /*7ca00*/  PRMT R0, RZ, 0x7610, R0 ;  /* 0x00007610ff007816 */ /* 0x000fe20000000000 */
[----:B------:R-:W-:-:S02]  /*7ca10*/  @!P2 IMAD.MOV.U32 R8, RZ, RZ, R6 ;  /* 0x000000ffff08a224 */ /* 0x000fc400078e0006 */
[----:B------:R-:W-:Y:S01]  /*7ca20*/  @!P2 IMAD.MOV.U32 R9, RZ, RZ, R7 ;  /* 0x000000ffff09a224 */ /* 0x000fe200078e0007 */
[----:B------:R-:W-:Y:S02]  /*7ca30*/  PRMT R27, RZ, 0x7610, R27 ;  /* 0x00007610ff1b7816 */ /* 0x000fe4000000001b */
[----:B------:R-:W-:Y:S02]  /*7ca40*/  PRMT R25, RZ, 0x7610, R25 ;  /* 0x00007610ff197816 */ /* 0x000fe40000000019 */
[----:B------:R-:W-:Y:S01]  /*7ca50*/  PRMT R23, RZ, 0x7610, R23 ;  /* 0x00007610ff177816 */ /* 0x000fe20000000017 */
[----:B------:R-:W2:Y:S04]  /*7ca60*/  LDL R7, [R1+0x39fc] ;  /* 0x0039fc0001077983 */ /* 0x000ea80000100800 */
[----:B------:R1:W2:Y:S04]  /*7ca70*/  @!P2 LDG.E.U16 R0, desc[UR8][R8.64] ;  /* 0x000000080800a981 */ /* 0x0002a8000c1e1500 */
[----:B------:R-:W2:Y:S01]  /*7ca80*/  LDL R6, [R1+0x3a08] ;  /* 0x003a080001067983 */ /* 0x000ea20000100800 */
[----:B-1----:R-:W-:-:S02]  /*7ca90*/  @!P3 IMAD.MOV.U32 R8, RZ, RZ, R15 ;  /* 0x000000ffff08b224 */ /* 0x002fc400078e000f */
[----:B------:R-:W-:-:S05]  /*7caa0*/  @!P3 IMAD.MOV.U32 R9, RZ, RZ, R28 ;  /* 0x000000ffff09b224 */ /* 0x000fca00078e001c */
[----:B------:R3:W2:Y:S02]  /*7cab0*/  @!P3 LDG.E.U16 R27, desc[UR8][R8.64] ;  /* 0x00000008081bb981 */ /* 0x0006a4000c1e1500 */
[----:B---3--:R-:W-:Y:S02]  /*7cac0*/  @!P2 IMAD.MOV.U32 R8, RZ, RZ, R3 ;  /* 0x000000ffff08a224 */ /* 0x008fe400078e0003 */
[----:B----4-:R-:W-:-:S05]  /*7cad0*/  @!P2 IMAD.MOV.U32 R9, RZ, RZ, R14 ;  /* 0x000000ffff09a224 */ /* 0x010fca00078e000e */
[----:B------:R2:W3:Y:S02]  /*7cae0*/  @!P2 LDG.E.U16 R25, desc[UR8][R8.64] ;  /* 0x000000080819a981 */ /* 0x0004e4000c1e1500 */
[----:B--2---:R-:W-:Y:S02]  /*7caf0*/  @!P3 IMAD.MOV.U32 R9, RZ, RZ, R11 ;  /* 0x000000ffff09b224 */ /* 0x004fe400078e000b */
[----:B------:R-:W-:-:S05]  /*7cb00*/  @!P3 IMAD.MOV.U32 R8, RZ, RZ, R10 ;  /* 0x000000ffff08b224 */ /* 0x000fca00078e000a */
[----:B------:R1:W2:Y:S04]  /*7cb10*/  @!P3 LDG.E.U16 R23, desc[UR8][R8.64] ;  /* 0x000000080817b981 */ /* 0x0002a8000c1e1500 */
[----:B------:R4:W-:Y:S04]  /*7cb20*/  STL [R1+0x3bc0], R0 ;  /* 0x003bc00001007387 */ /* 0x0009e80000100800 */
[----:B------:R-:W2:Y:S04]  /*7cb30*/  LDL R5, [R1+0x3a04] ;  /* 0x003a040001057983 */ /* 0x000ea80000100800 */
[----:B0-----:R-:W2:Y:S01]  /*7cb40*/  LDL R4, [R1+0x3a10] ;  /* 0x003a100001047983 */ /* 0x001ea20000100800 */
[----:B------:R-:W-:-:S03]  /*7cb50*/  PRMT R21, RZ, 0x7610, R21 ;  /* 0x00007610ff157816 */ /* 0x000fc60000000015 */
[----:B------:R-:W-:Y:S04]  /*7cb60*/  STL [R1+0x3bc4], R27 ;  /* 0x003bc41b01007387 */ /* 0x000fe80000100800 */
[----:B------:R-:W2:Y:S04]  /*7cb70*/  LDL R3, [R1+0x3a0c] ;  /* 0x003a0c0001037983 */ /* 0x000ea80000100800 */
[----:B----4-:R-:W4:Y:S01]  /*7cb80*/  LDL R0, [R1+0x3a18] ;  /* 0x003a180001007983 */ /* 0x010f220000100800 */
[----:B-1----:R-:W-:Y:S02]  /*7cb90*/  @!P2 IMAD.MOV.U32 R8, RZ, RZ, R6 ;  /* 0x000000ffff08a224 */ /* 0x002fe400078e0006 */
[----:B------:R-:W-:-:S05]  /*7cba0*/  @!P2 IMAD.MOV.U32 R9, RZ, RZ, R7 ;  /* 0x000000ffff09a224 */ /* 0x000fca00078e0007 */
[----:B------:R0:W4:Y:S04]  /*7cbb0*/  @!P2 LDG.E.U16 R21, desc[UR8][R8.64] ;  /* 0x000000080815a981 */ /* 0x000128000c1e1500 */
[----:B---3--:R-:W-:Y:S04]  /*7cbc0*/  STL [R1+0x3b80], R25 ;  /* 0x003b801901007387 */ /* 0x008fe80000100800 */
[----:B--2---:R-:W-:Y:S04]  /*7cbd0*/  STL [R1+0x3b84], R23 ;  /* 0x003b841701007387 */ /* 0x004fe80000100800 */
[----:B------:R-:W2:Y:S04]  /*7cbe0*/  LDL R7, [R1+0x3a14] ;  /* 0x003a140001077983 */ /* 0x000ea80000100800 */
[----:B------:R-:W3:Y:S01]  /*7cbf0*/  LDL R6, [R1+0x3a20] ;  /* 0x003a200001067983 */ /* 0x000ee20000100800 */
[----:B------:R-:W-:Y:S01]  /*7cc00*/  PRMT R19, RZ, 0x7610, R19 ;  /* 0x00007610ff137816 */ /* 0x000fe20000000013 */
[----:B0-----:R-:W-:-:S02]  /*7cc10*/  @!P3 IMAD.MOV.U32 R8, RZ, RZ, R4 ;  /* 0x000000ffff08b224 */ /* 0x001fc400078e0004 */
[----:B------:R-:W-:-:S05]  /*7cc20*/  @!P3 IMAD.MOV.U32 R9, RZ, RZ, R5 ;  /* 0x000000ffff09b224 */ /* 0x000fca00078e0005 */
[----:B------:R0:W3:Y:S01]  /*7cc30*/  @!P3 LDG.E.U16 R19, desc[UR8][R8.64] ;  /* 0x000000080813b981 */ /* 0x0000e2000c1e1500 */
[----:B------:R-:W-:Y:S01]  /*7cc40*/  PRMT R17, RZ, 0x7610, R17 ;  /* 0x00007610ff117816 */ /* 0x000fe20000000011 */
[----:B0-----:R-:W-:Y:S02]  /*7cc50*/  @!P2 IMAD.MOV.U32 R9, RZ, RZ, R3 ;  /* 0x000000ffff09a224 */ /* 0x001fe400078e0003 */
[----:B----4-:R-:W-:-:S05]  /*7cc60*/  @!P2 IMAD.MOV.U32 R8, RZ, RZ, R0 ;  /* 0x000000ffff08a224 */ /* 0x010fca00078e0000 */
[----:B------:R2:W4:Y:S01]  /*7cc70*/  @!P2 LDG.E.U16 R17, desc[UR8][R8.64] ;  /* 0x000000080811a981 */ /* 0x000522000c1e1500 */
[----:B------:R-:W-:-:S03]  /*7cc80*/  PRMT R13, RZ, 0x7610, R13 ;  /* 0x00007610ff0d7816 */ /* 0x000fc6000000000d */
[----:B------:R-:W-:Y:S04]  /*7cc90*/  STL [R1+0x3b40], R21 ;  /* 0x003b401501007387 */ /* 0x000fe80000100800 */
[----:B------:R-:W4:Y:S04]  /*7cca0*/  LDL R5, [R1+0x3a1c] ;  /* 0x003a1c0001057983 */ /* 0x000f280000100800 */
[----:B------:R-:W4:Y:S01]  /*7ccb0*/  LDL R4, [R1+0x3a28] ;  /* 0x003a280001047983 */ /* 0x000f220000100800 */
[----:B--2---:R-:W-:Y:S02]  /*7ccc0*/  @!P3 IMAD.MOV.U32 R9, RZ, RZ, R7 ;  /* 0x000000ffff09b224 */ /* 0x004fe400078e0007 */
[----:B---3--:R-:W-:-:S05]  /*7ccd0*/  @!P3 IMAD.MOV.U32 R8, RZ, RZ, R6 ;  /* 0x000000ffff08b224 */ /* 0x008fca00078e0006 */
[----:B------:R0:W2:Y:S04]  /*7cce0*/  @!P3 LDG.E.U16 R13, desc[UR8][R8.64] ;  /* 0x00000008080db981 */ /* 0x0000a8000c1e1500 */
[----:B------:R-:W-:Y:S04]  /*7ccf0*/  STL [R1+0x3b44], R19 ;  /* 0x003b441301007387 */ /* 0x000fe80000100800 */
[----:B------:R-:W3:Y:S04]  /*7cd00*/  LDL R15, [R1+0x3a24] ;  /* 0x003a2400010f7983 */ /* 0x000ee80000100800 */
[----:B------:R-:W3:Y:S04]  /*7cd10*/  LDL R14, [R1+0x3a30] ;  /* 0x003a3000010e7983 */ /* 0x000ee80000100800 */
[----:B------:R-:W3:Y:S04]  /*7cd20*/  LDL R3, [R1+0x3a4c] ;  /* 0x003a4c0001037983 */ /* 0x000ee80000100800 */
[----:B------:R-:W3:Y:S04]  /*7cd30*/  LDL R0, [R1+0x3a58] ;  /* 0x003a580001007983 */ /* 0x000ee80000100800 */
[----:B----4-:R-:W-:Y:S04]  /*7cd40*/  STL [R1+0x3afc], R17 ;  /* 0x003afc1101007387 */ /* 0x010fe80000100800 */
[----:B------:R-:W4:Y:S04]  /*7cd50*/  LDL R7, [R1+0x3a54] ;  /* 0x003a540001077983 */ /* 0x000f280000100800 */
[----:B------:R-:W4:Y:S01]  /*7cd60*/  LDL R6, [R1+0x3a60] ;  /* 0x003a600001067983 */ /* 0x000f220000100800 */
[----:B------:R-:W-:-:S02]  /*7cd70*/  @!P2 IMAD.MOV.U32 R10, RZ, RZ, R4 ;  /* 0x000000ffff0aa224 */ /* 0x000fc400078e0004 */
[----:B------:R-:W-:Y:S01]  /*7cd80*/  @!P2 IMAD.MOV.U32 R11, RZ, RZ, R5 ;  /* 0x000000ffff0ba224 */ /* 0x000fe200078e0005 */
[----:B0-----:R-:W-:Y:S02]  /*7cd90*/  PRMT R8, RZ, 0x7610, R8 ;  /* 0x00007610ff087816 */ /* 0x001fe40000000008 */
[----:B------:R-:W-:-:S04]  /*7cda0*/  PRMT R9, RZ, 0x7610, R9 ;  /* 0x00007610ff097816 */ /* 0x000fc80000000009 */
[----:B------:R3:W4:Y:S04]  /*7cdb0*/  @!P2 LDG.E.U16 R8, desc[UR8][R10.64] ;  /* 0x000000080a08a981 */ /* 0x000728000c1e1500 */
[----:B--2---:R0:W-:Y:S04]  /*7cdc0*/  STL [R1+0x3b00], R13 ;  /* 0x003b000d01007387 */ /* 0x0041e80000100800 */
[----:B------:R-:W2:Y:S04]  /*7cdd0*/  LDL R5, [R1+0x3a5c] ;  /* 0x003a5c0001057983 */ /* 0x000ea80000100800 */
[----:B------:R-:W2:Y:S01]  /*7cde0*/  LDL R4, [R1+0x3a68] ;  /* 0x003a680001047983 */ /* 0x000ea20000100800 */
[----:B---3--:R-:W-:-:S02]  /*7cdf0*/  @!P3 IMAD.MOV.U32 R10, RZ, RZ, R14 ;  /* 0x000000ffff0ab224 */ /* 0x008fc400078e000e */
[----:B------:R-:W-:Y:S02]  /*7ce00*/  @!P3 IMAD.MOV.U32 R11, RZ, RZ, R15 ;  /* 0x000000ffff0bb224 */ /* 0x000fe400078e000f */
[----:B------:R-:W-:Y:S02]  /*7ce10*/  @!P2 IMAD.MOV.U32 R14, RZ, RZ, R0 ;  /* 0x000000ffff0ea224 */ /* 0x000fe400078e0000 */
[----:B------:R-:W-:Y:S01]  /*7ce20*/  @!P2 IMAD.MOV.U32 R15, RZ, RZ, R3 ;  /* 0x000000ffff0fa224 */ /* 0x000fe200078e0003 */
[----:B------:R1:W3:Y:S02]  /*7ce30*/  @!P3 LDG.E.U16 R9, desc[UR8][R10.64] ;  /* 0x000000080a09b981 */ /* 0x0002e4000c1e1500 */
[----:B-1----:R-:W-:Y:S02]  /*7ce40*/  PRMT R10, RZ, 0x7610, R10 ;  /* 0x00007610ff0a7816 */ /* 0x002fe4000000000a */
[----:B------:R-:W-:-:S04]  /*7ce50*/  PRMT R11, RZ, 0x7610, R11 ;  /* 0x00007610ff0b7816 */ /* 0x000fc8000000000b */
[----:B------:R4:W3:Y:S02]  /*7ce60*/  @!P2 LDG.E.U16 R10, desc[UR8][R14.64] ;  /* 0x000000080e0aa981 */ /* 0x0008e4000c1e1500 */
[----:B----4-:R-:W-:Y:S02]  /*7ce70*/  @!P3 IMAD.MOV.U32 R14, RZ, RZ, R6 ;  /* 0x000000ffff0eb224 */ /* 0x010fe400078e0006 */
[----:B------:R-:W-:-:S05]  /*7ce80*/  @!P3 IMAD.MOV.U32 R15, RZ, RZ, R7 ;  /* 0x000000ffff0fb224 */ /* 0x000fca00078e0007 */
[----:B------:R2:W4:Y:S01]  /*7ce90*/  @!P3 LDG.E.U16 R11, desc[UR8][R14.64] ;  /* 0x000000080e0bb981 */ /* 0x000522000c1e1500 */
[----:B------:R-:W-:Y:S01]  /*7cea0*/  PRMT R12, RZ, 0x7610, R12 ;  /* 0x00007610ff0c7816 */ /* 0x000fe2000000000c */
        /* <DEDUP_REMOVED lines=8> */
[----:B0-----:R-:W3:Y:S04]  /*7cf30*/  LDL R13, [R1+0x3a6c] ;  /* 0x003a6c00010d7983 */ /* 0x001ee80000100800 */
[----:B-1----:R-:W3:Y:S04]  /*7cf40*/  LDL R10, [R1+0x3a78] ;  /* 0x003a7800010a7983 */ /* 0x002ee80000100800 */
[----:B----4-:R-:W-:Y:S04]  /*7cf50*/  STL [R1+0x3c08], R11 ;  /* 0x003c080b01007387 */ /* 0x010fe80000100800 */
[----:B------:R-:W4:Y:S04]  /*7cf60*/  LDL R9, [R1+0x3a74] ;  /* 0x003a740001097983 */ /* 0x000f280000100800 */
[----:B------:R-:W4:Y:S04]  /*7cf70*/  LDL R8, [R1+0x3a80] ;  /* 0x003a800001087983 */ /* 0x000f280000100800 */
[----:B------:R-:W4:Y:S04]  /*7cf80*/  LDL R7, [R1+0x3a7c] ;  /* 0x003a7c0001077983 */ /* 0x000f280000100800 */
[----:B------:R-:W4:Y:S04]  /*7cf90*/  LDL R6, [R1+0x3a88] ;  /* 0x003a880001067983 */ /* 0x000f280000100800 */
[----:B------:R-:W4:Y:S04]  /*7cfa0*/  LDL R4, [R1+0x3a90] ;  /* 0x003a900001047983 */ /* 0x000f280000100800 */
[----:B--2---:R-:W-:Y:S04]  /*7cfb0*/  STL [R1+0x3bc8], R12 ;  /* 0x003bc80c01007387 */ /* 0x004fe80000100800 */
[----:B------:R-:W2:Y:S01]  /*7cfc0*/  LDL R5, [R1+0x3a84] ;  /* 0x003a840001057983 */ /* 0x000ea20000100800 */
[----:B------:R-:W-:Y:S01]  /*7cfd0*/  PRMT R16, RZ, 0x7610, R16 ;  /* 0x00007610ff107816 */ /* 0x000fe20000000010 */
[----:B---3--:R-:W-:-:S02]  /*7cfe0*/  @!P3 IMAD.MOV.U32 R14, RZ, RZ, R0 ;  /* 0x000000ffff0eb224 */ /* 0x008fc400078e0000 */
[----:B------:R-:W-:Y:S01]  /*7cff0*/  @!P3 IMAD.MOV.U32 R15, RZ, RZ, R3 ;  /* 0x000000ffff0fb224 */ /* 0x000fe200078e0003 */
[----:B------:R-:W-:Y:S02]  /*7d000*/  PRMT R18, RZ, 0x7610, R18 ;  /* 0x00007610ff127816 */ /* 0x000fe40000000012 */
[----:B------:R-:W-:Y:S02]  /*7d010*/  PRMT R20, RZ, 0x7610, R20 ;  /* 0x00007610ff147816 */ /* 0x000fe40000000014 */
[----:B------:R-:W-:Y:S02]  /*7d020*/  PRMT R22, RZ, 0x7610, R22 ;  /* 0x00007610ff167816 */ /* 0x000fe40000000016 */
[----:B------:R-:W-:Y:S01]  /*7d030*/  PRMT R24, RZ, 0x7610, R24 ;  /* 0x00007610ff187816 */ /* 0x000fe20000000018 */
[----:B------:R0:W3:Y:S04]  /*7d040*/  @!P3 LDG.E.U16 R16, desc[UR8][R14.64] ;  /* 0x000000080e10b981 */ /* 0x0000e8000c1e1500 */
[----:B------:R-:W3:Y:S04]  /*7d050*/  LDL R3, [R1+0x3a94] ;  /* 0x003a940001037983 */ /* 0x000ee80000100800 */
[----:B------:R-:W3:Y:S01]  /*7d060*/  LDL R0, [R1+0x3aa0] ;  /* 0x003aa00001007983 */ /* 0x000ee20000100800 */
[----:B0-----:R-:W-:-:S02]  /*7d070*/  @!P2 IMAD.MOV.U32 R15, RZ, RZ, R13 ;  /* 0x000000ffff0fa224 */ /* 0x001fc400078e000d */
[----:B------:R-:W-:-:S05]  /*7d080*/  @!P2 IMAD.MOV.U32 R14, RZ, RZ, R10 ;  /* 0x000000ffff0ea224 */ /* 0x000fca00078e000a */
[----:B------:R4:W3:Y:S02]  /*7d090*/  @!P2 LDG.E.U16 R18, desc[UR8][R14.64] ;  /* 0x000000080e12a981 */ /* 0x0008e4000c1e1500 */
        /* <DEDUP_REMOVED lines=8> */
[----:B------:R0:W2:Y:S04]  /*7d120*/  @!P3 LDG.E.U16 R24, desc[UR8][R14.64] ;  /* 0x000000080e18b981 */ /* 0x0000a8000c1e1500 */
[----:B---3--:R-:W-:Y:S01]  /*7d130*/  STL [R1+0x3bcc], R16 ;  /* 0x003bcc1001007387 */ /* 0x008fe20000100800 */
[----:B------:R-:W-:-:S03]  /*7d140*/  PRMT R26, RZ, 0x7610, R26 ;  /* 0x00007610ff1a7816 */ /* 0x000fc6000000001a */
[----:B------:R-:W-:Y:S04]  /*7d150*/  STL [R1+0x3b88], R18 ;  /* 0x003b881201007387 */ /* 0x000fe80000100800 */
[----:B----4-:R-:W-:Y:S04]  /*7d160*/  STL [R1+0x3b8c], R20 ;  /* 0x003b8c1401007387 */ /* 0x010fe80000100800 */
[----:B------:R1:W-:Y:S04]  /*7d170*/  STL [R1+0x3b48], R22 ;  /* 0x003b481601007387 */ /* 0x0003e80000100800 */
[----:B-1----:R-:W3:Y:S04]  /*7d180*/  LDL.LU R22, [R1+0xea0] ;  /* 0x000ea00001167983 */ /* 0x002ee80000300800 */
[----:B------:R-:W4:Y:S04]  /*7d190*/  LDL.LU R20, [R1+0xe9c] ;  /* 0x000e9c0001147983 */ /* 0x000f280000300800 */
[----:B------:R-:W3:Y:S01]  /*7d1a0*/  LDL.LU R28, [R1+0xe60] ;  /* 0x000e6000011c7983 */ /* 0x000ee20000300800 */
[----:B0-----:R-:W-:-:S02]  /*7d1b0*/  @!P3 IMAD.MOV.U32 R14, RZ, RZ, R0 ;  /* 0x000000ffff0eb224 */ /* 0x001fc400078e0000 */
[----:B------:R-:W-:-:S05]  /*7d1c0*/  @!P3 IMAD.MOV.U32 R15, RZ, RZ, R3 ;  /* 0x000000ffff0fb224 */ /* 0x000fca00078e0003 */
[----:B------:R0:W3:Y:S04]  /*7d1d0*/  @!P3 LDG.E.U16 R26, desc[UR8][R14.64] ;  /* 0x000000080e1ab981 */ /* 0x0000e8000c1e1500 */
[----:B--2---:R1:W-:Y:S04]  /*7d1e0*/  STL [R1+0x3b4c], R24 ;  /* 0x003b4c1801007387 */ /* 0x0043e80000100800 */
[----:B-1----:R-:W2:Y:S04]  /*7d1f0*/  LDL.LU R24, [R1+0xedc] ;  /* 0x000edc0001187983 */ /* 0x002ea80000300800 */
        /* <DEDUP_REMOVED lines=20> */
[----:B------:R-:W0:Y:S04]  /*7d340*/  LDL R14, [R1+0x3a8c] ;  /* 0x003a8c00010e7983 */ /* 0x000e280000100800 */
[----:B------:R-:W0:Y:S01]  /*7d350*/  LDL R15, [R1+0x3a98] ;  /* 0x003a9800010f7983 */ /* 0x000e220000100800 */
[----:B------:R-:W-:Y:S01]  /*7d360*/  PRMT R29, RZ, 0x7610, R29 ;  /* 0x00007610ff1d7816 */ /* 0x000fe2000000001d */
[----:B------:R-:W1:Y:S01]  /*7d370*/  S2R R2, SR_TID.X ;  /* 0x0000000000027919 */ /* 0x000e620000002100 */
[----:B0-----:R-:W-:-:S04]  /*7d380*/  @!P2 LOP3.LUT R15, R15, R14, RZ, 0x3c, !PT ;  /* 0x0000000e0f0fa212 */ /* 0x001fc800078e3cff */
[----:B------:R-:W-:-:S04]  /*7d390*/  @!P2 LOP3.LUT R14, R15, R14, RZ, 0x3c, !PT ;  /* 0x0000000e0f0ea212 */ /* 0x000fc800078e3cff */
[----:B------:R-:W-:-:S05]  /*7d3a0*/  @!P2 LOP3.LUT R15, R15, R14, RZ, 0x3c, !PT ;  /* 0x0000000e0f0fa212 */ /* 0x000fca00078e3cff */
[----:B------:R-:W4:Y:S01]  /*7d3b0*/  @!P2 LDG.E.U16 R29, desc[UR8][R14.64] ;  /* 0x000000080e1da981 */ /* 0x000f22000c1e1500 */
[----:B-1----:R-:W-:-:S03]  /*7d3c0*/  LOP3.LUT R2, R2, 0x3f, RZ, 0xc0, !PT ;  /* 0x0000003f02027812 */ /* 0x002fc600078ec0ff */
[----:B---3--:R-:W-:Y:S02]  /*7d3d0*/  STL [R1+0x3b04], R26 ;  /* 0x003b041a01007387 */ /* 0x008fe40000100800 */
[----:B------:R-:W-:-:S05]  /*7d3e0*/  IMAD.SHL.U32 R2, R2, 0x2, RZ ;  /* 0x0000000202027824 */ /* 0x000fca00078e00ff */
[----:B------:R0:W-:Y:S04]  /*7d3f0*/  STS.U16 [R2+UR5+0x12800], R28 ;  /* 0x0128001c02007988 */ /* 0x0001e80008000405 */
[----:B--2---:R1:W-:Y:S04]  /*7d400*/  STS.U16 [R2+UR5+0x13000], R4 ;  /* 0x0130000402007988 */ /* 0x0043e80008000405 */
[----:B------:R2:W-:Y:S04]  /*7d410*/  STS.U16 [R2+UR5+0x16880], R5 ;  /* 0x0168800502007988 */ /* 0x0005e80008000405 */
[----:B----4-:R-:W-:Y:S04]  /*7d420*/  STL [R1+0x3b08], R29 ;  /* 0x003b081d01007387 */ /* 0x010fe80000100800 */
[----:B0-----:R-:W3:Y:S04]  /*7d430*/  LDL.LU R28, [R1+0x3d4] ;  /* 0x0003d400011c7983 */ /* 0x001ee80000300800 */
[----:B-1----:R-:W4:Y:S04]  /*7d440*/  LDL.LU R4, [R1+0x398] ;  /* 0x0003980001047983 */ /* 0x002f280000300800 */
[----:B--2---:R-:W2:Y:S04]  /*7d450*/  LDL.LU R5, [R1+0x394] ;  /* 0x0003940001057983 */ /* 0x004ea80000300800 */
        /* <DEDUP_REMOVED lines=9> */
[----:B------:R-:W2:Y:S04]  /*7d4f0*/  LDL.LU R26, [R1+0x2d4] ;  /* 0x0002d400011a7983 */ /* 0x000ea80000300800 */
[----:B------:R-:W2:Y:S04]  /*7d500*/  LDL.LU R24, [R1+0x298] ;  /* 0x0002980001187983 */ /* 0x000ea80000300800 */
[----:B------:R0:W-:Y:S04]  /*7d510*/  STS.U16 [R2+UR5+0x12000], R22 ;  /* 0x0120001602007988 */ /* 0x0001e80008000405 */
[----:B------:R-:W2:Y:S04]  /*7d520*/  LDL.LU R3, [R1+0x294] ;  /* 0x0002940001037983 */ /* 0x000ea80000300800 */
[----:B------:R-:W-:Y:S04]  /*7d530*/  STS.U16 [R2+UR5+0x12080], R20 ;  /* 0x0120801402007988 */ /* 0x000fe80008000405 */
[----:B------:R-:W-:Y:S04]  /*7d540*/  STS.U16 [R2+UR5+0x12880], R18 ;  /* 0x0128801202007988 */ /* 0x000fe80008000405 */
[----:B------:R-:W-:Y:S04]  /*7d550*/  STS.U16 [R2+UR5+0x13080], R16 ;  /* 0x0130801002007988 */ /* 0x000fe80008000405 */
[----:B------:R-:W-:Y:S04]  /*7d560*/  STS.U16 [R2+UR5+0x13800], R12 ;  /* 0x0138000c02007988 */ /* 0x000fe80008000405 */
[----:B0-----:R-:W2:Y:S04]  /*7d570*/  LDL.LU R22, [R1+0x258] ;  /* 0x0002580001167983 */ /* 0x001ea80000300800 */
        /* <DEDUP_REMOVED lines=29> */
[----:B----4-:R0:W-:Y:S04]  /*7d750*/  STS.U16 [R2+UR5+0x18000], R4 ;  /* 0x0180000402007988 */ /* 0x0101e80008000405 */
[----:B------:R-:W4:Y:S04]  /*7d760*/  LDL.LU R0, [R1+0x54] ;  /* 0x0000540001007983 */ /* 0x000f280000300800 */
[----:B--2---:R1:W-:Y:S04]  /*7d770*/  STS.U16 [R2+UR5+0x18080], R5 ;  /* 0x0180800502007988 */ /* 0x0043e80008000405 */
[----:B0-----:R-:W2:Y:S04]  /*7d780*/  LDL.LU R4, [R1+0x18] ;  /* 0x0000180001047983 */ /* 0x001ea80000300800 */
[----:B-1----:R-:W2:Y:S04]  /*7d790*/  LDL.LU R5, [R1+0x14] ;  /* 0x0000140001057983 */ /* 0x002ea80000300800 */
[----:B------:R0:W-:Y:S04]  /*7d7a0*/  STS.U16 [R2+UR5+0x18800], R6 ;  /* 0x0188000602007988 */ /* 0x0001e80008000405 */
[----:B------:R1:W-:Y:S04]  /*7d7b0*/  STS.U16 [R2+UR5+0x18880], R7 ;  /* 0x0188800702007988 */ /* 0x0003e80008000405 */
[----:B------:R1:W-:Y:S04]  /*7d7c0*/  STS.U16 [R2+UR5+0x1a080], R3 ;  /* 0x01a0800302007988 */ /* 0x0003e80008000405 */
[----:B0-----:R-:W4:Y:S04]  /*7d7d0*/  LDL.LU R6, [R1+0x3c58] ;  /* 0x003c580001067983 */ /* 0x001f280000300800 */
[----:B-1----:R-:W4:Y:S04]  /*7d7e0*/  LDL.LU R7, [R1+0x3c54] ;  /* 0x003c540001077983 */ /* 0x002f280000300800 */
[----:B------:R-:W4:Y:S04]  /*7d7f0*/  LDL.LU R3, [R1+0x168c] ;  /* 0x00168c0001037983 */ /* 0x000f280000300800 */
[----:B---3--:R0:W-:Y:S04]  /*7d800*/  STS.U16 [R2+UR5+0x1a880], R28 ;  /* 0x01a8801c02007988 */ /* 0x0081e80008000405 */
[----:B0-----:R-:W3:Y:S04]  /*7d810*/  LDL.LU R28, [R1+0x1688] ;  /* 0x00168800011c7983 */ /* 0x001ee80000300800 */
[----:B--2---:R0:W-:Y:S04]  /*7d820*/  STS.U16 [R2+UR5+0x1f080], R5 ;  /* 0x01f0800502007988 */ /* 0x0041e80008000405 */
[----:B0-----:R-:W2:Y:S04]  /*7d830*/  LDL.LU R5, [R1+0x15e4] ;  /* 0x0015e40001057983 */ /* 0x001ea80000300800 */
[----:B----4-:R0:W-:Y:S04]  /*7d840*/  STS.U16 [R2+UR5+0x1e880], R0 ;  /* 0x01e8800002007988 */ /* 0x0101e80008000405 */
[----:B------:R-:W-:Y:S04]  /*7d850*/  STS.U16 [R2+UR5+0x1f800], R7 ;  /* 0x01f8000702007988 */ /* 0x000fe80008000405 */
[----:B------:R-:W-:Y:S04]  /*7d860*/  STS.U16 [R2+UR5+0x1f880], R6 ;  /* 0x01f8800602007988 */ /* 0x000fe80008000405 */
[----:B------:R-:W-:Y:S04]  /*7d870*/  STS.U16 [R2+UR5+0x19000], R29 ;  /* 0x0190001d02007988 */ /* 0x000fe80008000405 */
[----:B------:R-:W-:Y:S04]  /*7d880*/  STS.U16 [R2+UR5+0x19080], R14 ;  /* 0x0190800e02007988 */ /* 0x000fe80008000405 */
[----:B------:R-:W-:Y:S04]  /*7d890*/  STS.U16 [R2+UR5+0x19800], R15 ;  /* 0x0198000f02007988 */ /* 0x000fe80008000405 */
[----:B------:R-:W-:Y:S04]  /*7d8a0*/  STS.U16 [R2+UR5+0x19880], R26 ;  /* 0x0198801a02007988 */ /* 0x000fe80008000405 */
[----:B------:R-:W-:Y:S01]  /*7d8b0*/  STS.U16 [R2+UR5+0x1a000], R24 ;  /* 0x01a0001802007988 */ /* 0x000fe20008000405 */
[----:B0-----:R-:W-:-:S03]  /*7d8c0*/  LOP3.LUT R0, R2, 0x10, RZ, 0x3c, !PT ;  /* 0x0000001002007812 */ /* 0x001fc600078e3cff */
        /* <DEDUP_REMOVED lines=16> */
[----:B------:R-:W-:Y:S04]  /*7d9d0*/  STS.U16 [R2+UR5+0x1e000], R23 ;  /* 0x01e0001702007988 */ /* 0x000fe80008000405 */
[----:B------:R-:W-:Y:S04]  /*7d9e0*/  STS.U16 [R2+UR5+0x1e080], R25 ;  /* 0x01e0801902007988 */ /* 0x000fe80008000405 */
[----:B------:R-:W-:Y:S04]  /*7d9f0*/  STS.U16 [R2+UR5+0x1e800], R27 ;  /* 0x01e8001b02007988 */ /* 0x000fe80008000405 */
[----:B------:R0:W-:Y:S04]  /*7da00*/  STS.U16 [R2+UR5+0x1f000], R4 ;  /* 0x01f0000402007988 */ /* 0x0001e80008000405 */
[----:B------:R-:W4:Y:S04]  /*7da10*/  LDL.LU R6, [R1+0x1650] ;  /* 0x0016500001067983 */ /* 0x000f280000300800 */
[----:B------:R1:W-:Y:S04]  /*7da20*/  STS.U16 [R0+UR5+0x100], R3 ;  /* 0x0001000300007988 */ /* 0x0003e80008000405 */
[----:B0-----:R-:W4:Y:S04]  /*7da30*/  LDL.LU R2, [R1+0x161c] ;  /* 0x00161c0001027983 */ /* 0x001f280000300800 */
[----:B------:R-:W4:Y:S04]  /*7da40*/  LDL.LU R29, [R1+0x15e0] ;  /* 0x0015e000011d7983 */ /* 0x000f280000300800 */
[----:B-1----:R-:W4:Y:S04]  /*7da50*/  LDL.LU R3, [R1+0x15ac] ;  /* 0x0015ac0001037983 */ /* 0x002f280000300800 */
        /* <DEDUP_REMOVED lines=23> */
[----:B--2---:R0:W-:Y:S04]  /*7dbd0*/  STS.U16 [R0+UR5+0x900], R5 ;  /* 0x0009000500007988 */ /* 0x0041e80008000405 */
[----:B0-----:R-:W2:Y:S04]  /*7dbe0*/  LDL.LU R5, [R1+0x3c50] ;  /* 0x003c500001057983 */ /* 0x001ea80000300800 */
[----:B----4-:R-:W-:Y:S04]  /*7dbf0*/  STS.U16 [R0+UR5+0x980], R6 ;  /* 0x0009800600007988 */ /* 0x010fe80008000405 */
[----:B------:R-:W-:Y:S04]  /*7dc00*/  STS.U16 [R0+UR5+0x1100], R2 ;  /* 0x0011000200007988 */ /* 0x000fe80008000405 */
[----:B------:R-:W-:Y:S04]  /*7dc10*/  STS.U16 [R0+UR5+0x1180], R7 ;  /* 0x0011800700007988 */ /* 0x000fe80008000405 */
[----:B--2---:R0:W-:Y:S04]  /*7dc20*/  STS.U16 [R0+UR5+0x1900], R5 ;  /* 0x0019000500007988 */ /* 0x0041e80008000405 */
[----:B------:R-:W-:Y:S04]  /*7dc30*/  STS.U16 [R0+UR5+0x1980], R29 ;  /* 0x0019801d00007988 */ /* 0x000fe80008000405 */
[----:B------:R1:W-:Y:S04]  /*7dc40*/  STS.U16 [R0+UR5+0x2100], R3 ;  /* 0x0021000300007988 */ /* 0x0003e80008000405 */
[----:B0-----:R-:W2:Y:S04]  /*7dc50*/  LDL.LU R5, [R1+0x1340] ;  /* 0x0013400001057983 */ /* 0x001ea80000300800 */
[----:B-1----:R-:W4:Y:S04]  /*7dc60*/  LDL.LU R3, [R1+0x130c] ;  /* 0x00130c0001037983 */ /* 0x002f280000300800 */
[----:B------:R-:W2:Y:S04]  /*7dc70*/  LDL.LU R6, [R1+0x12d4] ;  /* 0x0012d40001067983 */ /* 0x000ea80000300800 */
        /* <DEDUP_REMOVED lines=20> */
[----:B---3--:R-:W-:Y:S04]  /*7ddc0*/  STS.U16 [R0+UR5+0x7180], R4 ;  /* 0x0071800400007988 */ /* 0x008fe80008000405 */
[----:B------:R-:W-:Y:S04]  /*7ddd0*/  STS.U16 [R0+UR5+0x7900], R28 ;  /* 0x0079001c00007988 */ /* 0x000fe80008000405 */
[----:B--2---:R0:W-:Y:S04]  /*7dde0*/  STL [R1+0x3c4c], R6 ;  /* 0x003c4c0601007387 */ /* 0x0041e80000100800 */
[----:B0-----:R-:W2:Y:S04]  /*7ddf0*/  LDL.LU R6, [R1+0x1308] ;  /* 0x0013080001067983 */ /* 0x001ea80000300800 */
[----:B------:R-:W3:Y:S04]  /*7de00*/  LDL.LU R2, [R1+0x12d0] ;  /* 0x0012d00001027983 */ /* 0x000ee80000300800 */
[----:B------:R-:W3:Y:S04]  /*7de10*/  LDL.LU R28, [R1+0x129c] ;  /* 0x00129c00011c7983 */ /* 0x000ee80000300800 */
[----:B------:R0:W-:Y:S04]  /*7de20*/  STS.U16 [R0+UR5+0x7980], R5 ;  /* 0x0079800500007988 */ /* 0x0001e80008000405 */
        /* <DEDUP_REMOVED lines=25> */
[----:B0-----:R-:W3:Y:S04]  /*7dfc0*/  LDL.LU R3, [R1+0xff0] ;  /* 0x000ff00001037983 */ /* 0x001ee80000300800 */
[----:B--2---:R0:W-:Y:S04]  /*7dfd0*/  STS.U16 [R0+UR5+0x8180], R6 ;  /* 0x0081800600007988 */ /* 0x0041e80008000405 */
[----:B0-----:R-:W2:Y:S04]  /*7dfe0*/  LDL.LU R6, [R1+0x3c4c] ;  /* 0x003c4c0001067983 */ /* 0x001ea80000300800 */
[----:B--2---:R-:W-:Y:S04]  /*7dff0*/  STS.U16 [R0+UR5+0x8900], R6 ;  /* 0x0089000600007988 */ /* 0x004fe80008000405 */
[----:B---3--:R-:W-:Y:S04]  /*7e000*/  STS.U16 [R0+UR5+0x8980], R2 ;  /* 0x0089800200007988 */ /* 0x008fe80008000405 */
[----:B------:R0:W-:Y:S04]  /*7e010*/  STS.U16 [R0+UR5+0x9100], R28 ;  /* 0x0091001c00007988 */ /* 0x0001e80008000405 */
[----:B------:R-:W-:Y:S04]  /*7e020*/  STS.U16 [R0+UR5+0x9180], R7 ;  /* 0x0091800700007988 */ /* 0x000fe80008000405 */
[----:B------:R1:W-:Y:S04]  /*7e030*/  STS.U16 [R0+UR5+0x9900], R5 ;  /* 0x0099000500007988 */ /* 0x0003e80008000405 */
[----:B0-----:R-:W2:Y:S04]  /*7e040*/  LDL.LU R28, [R1+0xfbc] ;  /* 0x000fbc00011c7983 */ /* 0x001ea80000300800 */
[----:B-1----:R-:W3:Y:S04]  /*7e050*/  LDL.LU R5, [R1+0xfb8] ;  /* 0x000fb80001057983 */ /* 0x002ee80000300800 */
        /* <DEDUP_REMOVED lines=22> */
[----:B----4-:R-:W-:Y:S04]  /*7e1c0*/  STS.U16 [R0+UR5+0xf100], R4 ;  /* 0x00f1000400007988 */ /* 0x010fe80008000405 */
[----:B------:R-:W-:Y:S04]  /*7e1d0*/  STS.U16 [R0+UR5+0xf180], R3 ;  /* 0x00f1800300007988 */ /* 0x000fe80008000405 */
[----:B--2---:R0:W-:Y:S04]  /*7e1e0*/  STL [R1+0x3c48], R6 ;  /* 0x003c480601007387 */ /* 0x0041e80000100800 */
[----:B0-----:R-:W2:Y:S04]  /*7e1f0*/  LDL.LU R6, [R1+0xf84] ;  /* 0x000f840001067983 */ /* 0x001ea80000300800 */
[----:B------:R-:W4:Y:S04]  /*7e200*/  LDL.LU R3, [R1+0xf4c] ;  /* 0x000f4c0001037983 */ /* 0x000f280000300800 */
[----:B------:R0:W-:Y:S04]  /*7e210*/  STS.U16 [R0+UR5+0xf900], R28 ;  /* 0x00f9001c00007988 */ /* 0x0001e80008000405 */
        /* <DEDUP_REMOVED lines=29> */
[----:B--2---:R-:W-:Y:S04]  /*7e3f0*/  STS.U16 [R0+UR5+0x10180], R6 ;  /* 0x0101800600007988 */ /* 0x004fe80008000405 */
[----:B----4-:R0:W-:Y:S04]  /*7e400*/  STS.U16 [R0+UR5+0x10900], R3 ;  /* 0x0109000300007988 */ /* 0x0101e80008000405 */
        /* <DEDUP_REMOVED lines=22> */
[----:B0-----:R-:W2:Y:S04]  /*7e570*/  LDL.LU R3, [R1+0x40c] ;  /* 0x00040c0001037983 */ /* 0x001ea80000300800 */
[----:B------:R-:W-:Y:S04]  /*7e580*/  STS.U16 [R0+UR5+0x16180], R25 ;  /* 0x0161801900007988 */ /* 0x000fe80008000405 */
[----:B-1----:R-:W4:Y:S04]  /*7e590*/  LDL.LU R28, [R1+0x3d0] ;  /* 0x0003d000011c7983 */ /* 0x002f280000300800 */
[----:B------:R0:W-:Y:S04]  /*7e5a0*/  STS.U16 [R0+UR5+0x16900], R27 ;  /* 0x0169001b00007988 */ /* 0x0001e80008000405 */
[----:B0-----:R-:W2:Y:S04]  /*7e5b0*/  LDL.LU R27, [R1+0x390] ;  /* 0x00039000011b7983 */ /* 0x001ea80000300800 */
[----:B---3--:R-:W-:Y:S04]  /*7e5c0*/  STS.U16 [R0+UR5+0x16980], R4 ;  /* 0x0169800400007988 */ /* 0x008fe80008000405 */
[----:B------:R-:W-:Y:S04]  /*7e5d0*/  STS.U16 [R0+UR5+0x17100], R5 ;  /* 0x0171000500007988 */ /* 0x000fe80008000405 */
[----:B--2---:R0:W-:Y:S04]  /*7e5e0*/  STL [R1+0x3c44], R27 ;  /* 0x003c441b01007387 */ /* 0x0041e80000100800 */
[----:B0-----:R-:W2:Y:S04]  /*7e5f0*/  LDL.LU R27, [R1+0x3cc] ;  /* 0x0003cc00011b7983 */ /* 0x001ea80000300800 */
[----:B------:R0:W-:Y:S04]  /*7e600*/  STS.U16 [R0+UR5+0x17180], R3 ;  /* 0x0171800300007988 */ /* 0x0001e80008000405 */
[----:B------:R-:W3:Y:S04]  /*7e610*/  LDL.LU R4, [R1+0x38c] ;  /* 0x00038c0001047983 */ /* 0x000ee80000300800 */
[----:B----4-:R1:W-:Y:S04]  /*7e620*/  STS.U16 [R0+UR5+0x17900], R28 ;  /* 0x0179001c00007988 */ /* 0x0103e80008000405 */
[----:B0-----:R-:W4:Y:S04]  /*7e630*/  LDL.LU R3, [R1+0x350] ;  /* 0x0003500001037983 */ /* 0x001f280000300800 */
[----:B------:R-:W3:Y:S04]  /*7e640*/  LDL.LU R5, [R1+0x34c] ;  /* 0x00034c0001057983 */ /* 0x000ee80000300800 */
[----:B-1----:R-:W3:Y:S04]  /*7e650*/  LDL.LU R28, [R1+0x310] ;  /* 0x00031000011c7983 */ /* 0x002ee80000300800 */
        /* <DEDUP_REMOVED lines=23> */
[----:B--2---:R0:W-:Y:S04]  /*7e7d0*/  STS.U16 [R0+UR5+0x17980], R27 ;  /* 0x0179801b00007988 */ /* 0x0041e80008000405 */
[----:B0-----:R-:W2:Y:S04]  /*7e7e0*/  LDL.LU R27, [R1+0x3c44] ;  /* 0x003c4400011b7983 */ /* 0x001ea80000300800 */
[----:B--2---:R0:W-:Y:S04]  /*7e7f0*/  STS.U16 [R0+UR5+0x18100], R27 ;  /* 0x0181001b00007988 */ /* 0x0041e80008000405 */
[----:B---3--:R1:W-:Y:S04]  /*7e800*/  STS.U16 [R0+UR5+0x18180], R4 ;  /* 0x0181800400007988 */ /* 0x0083e80008000405 */
[----:B----4-:R2:W-:Y:S04]  /*7e810*/  STS.U16 [R0+UR5+0x18900], R3 ;  /* 0x0189000300007988 */ /* 0x0105e80008000405 */
[----:B------:R3:W-:Y:S04]  /*7e820*/  STS.U16 [R0+UR5+0x18980], R5 ;  /* 0x0189800500007988 */ /* 0x0007e80008000405 */
[----:B------:R4:W-:Y:S04]  /*7e830*/  STS.U16 [R0+UR5+0x19100], R28 ;  /* 0x0191001c00007988 */ /* 0x0009e80008000405 */
[----:B0-----:R-:W4:Y:S04]  /*7e840*/  LDL.LU R27, [R1+0xc] ;  /* 0x00000c00011b7983 */ /* 0x001f280000300800 */
[----:B-1----:R-:W4:Y:S04]  /*7e850*/  LDL.LU R4, [R1+0x3c40] ;  /* 0x003c400001047983 */ /* 0x002f280000300800 */
[----:B--2---:R-:W2:Y:S04]  /*7e860*/  LDL.LU R3, [R1+0x1684] ;  /* 0x0016840001037983 */ /* 0x004ea80000300800 */
[----:B---3--:R-:W3:Y:S04]  /*7e870*/  LDL.LU R5, [R1+0x3c3c] ;  /* 0x003c3c0001057983 */ /* 0x008ee80000300800 */
[----:B----4-:R-:W4:Y:S04]  /*7e880*/  LDL.LU R28, [R1+0x3c38] ;  /* 0x003c3800011c7983 */ /* 0x010f280000300800 */
        /* <DEDUP_REMOVED lines=25> */
[----:B---3--:R-:W-:Y:S04]  /*7ea20*/  STS.U16 [R0+UR5+0x1f900], R5 ;  /* 0x01f9000500007988 */ /* 0x008fe80008000405 */
[----:B------:R0:W-:Y:S04]  /*7ea30*/  STS.U16 [R0+UR5+0x1f980], R4 ;  /* 0x01f9800400007988 */ /* 0x0001e80008000405 */
[----:B0-----:R-:W3:Y:S04]  /*7ea40*/  LDL.LU R4, [R1+0x1614] ;  /* 0x0016140001047983 */ /* 0x001ee80000300800 */
[----:B---3--:R0:W-:Y:S04]  /*7ea50*/  STL [R1+0x3c2c], R4 ;  /* 0x003c2c0401007387 */ /* 0x0081e80000100800 */
[----:B0-----:R-:W3:Y:S04]  /*7ea60*/  LDL.LU R4, [R1+0x1648] ;  /* 0x0016480001047983 */ /* 0x001ee80000300800 */
[----:B---3--:R0:W-:Y:S04]  /*7ea70*/  STL [R1+0x3c30], R4 ;  /* 0x003c300401007387 */ /* 0x0081e80000100800 */
[----:B0-----:R-:W3:Y:S01]  /*7ea80*/  LDL.LU R4, [R1+0x164c] ;  /* 0x00164c0001047983 */ /* 0x001ee20000300800 */
[----:B------:R-:W0:Y:S02]  /*7ea90*/  S2R R2, SR_TID.X ;  /* 0x0000000000027919 */ /* 0x000e240000002100 */
[----:B0-----:R-:W-:Y:S01]  /*7eaa0*/  LOP3.LUT R2, R2, 0x3f, RZ, 0xc0, !PT ;  /* 0x0000003f02027812 */ /* 0x001fe200078ec0ff */
[----:B---3--:R0:W-:Y:S04]  /*7eab0*/  STL [R1+0x3c34], R4 ;  /* 0x003c340401007387 */ /* 0x0081e80000100800 */
[----:B0-----:R-:W3:Y:S01]  /*7eac0*/  LDL.LU R4, [R1+0x1680] ;  /* 0x0016800001047983 */ /* 0x001ee20000300800 */
[----:B------:R-:W-:-:S03]  /*7ead0*/  IMAD.SHL.U32 R2, R2, 0x2, RZ ;  /* 0x0000000202027824 */ /* 0x000fc600078e00ff */
[----:B------:R-:W4:Y:S02]  /*7eae0*/  LDL.LU R5, [R1+0x1610] ;  /* 0x0016100001057983 */ /* 0x000f240000300800 */
[----:B------:R-:W-:Y:S02]  /*7eaf0*/  LOP3.LUT R28, R2, 0x20, RZ, 0x3c, !PT ;  /* 0x00000020021c7812 */ /* 0x000fe400078e3cff */
        /* <DEDUP_REMOVED lines=33> */
[----:B---3--:R0:W-:Y:S04]  /*7ed10*/  STS.U16 [R28+UR5+0x1200], R4 ;  /* 0x001200041c007988 */ /* 0x0081e80008000405 */
[----:B0-----:R-:W3:Y:S04]  /*7ed20*/  LDL.LU R4, [R1+0x12c8] ;  /* 0x0012c80001047983 */ /* 0x001ee80000300800 */
[----:B---3--:R0:W-:Y:S04]  /*7ed30*/  STL [R1+0x3c20], R4 ;  /* 0x003c200401007387 */ /* 0x0081e80000100800 */
[----:B0-----:R-:W3:Y:S04]  /*7ed40*/  LDL.LU R4, [R1+0x12cc] ;  /* 0x0012cc0001047983 */ /* 0x001ee80000300800 */
[----:B---3--:R0:W-:Y:S04]  /*7ed50*/  STL [R1+0x3c24], R4 ;  /* 0x003c240401007387 */ /* 0x0081e80000100800 */
        /* <DEDUP_REMOVED lines=55> */
[----:B0-----:R-:W2:Y:S04]  /*7f0d0*/  LDL.LU R0, [R1+0xfe8] ;  /* 0x000fe80001007983 */ /* 0x001ea80000300800 */
[----:B-1----:R-:W2:Y:S04]  /*7f0e0*/  LDL.LU R3, [R1+0xfb4] ;  /* 0x000fb40001037983 */ /* 0x002ea80000300800 */
        /* <DEDUP_REMOVED lines=45> */
[----:B--2---:R2:W-:Y:S04]  /*7f3c0*/  STS.U16 [R28+UR5+0xda00], R13 ;  /* 0x00da000d1c007988 */ /* 0x0045e80008000405 */
        /* <DEDUP_REMOVED lines=54> */
[----:B------:R0:W-:Y:S04]  /*7f730*/  STS.U16 [R28+UR5+0x17200], R0 ;  /* 0x017200001c007988 */ /* 0x0001e80008000405 */
[----:B0-----:R-:W2:Y:S04]  /*7f740*/  LDL.LU R0, [R1+0x3c4] ;  /* 0x0003c40001007983 */ /* 0x001ea80000300800 */
[----:B--2---:R0:W-:Y:S04]  /*7f750*/  STL [R1+0x3c10], R0 ;  /* 0x003c100001007387 */ /* 0x0041e80000100800 */
[----:B0-----:R-:W2:Y:S04]  /*7f760*/  LDL.LU R0, [R1+0x3c8] ;  /* 0x0003c80001007983 */ /* 0x001ea80000300800 */
[----:B------:R-:W3:Y:S04]  /*7f770*/  LDL.LU R11, [R1+0x384] ;  /* 0x00038400010b7983 */ /* 0x000ee80000300800 */
[----:B------:R-:W-:Y:S04]  /*7f780*/  STS.U16 [R28+UR5+0x17280], R3 ;  /* 0x017280031c007988 */ /* 0x000fe80008000405 */
[----:B---3--:R0:W-:Y:S04]  /*7f790*/  STL [R1+0x3c0c], R11 ;  /* 0x003c0c0b01007387 */ /* 0x0081e80000100800 */
[----:B0-----:R-:W3:Y:S04]  /*7f7a0*/  LDL.LU R11, [R1+0x388] ;  /* 0x00038800010b7983 */ /* 0x001ee80000300800 */
        /* <DEDUP_REMOVED lines=30> */
[----:B0-----:R-:W2:Y:S04]  /*7f990*/  LDL.LU R0, [R1+0x4] ;  /* 0x0000040001007983 */ /* 0x001ea80000300800 */
[----:B-1----:R-:W3:Y:S04]  /*7f9a0*/  LDL.LU R11, [R1+0x3c0c] ;  /* 0x003c0c00010b7983 */ /* 0x002ee80000300800 */
[----:B---3--:R0:W-:Y:S04]  /*7f9b0*/  STS.U16 [R28+UR5+0x18280], R11 ;  /* 0x0182800b1c007988 */ /* 0x0081e80008000405 */
[----:B----4-:R1:W-:Y:S04]  /*7f9c0*/  STS.U16 [R28+UR5+0x18a00], R10 ;  /* 0x018a000a1c007988 */ /* 0x0103e80008000405 */
[----:B------:R3:W-:Y:S04]  /*7f9d0*/  STS.U16 [R28+UR5+0x18a80], R3 ;  /* 0x018a80031c007988 */ /* 0x0007e80008000405 */
[----:B0-----:R-:W4:Y:S04]  /*7f9e0*/  LDL.LU R11, [R1+0x3c08] ;  /* 0x003c0800010b7983 */ /* 0x001f280000300800 */
[----:B-1----:R-:W2:Y:S04]  /*7f9f0*/  LDL.LU R10, [R1+0x3c04] ;  /* 0x003c0400010a7983 */ /* 0x002ea80000300800 */
[----:B---3--:R-:W3:Y:S04]  /*7fa00*/  LDL.LU R3, [R1+0x3c00] ;  /* 0x003c000001037983 */ /* 0x008ee80000300800 */
        /* <DEDUP_REMOVED lines=25> */
[----:B--2---:R-:W-:Y:S04]  /*7fba0*/  STS.U16 [R28+UR5+0x1f280], R0 ;  /* 0x01f280001c007988 */ /* 0x004fe80008000405 */
[----:B------:R-:W-:Y:S04]  /*7fbb0*/  STS.U16 [R28+UR5+0x1fa00], R10 ;  /* 0x01fa000a1c007988 */ /* 0x000fe80008000405 */
[----:B----4-:R0:W-:Y:S04]  /*7fbc0*/  STS.U16 [R28+UR5+0x1fa80], R11 ;  /* 0x01fa800b1c007988 */ /* 0x0101e80008000405 */
[----:B0-----:R-:W2:Y:S04]  /*7fbd0*/  LDL.LU R11, [R1+0x1640] ;  /* 0x00164000010b7983 */ /* 0x001ea80000300800 */
[----:B--2---:R0:W-:Y:S04]  /*7fbe0*/  STL [R1+0x3bf4], R11 ;  /* 0x003bf40b01007387 */ /* 0x0041e80000100800 */
[----:B0-----:R-:W2:Y:S04]  /*7fbf0*/  LDL.LU R11, [R1+0x1644] ;  /* 0x00164400010b7983 */ /* 0x001ea80000300800 */
[----:B--2---:R0:W-:Y:S04]  /*7fc00*/  STL [R1+0x3bf8], R11 ;  /* 0x003bf80b01007387 */ /* 0x0041e80000100800 */
[----:B0-----:R-:W2:Y:S01]  /*7fc10*/  LDL.LU R11, [R1+0x1678] ;  /* 0x00167800010b7983 */ /* 0x001ea20000300800 */
[----:B------:R-:W0:Y:S02]  /*7fc20*/  S2R R2, SR_TID.X ;  /* 0x0000000000027919 */ /* 0x000e240000002100 */
[----:B0-----:R-:W-:Y:S01]  /*7fc30*/  LOP3.LUT R2, R2, 0x3f, RZ, 0xc0, !PT ;  /* 0x0000003f02027812 */ /* 0x001fe200078ec0ff */
[----:B--2---:R0:W-:Y:S04]  /*7fc40*/  STL [R1+0x3bfc], R11 ;  /* 0x003bfc0b01007387 */ /* 0x0041e80000100800 */
[----:B0-----:R-:W2:Y:S01]  /*7fc50*/  LDL.LU R11, [R1+0x167c] ;  /* 0x00167c00010b7983 */ /* 0x001ea20000300800 */
[----:B------:R-:W-:-:S03]  /*7fc60*/  IMAD.SHL.U32 R2, R2, 0x2, RZ ;  /* 0x0000000202027824 */ /* 0x000fc600078e00ff */
[----:B------:R-:W3:Y:S02]  /*7fc70*/  LDL.LU R10, [R1+0x160c] ;  /* 0x00160c00010a7983 */ /* 0x000ee40000300800 */
[----:B------:R-:W-:Y:S02]  /*7fc80*/  LOP3.LUT R3, R2, 0x30, RZ, 0x3c, !PT ;  /* 0x0000003002037812 */ /* 0x000fe400078e3cff */
        /* <DEDUP_REMOVED lines=29> */
[----:B0-----:R-:W2:Y:S04]  /*7fe60*/  LDL.LU R11, [R1+0x3bf8] ;  /* 0x003bf800010b7983 */ /* 0x001ea80000300800 */
[----:B--2---:R0:W-:Y:S04]  /*7fe70*/  STS.U16 [R3+UR5+0xb00], R11 ;  /* 0x000b000b03007988 */ /* 0x0041e80008000405 */
[----:B0-----:R-:W2:Y:S04]  /*7fe80*/  LDL.LU R11, [R1+0x3bf4] ;  /* 0x003bf400010b7983 */ /* 0x001ea80000300800 */
[----:B--2---:R0:W-:Y:S04]  /*7fe90*/  STS.U16 [R3+UR5+0xb80], R11 ;  /* 0x000b800b03007988 */ /* 0x0041e80008000405 */
[----:B0-----:R-:W2:Y:S04]  /*7fea0*/  LDL.LU R11, [R1+0x12c4] ;  /* 0x0012c400010b7983 */ /* 0x001ea80000300800 */
[----:B--2---:R0:W-:Y:S04]  /*7feb0*/  STL [R1+0x3be8], R11 ;  /* 0x003be80b01007387 */ /* 0x0041e80000100800 */
[----:B0-----:R-:W2:Y:S04]  /*7fec0*/  LDL.LU R11, [R1+0x12f8] ;  /* 0x0012f800010b7983 */ /* 0x001ea80000300800 */
[----:B--2---:R0:W-:Y:S04]  /*7fed0*/  STL [R1+0x3bec], R11 ;  /* 0x003bec0b01007387 */ /* 0x0041e80000100800 */
[----:B0-----:R-:W2:Y:S04]  /*7fee0*/  LDL.LU R11, [R1+0x12fc] ;  /* 0x0012fc00010b7983 */ /* 0x001ea80000300800 */
        /* <DEDUP_REMOVED lines=29> */
[----:B------:R1:W-:Y:S04]  /*800c0*/  STS.U16 [R3+UR5+0x4b00], R16 ;  /* 0x004b001003007988 */ /* 0x0003e80008000405 */
[----:B------:R0:W-:Y:S04]  /*800d0*/  STS.U16 [R3+UR5+0x4b80], R12 ;  /* 0x004b800c03007988 */ /* 0x0001e80008000405 */
[----:B------:R0:W-:Y:S04]  /*800e0*/  STS.U16 [R3+UR5+0x5300], R9 ;  /* 0x0053000903007988 */ /* 0x0001e80008000405 */
[----:B------:R1:W-:Y:S04]  /*800f0*/  STS.U16 [R3+UR5+0x5380], R8 ;  /* 0x0053800803007988 */ /* 0x0003e80008000405 */
[----:B------:R1:W-:Y:S04]  /*80100*/  STS.U16 [R3+UR5+0x5b00], R13 ;  /* 0x005b000d03007988 */ /* 0x0003e80008000405 */
[----:B0-----:R-:W3:Y:S04]  /*80110*/  LDL.LU R18, [R1+0x113c] ;  /* 0x00113c0001127983 */ /* 0x001ee80000300800 */
[----:B-1----:R-:W3:Y:S04]  /*80120*/  LDL.LU R16, [R1+0x1138] ;  /* 0x0011380001107983 */ /* 0x002ee80000300800 */
        /* <DEDUP_REMOVED lines=18> */
[----:B0-----:R-:W3:Y:S04]  /*80250*/  LDL.LU R0, [R1+0xfe4] ;  /* 0x000fe40001007983 */ /* 0x001ee80000300800 */
[----:B-1----:R-:W3:Y:S04]  /*80260*/  LDL.LU R28, [R1+0xfe0] ;  /* 0x000fe000011c7983 */ /* 0x002ee80000300800 */
        /* <DEDUP_REMOVED lines=74> */
[----:B--2---:R-:W-:Y:S04]  /*80710*/  STS.U16 [R3+UR5+0x10380], R11 ;  /* 0x0103800b03007988 */ /* 0x004fe80008000405 */
        /* <DEDUP_REMOVED lines=18> */
[----:B--2---:R0:W-:Y:S04]  /*80840*/  STL [R1+0x3bd4], R16 ;  /* 0x003bd41001007387 */ /* 0x0041e80000100800 */
        /* <DEDUP_REMOVED lines=44> */
[----:B--2---:R0:W-:Y:S04]  /*80b10*/  STS.U16 [R3+UR5+0x17b00], R16 ;  /* 0x017b001003007988 */ /* 0x0041e80008000405 */
[----:B0-----:R-:W2:Y:S04]  /*80b20*/  LDL.LU R16, [R1+0x3bd4] ;  /* 0x003bd40001107983 */ /* 0x001ea80000300800 */
[----:B--2---:R0:W-:Y:S04]  /*80b30*/  STS.U16 [R3+UR5+0x17b80], R16 ;  /* 0x017b801003007988 */ /* 0x0041e80008000405 */
[----:B0-----:R-:W2:Y:S04]  /*80b40*/  LDL.LU R16, [R1+0x3bd0] ;  /* 0x003bd00001107983 */ /* 0x001ea80000300800 */
[----:B--2---:R0:W-:Y:S04]  /*80b50*/  STS.U16 [R3+UR5+0x18300], R16 ;  /* 0x0183001003007988 */ /* 0x0041e80008000405 */
[----:B---3--:R1:W-:Y:S04]  /*80b60*/  STS.U16 [R3+UR5+0x18380], R12 ;  /* 0x0183800c03007988 */ /* 0x0083e80008000405 */
[----:B----4-:R2:W-:Y:S04]  /*80b70*/  STS.U16 [R3+UR5+0x18b00], R27 ;  /* 0x018b001b03007988 */ /* 0x0105e80008000405 */
[----:B------:R3:W-:Y:S04]  /*80b80*/  STS.U16 [R3+UR5+0x18b80], R0 ;  /* 0x018b800003007988 */ /* 0x0007e80008000405 */
[----:B0-----:R-:W4:Y:S04]  /*80b90*/  LDL.LU R16, [R1+0x3bcc] ;  /* 0x003bcc0001107983 */ /* 0x001f280000300800 */
[----:B-1----:R-:W4:Y:S04]  /*80ba0*/  LDL.LU R12, [R1+0x3bc8] ;  /* 0x003bc800010c7983 */ /* 0x002f280000300800 */
[----:B--2---:R-:W2:Y:S04]  /*80bb0*/  LDL.LU R27, [R1+0x3bc4] ;  /* 0x003bc400011b7983 */ /* 0x004ea80000300800 */
        /* <DEDUP_REMOVED lines=27> */
[----:B----4-:R-:W-:Y:S04]  /*80d70*/  STS.U16 [R3+UR5+0x1fb00], R12 ;  /* 0x01fb000c03007988 */ /* 0x010fe80008000405 */
[----:B------:R0:W-:Y:S04]  /*80d80*/  STS.U16 [R3+UR5+0x1fb80], R16 ;  /* 0x01fb801003007988 */ /* 0x0001e80008000405 */
        /* <DEDUP_REMOVED lines=10> */
[----:B------:R-:W3:Y:S04]  /*80e30*/  LDL.LU R12, [R1+0x1604] ;  /* 0x00160400010c7983 */ /* 0x000ee80000300800 */
[----:B------:R-:W4:Y:S01]  /*80e40*/  LDL.LU R27, [R1+0x1600] ;  /* 0x00160000011b7983 */ /* 0x000f220000300800 */
[----:B------:R-:W-:-:S03]  /*80e50*/  LOP3.LUT R0, R2, 0x40, RZ, 0x3c, !PT ;  /* 0x0000004002007812 */ /* 0x000fc600078e3cff */
        /* <DEDUP_REMOVED lines=239> */
[----:B------:R-:W-:Y:S04]  /*81d50*/  STS.U16 [R0+UR5+0x19400], R2 ;  /* 0x0194000200007988 */ /* 0x000fe80008000405 */
[----:B------:R4:W-:Y:S04]  /*81d60*/  STS.U16 [R0+UR5+0x19480], R16 ;  /* 0x0194801000007988 */ /* 0x0009e80008000405 */
[----:B0-----:R-:W4:Y:S04]  /*81d70*/  LDL.LU R20, [R1+0x3b8c] ;  /* 0x003b8c0001147983 */ /* 0x001f280000300800 */
[----:B-1----:R-:W4:Y:S04]  /*81d80*/  LDL.LU R18, [R1+0x3b88] ;  /* 0x003b880001127983 */ /* 0x002f280000300800 */
[----:B--2---:R-:W2:Y:S04]  /*81d90*/  LDL.LU R23, [R1+0x3b84] ;  /* 0x003b840001177983 */ /* 0x004ea80000300800 */
[----:B---3--:R-:W3:Y:S04]  /*81da0*/  LDL.LU R25, [R1+0x3b80] ;  /* 0x003b800001197983 */ /* 0x008ee80000300800 */
[----:B----4-:R-:W4:Y:S04]  /*81db0*/  LDL.LU R16, [R1+0x15c0] ;  /* 0x0015c00001107983 */ /* 0x010f280000300800 */
[----:B----4-:R0:W-:Y:S04]  /*81dc0*/  STL [R1+0x3b74], R16 ;  /* 0x003b741001007387 */ /* 0x0101e80000100800 */
[----:B0-----:R-:W4:Y:S01]  /*81dd0*/  LDL.LU R16, [R1+0x1668] ;  /* 0x0016680001107983 */ /* 0x001f220000300800 */
[----:B------:R-:W0:Y:S03]  /*81de0*/  S2R R2, SR_TID.X ;  /* 0x0000000000027919 */ /* 0x000e260000002100 */
[----:B----4-:R1:W-:Y:S04]  /*81df0*/  STL [R1+0x3b78], R16 ;  /* 0x003b781001007387 */ /* 0x0103e80000100800 */
[----:B-1----:R-:W4:Y:S04]  /*81e00*/  LDL.LU R16, [R1+0x166c] ;  /* 0x00166c0001107983 */ /* 0x002f280000300800 */
        /* <DEDUP_REMOVED lines=12> */
[----:B------:R-:W-:Y:S01]  /*81ed0*/  STS.U16 [R0+UR5+0x1c480], R26 ;  /* 0x01c4801a00007988 */ /* 0x000fe20008000405 */
[----:B------:R-:W-:-:S03]  /*81ee0*/  IMAD.SHL.U32 R2, R2, 0x2, RZ ;  /* 0x0000000202027824 */ /* 0x000fc600078e00ff */
        /* <DEDUP_REMOVED lines=10> */
[----:B0-----:R-:W-:-:S02]  /*81f90*/  LOP3.LUT R0, R2, 0x50, RZ, 0x3c, !PT ;  /* 0x0000005002007812 */ /* 0x001fc400078e3cff */
[----:B----4-:R0:W-:Y:S04]  /*81fa0*/  STL [R1+0x3b7c], R16 ;  /* 0x003b7c1001007387 */ /* 0x0101e80000100800 */
        /* <DEDUP_REMOVED lines=17> */
[----:B0-----:R-:W-:-:S03]  /*820c0*/  LOP3.LUT R16, R2, 0x40, RZ, 0x3c, !PT ;  /* 0x0000004002107812 */ /* 0x001fc600078e3cff */
[----:B------:R-:W4:Y:S04]  /*820d0*/  LDL.LU R17, [R1+0x13c8] ;  /* 0x0013c80001117983 */ /* 0x000f280000300800 */
[----:B------:R-:W4:Y:S04]  /*820e0*/  LDL.LU R19, [R1+0x1394] ;  /* 0x0013940001137983 */ /* 0x000f280000300800 */
[----:B------:R-:W4:Y:S04]  /*820f0*/  LDL.LU R21, [R1+0x1390] ;  /* 0x0013900001157983 */ /* 0x000f280000300800 */
[----:B------:R-:W4:Y:S04]  /*82100*/  LDL.LU R28, [R1+0x135c] ;  /* 0x00135c00011c7983 */ /* 0x000f280000300800 */
[----:B------:R-:W4:Y:S04]  /*82110*/  LDL.LU R3, [R1+0x1358] ;  /* 0x0013580001037983 */ /* 0x000f280000300800 */
[----:B---3--:R0:W-:Y:S04]  /*82120*/  STS.U16 [R16+UR5+0x1f400], R25 ;  /* 0x01f4001910007988 */ /* 0x0081e80008000405 */
[----:B--2---:R1:W-:Y:S04]  /*82130*/  STS.U16 [R16+UR5+0x1f480], R23 ;  /* 0x01f4801710007988 */ /* 0x0043e80008000405 */
[----:B------:R2:W-:Y:S04]  /*82140*/  STS.U16 [R16+UR5+0x1fc00], R18 ;  /* 0x01fc001210007988 */ /* 0x0005e80008000405 */
[----:B------:R3:W-:Y:S04]  /*82150*/  STS.U16 [R16+UR5+0x1fc80], R20 ;  /* 0x01fc801410007988 */ /* 0x0007e80008000405 */
[----:B0-----:R-:W4:Y:S04]  /*82160*/  LDL.LU R25, [R1+0x15c4] ;  /* 0x0015c40001197983 */ /* 0x001f280000300800 */
[----:B------:R-:W4:Y:S04]  /*82170*/  LDL.LU R2, [R1+0x15f8] ;  /* 0x0015f80001027983 */ /* 0x000f280000300800 */
[----:B-1----:R-:W4:Y:S04]  /*82180*/  LDL.LU R23, [R1+0x15fc] ;  /* 0x0015fc0001177983 */ /* 0x002f280000300800 */
[----:B--2---:R-:W2:Y:S04]  /*82190*/  LDL.LU R18, [R1+0x1630] ;  /* 0x0016300001127983 */ /* 0x004ea80000300800 */
[----:B---3--:R-:W3:Y:S04]  /*821a0*/  LDL.LU R16, [R1+0x3b7c] ;  /* 0x003b7c0001107983 */ /* 0x008ee80000300800 */
[----:B------:R-:W2:Y:S04]  /*821b0*/  LDL.LU R20, [R1+0x1634] ;  /* 0x0016340001147983 */ /* 0x000ea80000300800 */
[----:B---3--:R0:W-:Y:S04]  /*821c0*/  STS.U16 [R0+UR5+0x500], R16 ;  /* 0x0005001000007988 */ /* 0x0081e80008000405 */
[----:B0-----:R-:W3:Y:S04]  /*821d0*/  LDL.LU R16, [R1+0x3b78] ;  /* 0x003b780001107983 */ /* 0x001ee80000300800 */
[----:B---3--:R0:W-:Y:S04]  /*821e0*/  STS.U16 [R0+UR5+0x580], R16 ;  /* 0x0005801000007988 */ /* 0x0081e80008000405 */
[----:B--2---:R1:W-:Y:S04]  /*821f0*/  STS.U16 [R0+UR5+0xd00], R20 ;  /* 0x000d001400007988 */ /* 0x0043e80008000405 */
[----:B0-----:R-:W2:Y:S04]  /*82200*/  LDL.LU R16, [R1+0x3b74] ;  /* 0x003b740001107983 */ /* 0x001ea80000300800 */
[----:B-1----:R-:W3:Y:S04]  /*82210*/  LDL.LU R20, [R1+0x12e8] ;  /* 0x0012e80001147983 */ /* 0x002ee80000300800 */
[----:B---3--:R0:W-:Y:S04]  /*82220*/  STL [R1+0x3b68], R20 ;  /* 0x003b681401007387 */ /* 0x0081e80000100800 */
[----:B0-----:R-:W3:Y:S04]  /*82230*/  LDL.LU R20, [R1+0x12ec] ;  /* 0x0012ec0001147983 */ /* 0x001ee80000300800 */
[----:B---3--:R0:W-:Y:S04]  /*82240*/  STL [R1+0x3b6c], R20 ;  /* 0x003b6c1401007387 */ /* 0x0081e80000100800 */
[----:B0-----:R-:W3:Y:S04]  /*82250*/  LDL.LU R20, [R1+0x1320] ;  /* 0x0013200001147983 */ /* 0x001ee80000300800 */
[----:B------:R-:W-:Y:S04]  /*82260*/  STS.U16 [R0+UR5+0xd80], R18 ;  /* 0x000d801200007988 */ /* 0x000fe80008000405 */
[----:B----4-:R-:W-:Y:S04]  /*82270*/  STS.U16 [R0+UR5+0x1500], R23 ;  /* 0x0015001700007988 */ /* 0x010fe80008000405 */
        /* <DEDUP_REMOVED lines=208> */
[----:B------:R-:W2:Y:S04]  /*82f80*/  LDL.LU R20, [R1+0x15b8] ;  /* 0x0015b80001147983 */ /* 0x000ea80000300800 */
[----:B--2---:R0:W-:Y:S04]  /*82f90*/  STL [R1+0x3b30], R20 ;  /* 0x003b301401007387 */ /* 0x0041e80000100800 */
[----:B0-----:R-:W2:Y:S01]  /*82fa0*/  LDL.LU R20, [R1+0x1660] ;  /* 0x0016600001147983 */ /* 0x001ea20000300800 */
[----:B------:R-:W0:Y:S03]  /*82fb0*/  S2R R2, SR_TID.X ;  /* 0x0000000000027919 */ /* 0x000e260000002100 */
[----:B--2---:R1:W-:Y:S04]  /*82fc0*/  STL [R1+0x3b34], R20 ;  /* 0x003b341401007387 */ /* 0x0043e80000100800 */
[----:B-1----:R-:W2:Y:S04]  /*82fd0*/  LDL.LU R20, [R1+0x1664] ;  /* 0x0016640001147983 */ /* 0x002ea80000300800 */
        /* <DEDUP_REMOVED lines=23> */
[----:B----4-:R0:W-:Y:S02]  /*83150*/  STS.U16 [R0+UR5+0x1ed80], R3 ;  /* 0x01ed800300007988 */ /* 0x0101e40008000405 */
[----:B0-----:R-:W-:-:S02]  /*83160*/  LOP3.LUT R3, R2, 0x60, RZ, 0x3c, !PT ;  /* 0x0000006002037812 */ /* 0x001fc400078e3cff */
        /* <DEDUP_REMOVED lines=18> */
[----:B0-----:R-:W-:-:S03]  /*83290*/  LOP3.LUT R20, R2, 0x50, RZ, 0x3c, !PT ;  /* 0x0000005002147812 */ /* 0x001fc600078e3cff */
[----:B------:R-:W2:Y:S04]  /*832a0*/  LDL.LU R8, [R1+0x13c0] ;  /* 0x0013c00001087983 */ /* 0x000ea80000300800 */
[----:B------:R-:W2:Y:S04]  /*832b0*/  LDL.LU R13, [R1+0x138c] ;  /* 0x00138c00010d7983 */ /* 0x000ea80000300800 */
[----:B------:R-:W2:Y:S04]  /*832c0*/  LDL.LU R17, [R1+0x1388] ;  /* 0x0013880001117983 */ /* 0x000ea80000300800 */
[----:B------:R-:W2:Y:S04]  /*832d0*/  LDL.LU R28, [R1+0x1354] ;  /* 0x00135400011c7983 */ /* 0x000ea80000300800 */
[----:B------:R-:W2:Y:S04]  /*832e0*/  LDL.LU R0, [R1+0x1350] ;  /* 0x0013500001007983 */ /* 0x000ea80000300800 */
[----:B---3--:R0:W-:Y:S04]  /*832f0*/  STS.U16 [R20+UR5+0x1f500], R21 ;  /* 0x01f5001514007988 */ /* 0x0081e80008000405 */
[----:B------:R1:W-:Y:S04]  /*83300*/  STS.U16 [R20+UR5+0x1f580], R19 ;  /* 0x01f5801314007988 */ /* 0x0003e80008000405 */
[----:B------:R3:W-:Y:S04]  /*83310*/  STS.U16 [R20+UR5+0x1fd00], R22 ;  /* 0x01fd001614007988 */ /* 0x0007e80008000405 */
[----:B------:R1:W-:Y:S04]  /*83320*/  STS.U16 [R20+UR5+0x1fd80], R24 ;  /* 0x01fd801814007988 */ /* 0x0003e80008000405 */
[----:B0-----:R-:W2:Y:S04]  /*83330*/  LDL.LU R21, [R1+0x15bc] ;  /* 0x0015bc0001157983 */ /* 0x001ea80000300800 */
[----:B------:R-:W2:Y:S04]  /*83340*/  LDL.LU R2, [R1+0x15f0] ;  /* 0x0015f00001027983 */ /* 0x000ea80000300800 */
[----:B-1----:R-:W2:Y:S04]  /*83350*/  LDL.LU R19, [R1+0x15f4] ;  /* 0x0015f40001137983 */ /* 0x002ea80000300800 */
[----:B---3--:R-:W3:Y:S04]  /*83360*/  LDL.LU R22, [R1+0x1628] ;  /* 0x0016280001167983 */ /* 0x008ee80000300800 */
[----:B------:R-:W2:Y:S04]  /*83370*/  LDL.LU R20, [R1+0x3b38] ;  /* 0x003b380001147983 */ /* 0x000ea80000300800 */
[----:B------:R-:W3:Y:S04]  /*83380*/  LDL.LU R24, [R1+0x162c] ;  /* 0x00162c0001187983 */ /* 0x000ee80000300800 */
[----:B--2---:R0:W-:Y:S04]  /*83390*/  STS.U16 [R3+UR5+0x600], R20 ;  /* 0x0006001403007988 */ /* 0x0041e80008000405 */
[----:B0-----:R-:W2:Y:S04]  /*833a0*/  LDL.LU R20, [R1+0x3b34] ;  /* 0x003b340001147983 */ /* 0x001ea80000300800 */
[----:B--2---:R0:W-:Y:S04]  /*833b0*/  STS.U16 [R3+UR5+0x680], R20 ;  /* 0x0006801403007988 */ /* 0x0041e80008000405 */
[----:B---3--:R1:W-:Y:S04]  /*833c0*/  STS.U16 [R3+UR5+0xe00], R24 ;  /* 0x000e001803007988 */ /* 0x0083e80008000405 */
[----:B0-----:R-:W2:Y:S04]  /*833d0*/  LDL.LU R20, [R1+0x3b30] ;  /* 0x003b300001147983 */ /* 0x001ea80000300800 */
[----:B-1----:R-:W3:Y:S04]  /*833e0*/  LDL.LU R24, [R1+0x12e0] ;  /* 0x0012e00001187983 */ /* 0x002ee80000300800 */
        /* <DEDUP_REMOVED lines=8> */
[----:B--2---:R-:W-:Y:S04]  /*83470*/  STS.U16 [R3+UR5+0x1e80], R20 ;  /* 0x001e801403007988 */ /* 0x004fe80008000405 */
[----:B------:R-:W-:Y:S04]  /*83480*/  STS.U16 [R3+UR5+0x2600], R18 ;  /* 0x0026001203007988 */ /* 0x000fe80008000405 */
[----:B----4-:R-:W-:Y:S04]  /*83490*/  STS.U16 [R3+UR5+0x2680], R23 ;  /* 0x0026801703007988 */ /* 0x010fe80008000405 */
        /* <DEDUP_REMOVED lines=203> */
[----:B------:R-:W2:Y:S01]  /*84150*/  LDL.LU R24, [R1+0x15e8] ;  /* 0x0015e80001187983 */ /* 0x000ea20000300800 */
[----:B------:R-:W0:Y:S03]  /*84160*/  S2R R2, SR_TID.X ;  /* 0x0000000000027919 */ /* 0x000e260000002100 */
        /* <DEDUP_REMOVED lines=18> */
[----:B------:R-:W-:Y:S04]  /*84290*/  STS.U16 [R3+UR5+0x1e600], R9 ;  /* 0x01e6000903007988 */ /* 0x000fe80008000405 */
[----:B------:R-:W-:Y:S01]  /*842a0*/  STS.U16 [R3+UR5+0x1e680], R8 ;  /* 0x01e6800803007988 */ /* 0x000fe20008000405 */
[----:B0-----:R-:W-:-:S05]  /*842b0*/  LOP3.LUT R2, R2, 0x3f, RZ, 0xc0, !PT ;  /* 0x0000003f02027812 */ /* 0x001fca00078ec0ff */
[----:B------:R-:W-:Y:S01]  /*842c0*/  IMAD.SHL.U32 R2, R2, 0x2, RZ ;  /* 0x0000000202027824 */ /* 0x000fe200078e00ff */
[----:B------:R-:W-:Y:S04]  /*842d0*/  STS.U16 [R3+UR5+0x1ee00], R28 ;  /* 0x01ee001c03007988 */ /* 0x000fe80008000405 */
[C---:B-1----:R-:W-:Y:S01]  /*842e0*/  LOP3.LUT R15, R2.reuse, 0x70, RZ, 0x3c, !PT ;  /* 0x00000070020f7812 */ /* 0x042fe200078e3cff */
[----:B--2---:R0:W-:Y:S04]  /*842f0*/  STL [R1+0x3af4], R24 ;  /* 0x003af41801007387 */ /* 0x0041e80000100800 */
        /* <DEDUP_REMOVED lines=20> */
[----:B----4-:R0:W-:Y:S04]  /*84440*/  STS.U16 [R3+UR5+0x1ee80], R0 ;  /* 0x01ee800003007988 */ /* 0x0101e80008000405 */
[----:B------:R-:W4:Y:S04]  /*84450*/  LDL.LU R28, [R1+0x13b8] ;  /* 0x0013b800011c7983 */ /* 0x000f280000300800 */
[----:B---3--:R1:W-:Y:S04]  /*84460*/  STS.U16 [R24+UR5+0x1f600], R17 ;  /* 0x01f6001118007988 */ /* 0x0083e80008000405 */
[----:B------:R3:W-:Y:S04]  /*84470*/  STS.U16 [R24+UR5+0x1f680], R13 ;  /* 0x01f6800d18007988 */ /* 0x0007e80008000405 */
[----:B------:R1:W-:Y:S04]  /*84480*/  STS.U16 [R24+UR5+0x1fe00], R29 ;  /* 0x01fe001d18007988 */ /* 0x0003e80008000405 */
[----:B------:R1:W-:Y:S04]  /*84490*/  STS.U16 [R24+UR5+0x1fe80], R26 ;  /* 0x01fe801a18007988 */ /* 0x0003e80008000405 */
[----:B0-----:R-:W2:Y:S04]  /*844a0*/  LDL.LU R3, [R1+0x1384] ;  /* 0x0013840001037983 */ /* 0x001ea80000300800 */
[----:B------:R-:W2:Y:S04]  /*844b0*/  LDL.LU R0, [R1+0x1380] ;  /* 0x0013800001007983 */ /* 0x000ea80000300800 */
[----:B-1----:R-:W2:Y:S04]  /*844c0*/  LDL.LU R17, [R1+0x15ec] ;  /* 0x0015ec0001117983 */ /* 0x002ea80000300800 */
[----:B------:R-:W2:Y:S04]  /*844d0*/  LDL.LU R2, [R1+0x1620] ;  /* 0x0016200001027983 */ /* 0x000ea80000300800 */
[----:B---3--:R-:W3:Y:S04]  /*844e0*/  LDL.LU R13, [R1+0x1624] ;  /* 0x00162400010d7983 */ /* 0x008ee80000300800 */
[----:B------:R-:W2:Y:S04]  /*844f0*/  LDL.LU R29, [R1+0x1658] ;  /* 0x00165800011d7983 */ /* 0x000ea80000300800 */
[----:B------:R-:W2:Y:S04]  /*84500*/  LDL.LU R24, [R1+0x3af4] ;  /* 0x003af40001187983 */ /* 0x000ea80000300800 */
[----:B------:R-:W2:Y:S04]  /*84510*/  LDL.LU R26, [R1+0x165c] ;  /* 0x00165c00011a7983 */ /* 0x000ea80000300800 */
[----:B--2---:R-:W-:Y:S04]  /*84520*/  STS.U16 [R15+UR5+0x700], R26 ;  /* 0x0007001a0f007988 */ /* 0x004fe80008000405 */
[----:B------:R-:W-:Y:S04]  /*84530*/  STS.U16 [R15+UR5+0x780], R29 ;  /* 0x0007801d0f007988 */ /* 0x000fe80008000405 */
[----:B---3--:R-:W-:Y:S04]  /*84540*/  STS.U16 [R15+UR5+0xf00], R13 ;  /* 0x000f000d0f007988 */ /* 0x008fe80008000405 */
        /* <DEDUP_REMOVED lines=22> */
[----:B----4-:R1:W-:Y:S04]  /*846b0*/  STS.U16 [R15+UR5+0x6780], R28 ;  /* 0x0067801c0f007988 */ /* 0x0103e80008000405 */
[----:B0-----:R-:W2:Y:S04]  /*846c0*/  LDL.LU R8, [R1+0x134c] ;  /* 0x00134c0001087983 */ /* 0x001ea80000300800 */
[----:B-1----:R-:W3:Y:S04]  /*846d0*/  LDL.LU R28, [R1+0x1348] ;  /* 0x00134800011c7983 */ /* 0x002ee80000300800 */
[----:B------:R-:W4:Y:S04]  /*846e0*/  LDL.LU R26, [R1+0x1310] ;  /* 0x00131000011a7983 */ /* 0x000f280000300800 */
[----:B------:R-:W-:Y:S04]  /*846f0*/  STS.U16 [R15+UR5+0x6f00], R3 ;  /* 0x006f00030f007988 */ /* 0x000fe80008000405 */
[----:B------:R-:W-:Y:S04]  /*84700*/  STS.U16 [R15+UR5+0x6f80], R0 ;  /* 0x006f80000f007988 */ /* 0x000fe80008000405 */
[----:B----4-:R0:W-:Y:S04]  /*84710*/  STL [R1+0x3af0], R26 ;  /* 0x003af01a01007387 */ /* 0x0101e80000100800 */
        /* <DEDUP_REMOVED lines=27> */
[----:B---3--:R1:W-:Y:S04]  /*848d0*/  STS.U16 [R15+UR5+0x7780], R28 ;  /* 0x0077801c0f007988 */ /* 0x0083e80008000405 */
[----:B0-----:R-:W2:Y:S04]  /*848e0*/  LDL.LU R8, [R1+0x1030] ;  /* 0x0010300001087983 */ /* 0x001ea80000300800 */
[----:B-1----:R-:W3:Y:S04]  /*848f0*/  LDL.LU R28, [R1+0xffc] ;  /* 0x000ffc00011c7983 */ /* 0x002ee80000300800 */
[----:B----4-:R0:W-:Y:S04]  /*84900*/  STS.U16 [R15+UR5+0x7f00], R26 ;  /* 0x007f001a0f007988 */ /* 0x0101e80008000405 */
[----:B0-----:R-:W4:Y:S04]  /*84910*/  LDL.LU R26, [R1+0x3af0] ;  /* 0x003af000011a7983 */ /* 0x001f280000300800 */
        /* <DEDUP_REMOVED lines=25> */
[----:B------:R1:W-:Y:S04]  /*84ab0*/  STS.U16 [R15+UR5+0xe700], R0 ;  /* 0x00e700000f007988 */ /* 0x0003e80008000405 */
[----:B0-----:R-:W4:Y:S04]  /*84ac0*/  LDL.LU R3, [R1+0xff8] ;  /* 0x000ff80001037983 */ /* 0x001f280000300800 */
[----:B-1----:R-:W4:Y:S04]  /*84ad0*/  LDL.LU R0, [R1+0xfc4] ;  /* 0x000fc40001007983 */ /* 0x002f280000300800 */
[----:B------:R-:W4:Y:S04]  /*84ae0*/  LDL.LU R26, [R1+0xf8c] ;  /* 0x000f8c00011a7983 */ /* 0x000f280000300800 */
[----:B--2---:R-:W-:Y:S04]  /*84af0*/  STS.U16 [R15+UR5+0xe780], R8 ;  /* 0x00e780080f007988 */ /* 0x004fe80008000405 */
[----:B---3--:R-:W-:Y:S04]  /*84b00*/  STS.U16 [R15+UR5+0xef00], R28 ;  /* 0x00ef001c0f007988 */ /* 0x008fe80008000405 */
[----:B----4-:R0:W-:Y:S04]  /*84b10*/  STL [R1+0x3aec], R26 ;  /* 0x003aec1a01007387 */ /* 0x0101e80000100800 */
        /* <DEDUP_REMOVED lines=55> */
[----:B------:R2:W-:Y:S04]  /*84e90*/  STS.U16 [R15+UR5+0x15780], R9 ;  /* 0x015780090f007988 */ /* 0x0005e80008000405 */
[----:B0-----:R-:W3:Y:S04]  /*84ea0*/  LDL.LU R7, [R1+0x420] ;  /* 0x0004200001077983 */ /* 0x001ee80000300800 */
[----:B-1----:R-:W4:Y:S04]  /*84eb0*/  LDL.LU R14, [R1+0x41c] ;  /* 0x00041c00010e7983 */ /* 0x002f280000300800 */
[----:B--2---:R-:W2:Y:S04]  /*84ec0*/  LDL.LU R9, [R1+0x3dc] ;  /* 0x0003dc0001097983 */ /* 0x004ea80000300800 */
[----:B------:R-:W-:Y:S04]  /*84ed0*/  STS.U16 [R15+UR5+0x15f00], R8 ;  /* 0x015f00080f007988 */ /* 0x000fe80008000405 */
[----:B------:R-:W-:Y:S04]  /*84ee0*/  STS.U16 [R15+UR5+0x15f80], R28 ;  /* 0x015f801c0f007988 */ /* 0x000fe80008000405 */
[----:B------:R-:W-:Y:S04]  /*84ef0*/  STS.U16 [R15+UR5+0x16700], R3 ;  /* 0x016700030f007988 */ /* 0x000fe80008000405 */
[----:B------:R-:W-:Y:S04]  /*84f00*/  STS.U16 [R15+UR5+0x16780], R0 ;  /* 0x016780000f007988 */ /* 0x000fe80008000405 */
[----:B--2---:R0:W-:Y:S04]  /*84f10*/  STL [R1+0x3ae8], R9 ;  /* 0x003ae80901007387 */ /* 0x0041e80000100800 */
        /* <DEDUP_REMOVED lines=25> */
[----:B---3--:R0:W-:Y:S04]  /*850b0*/  STS.U16 [R15+UR5+0x16f00], R7 ;  /* 0x016f00070f007988 */ /* 0x0081e80008000405 */
[----:B------:R-:W3:Y:S04]  /*850c0*/  LDL.LU R6, [R1+0x60] ;  /* 0x0000600001067983 */ /* 0x000ee80000300800 */
[----:B----4-:R1:W-:Y:S04]  /*850d0*/  STS.U16 [R15+UR5+0x16f80], R14 ;  /* 0x016f800e0f007988 */ /* 0x0103e80008000405 */
[----:B0-----:R-:W4:Y:S04]  /*850e0*/  LDL.LU R7, [R1+0x5c] ;  /* 0x00005c0001077983 */ /* 0x001f280000300800 */
[----:B-1----:R-:W3:Y:S04]  /*850f0*/  LDL.LU R14, [R1+0x20] ;  /* 0x00002000010e7983 */ /* 0x002ee80000300800 */
[----:B--2---:R0:W-:Y:S04]  /*85100*/  STS.U16 [R15+UR5+0x17700], R9 ;  /* 0x017700090f007988 */ /* 0x0041e80008000405 */
[----:B0-----:R-:W2:Y:S04]  /*85110*/  LDL.LU R9, [R1+0x3ae8] ;  /* 0x003ae80001097983 */ /* 0x001ea80000300800 */
[----:B--2---:R0:W-:Y:S04]  /*85120*/  STS.U16 [R15+UR5+0x17780], R9 ;  /* 0x017780090f007988 */ /* 0x0041e80008000405 */
[----:B------:R1:W-:Y:S04]  /*85130*/  STS.U16 [R15+UR5+0x17f00], R8 ;  /* 0x017f00080f007988 */ /* 0x0003e80008000405 */
[----:B------:R2:W-:Y:S04]  /*85140*/  STS.U16 [R15+UR5+0x17f80], R28 ;  /* 0x017f801c0f007988 */ /* 0x0005e80008000405 */
[----:B------:R1:W-:Y:S04]  /*85150*/  STS.U16 [R15+UR5+0x18700], R3 ;  /* 0x018700030f007988 */ /* 0x0003e80008000405 */
[----:B------:R2:W-:Y:S04]  /*85160*/  STS.U16 [R15+UR5+0x18780], R0 ;  /* 0x018780000f007988 */ /* 0x0005e80008000405 */
[----:B0-----:R-:W3:Y:S04]  /*85170*/  LDL.LU R9, [R1+0x3ae4] ;  /* 0x003ae40001097983 */ /* 0x001ee80000300800 */
[----:B-1----:R-:W3:Y:S04]  /*85180*/  LDL.LU R8, [R1+0x3ae0] ;  /* 0x003ae00001087983 */ /* 0x002ee80000300800 */
[----:B--2---:R-:W2:Y:S04]  /*85190*/  LDL.LU R28, [R1+0x3adc] ;  /* 0x003adc00011c7983 */ /* 0x004ea80000300800 */
[----:B------:R-:W2:Y:S04]  /*851a0*/  LDL.LU R3, [R1+0x3ad8] ;  /* 0x003ad80001037983 */ /* 0x000ea80000300800 */
        /* <DEDUP_REMOVED lines=20> */
[----:B--2---:R0:W-:Y:S04]  /*852f0*/  STS.U16 [R15+UR5+0x1d780], R0 ;  /* 0x01d780000f007988 */ /* 0x0041e80008000405 */
[----:B0-----:R-:W2:Y:S04]  /*85300*/  LDL.LU R0, [R1+0x3ad0] ;  /* 0x003ad00001007983 */ /* 0x001ea80000300800 */
[----:B------:R0:W-:Y:S04]  /*85310*/  STS.U16 [R15+UR5+0x1df00], R3 ;  /* 0x01df00030f007988 */ /* 0x0001e80008000405 */
[----:B0-----:R-:W2:Y:S04]  /*85320*/  LDL.LU R3, [R1+0x3acc] ;  /* 0x003acc0001037983 */ /* 0x001ea80000300800 */
[----:B------:R-:W-:Y:S04]  /*85330*/  STS.U16 [R15+UR5+0x1df80], R5 ;  /* 0x01df80050f007988 */ /* 0x000fe80008000405 */
[----:B---3--:R-:W-:Y:S04]  /*85340*/  STS.U16 [R15+UR5+0x1e700], R6 ;  /* 0x01e700060f007988 */ /* 0x008fe80008000405 */
[----:B----4-:R-:W-:Y:S04]  /*85350*/  STS.U16 [R15+UR5+0x1e780], R7 ;  /* 0x01e780070f007988 */ /* 0x010fe80008000405 */
[----:B------:R-:W-:Y:S04]  /*85360*/  STS.U16 [R15+UR5+0x1ef00], R14 ;  /* 0x01ef000e0f007988 */ /* 0x000fe80008000405 */
[----:B------:R0:W-:Y:S04]  /*85370*/  STS.U16 [R15+UR5+0x1ef80], R28 ;  /* 0x01ef801c0f007988 */ /* 0x0001e80008000405 */
[----:B------:R-:W-:Y:S04]  /*85380*/  STS.U16 [R15+UR5+0x1f700], R8 ;  /* 0x01f700080f007988 */ /* 0x000fe80008000405 */
[----:B------:R-:W-:Y:S04]  /*85390*/  STS.U16 [R15+UR5+0x1f780], R9 ;  /* 0x01f780090f007988 */ /* 0x000fe80008000405 */
[----:B0-----:R-:W3:Y:S01]  /*853a0*/  LDL.LU R28, [R1+0x3ac8] ;  /* 0x003ac800011c7983 */ /* 0x001ee20000300800 */
[----:B------:R-:W0:Y:S03]  /*853b0*/  S2R R2, SR_TID.X ;  /* 0x0000000000027919 */ /* 0x000e260000002100 */
[----:B--2---:R1:W-:Y:S04]  /*853c0*/  STS.U16 [R15+UR5+0x1ff00], R0 ;  /* 0x01ff00000f007988 */ /* 0x0043e80008000405 */
[----:B-1----:R-:W2:Y:S04]  /*853d0*/  LDL.LU R0, [R1+0x3ac4] ;  /* 0x003ac40001007983 */ /* 0x002ea80000300800 */
[----:B------:R1:W-:Y:S02]  /*853e0*/  STS.U16 [R15+UR5+0x1ff80], R3 ;  /* 0x01ff80030f007988 */ /* 0x0003e40008000405 */
[----:B-1----:R-:W1:Y:S01]  /*853f0*/  LDC R3, c[0x0][0x3ac] ;  /* 0x0000eb00ff037b82 */ /* 0x002e620000000800 */
[----:B0-----:R-:W-:-:S05]  /*85400*/  LOP3.LUT R2, R2, 0x3f, RZ, 0xc0, !PT ;  /* 0x0000003f02027812 */ /* 0x001fca00078ec0ff */
[----:B------:R-:W-:Y:S02]  /*85410*/  IMAD.SHL.U32 R2, R2, 0x2, RZ ;  /* 0x0000000202027824 */ /* 0x000fe400078e00ff */
[----:B-1----:R-:W-:-:S04]  /*85420*/  IMAD.SHL.U32 R3, R3, 0x80, RZ ;  /* 0x0000008003037824 */ /* 0x002fc800078e00ff */
[----:B------:R-:W-:Y:S01]  /*85430*/  IMAD.SHL.U32 R3, R3, 0x2, RZ ;  /* 0x0000000203037824 */ /* 0x000fe200078e00ff */
[----:B------:R-:W-:Y:S06]  /*85440*/  BAR.SYNC.DEFER_BLOCKING 0x0 ;  /* 0x0000000000007b1d */ /* 0x000fec0000010000 */
[----:B------:R-:W0:Y:S01]  /*85450*/  S2R R15, SR_TID.X ;  /* 0x00000000000f7919 */ /* 0x000e220000002100 */
[----:B--2---:R-:W-:Y:S04]  /*85460*/  STL [R1+0x3b00], R0 ;  /* 0x003b000001007387 */ /* 0x004fe80000100800 */
[----:B---3--:R-:W1:Y:S04]  /*85470*/  LDSM.16.M88.4 R8, [R28+UR5] ;  /* 0x000000051c08783b */ /* 0x008e680008000200 */
[----:B------:R-:W2:Y:S04]  /*85480*/  LDSM.16.M88.4 R24, [R28+UR5+0x1000] ;  /* 0x001000051c18783b */ /* 0x000ea80008000200 */
[----:B------:R-:W3:Y:S01]  /*85490*/  LDSM.16.M88.4 R20, [R28+UR5+0x2000] ;  /* 0x002000051c14783b */ /* 0x000ee20008000200 */
[C---:B0-----:R-:W-:Y:S01]  /*854a0*/  LOP3.LUT R14, R15.reuse, 0x7, RZ, 0xc0, !PT ;  /* 0x000000070f0e7812 */ /* 0x041fe200078ec0ff */
[----:B------:R-:W-:-:S02]  /*854b0*/  IMAD.SHL.U32 R7, R15, 0x2, RZ ;  /* 0x000000020f077824 */ /* 0x000fc400078e00ff */
[----:B------:R-:W-:Y:S02]  /*854c0*/  IMAD.SHL.U32 R15, R15, 0x40, RZ ;  /* 0x000000400f0f7824 */ /* 0x000fe400078e00ff */
[----:B------:R-:W-:-:S05]  /*854d0*/  IMAD R14, R14, 0x90, RZ ;  /* 0x000000900e0e7824 */ /* 0x000fca00078e02ff */
[C-C-:B------:R-:W-:Y:S02]  /*854e0*/  LOP3.LUT R2, R14.reuse, 0x10, R7.reuse, 0x78, !PT ;  /* 0x000000100e027812 */ /* 0x140fe400078e7807 */
[----:B------:R-:W-:Y:S02]  /*854f0*/  LOP3.LUT R29, R14, 0x10, R7, 0x78, !PT ;  /* 0x000000100e1d7812 */ /* 0x000fe400078e7807 */
[--C-:B------:R-:W-:Y:S02]  /*85500*/  LOP3.LUT R2, R2, 0x400, R15.reuse, 0xf8, !PT ;  /* 0x0000040002027812 */ /* 0x100fe400078ef80f */
[----:B------:R-:W-:Y:S02]  /*85510*/  LOP3.LUT R29, R29, 0x400, R15, 0xf8, !PT ;  /* 0x000004001d1d7812 */ /* 0x000fe400078ef80f */
[----:B------:R-:W-:Y:S02]  /*85520*/  LDSM.16.M88.4 R12, [R28+UR5+0x1d000] ;  /* 0x01d000051c0c783b */ /* 0x000fe40008000200 */
[----:B------:R-:W-:-:S02]  /*85530*/  LOP3.LUT R29, R29, 0x20, RZ, 0x3c, !PT ;  /* 0x000000201d1d7812 */ /* 0x000fc400078e3cff */
[----:B------:R-:W-:Y:S01]  /*85540*/  STL [R1+0x8680], R2 ;  /* 0x0086800201007387 */ /* 0x000fe20000100800 */
[----:B-1----:R-:W-:-:S03]  /*85550*/  IMAD.MOV.U32 R6, RZ, RZ, R8 ;  /* 0x000000ffff067224 */ /* 0x002fc600078e0008 */
[----:B------:R-:W-:Y:S01]  /*85560*/  STL.64 [R1+0x1b0], R8 ;  /* 0x0001b00801007387 */ /* 0x000fe20000100a00 */
[----:B------:R-:W-:-:S03]  /*85570*/  IMAD.MOV.U32 R5, RZ, RZ, R9 ;  /* 0x000000ffff057224 */ /* 0x000fc600078e0009 */
[----:B------:R-:W-:Y:S04]  /*85580*/  STL.64 [R1+0x1b8], R10 ;  /* 0x0001b80a01007387 */ /* 0x000fe80000100a00 */
[----:B------:R-:W0:Y:S04]  /*85590*/  LDSM.16.M88.4 R8, [R28+UR5+0x3000] ;  /* 0x003000051c08783b */ /* 0x000e280008000200 */
[----:B--2---:R-:W-:Y:S04]  /*855a0*/  STL.64 [R1+0x1a0], R24 ;  /* 0x0001a01801007387 */ /* 0x004fe80000100a00 */
[----:B------:R-:W-:Y:S04]  /*855b0*/  STL.64 [R1+0x1a8], R26 ;  /* 0x0001a81a01007387 */ /* 0x000fe80000100a00 */
[----:B---3--:R-:W-:Y:S04]  /*855c0*/  STL.64 [R1+0x190], R20 ;  /* 0x0001901401007387 */ /* 0x008fe80000100a00 */
[----:B------:R-:W-:Y:S04]  /*855d0*/  STL.64 [R1+0x198], R22 ;  /* 0x0001981601007387 */ /* 0x000fe80000100a00 */
[----:B------:R-:W-:Y:S04]  /*855e0*/  LDSM.16.M88.4 R24, [R28+UR5+0x5000] ;  /* 0x005000051c18783b */ /* 0x000fe80008000200 */
[----:B------:R-:W-:Y:S04]  /*855f0*/  LDSM.16.M88.4 R20, [R28+UR5+0x6000] ;  /* 0x006000051c14783b */ /* 0x000fe80008000200 */
[----:B------:R-:W-:Y:S04]  /*85600*/  LDSM.16.MT88.4 R16, [R2+UR5+0x20000] ;  /* 0x020000050210783b */ /* 0x000fe80008004200 */
[----:B0-----:R-:W-:Y:S01]  /*85610*/  STL.64 [R1+0x180], R8 ;  /* 0x0001800801007387 */ /* 0x001fe20000100a00 */
[----:B------:R-:W-:-:S02]  /*85620*/  IMAD.MOV.U32 R4, RZ, RZ, R8 ;  /* 0x000000ffff047224 */ /* 0x000fc400078e0008 */
[----:B------:R-:W-:Y:S01]  /*85630*/  IMAD.MOV.U32 R0, RZ, RZ, R9 ;  /* 0x000000ffff007224 */ /* 0x000fe200078e0009 */
[----:B------:R-:W-:Y:S04]  /*85640*/  STL.64 [R1+0x188], R10 ;  /* 0x0001880a01007387 */ /* 0x000fe80000100a00 */
[----:B------:R-:W0:Y:S04]  /*85650*/  LDSM.16.M88.4 R8, [R28+UR5+0x4000] ;  /* 0x004000051c08783b */ /* 0x000e280008000200 */
[----:B0-----:R-:W-:Y:S04]  /*85660*/  STL.64 [R1+0x170], R8 ;  /* 0x0001700801007387 */ /* 0x001fe80000100a00 */
[----:B------:R-:W-:Y:S04]  /*85670*/  STL.64 [R1+0x178], R10 ;  /* 0x0001780a01007387 */ /* 0x000fe80000100a00 */
[----:B------:R-:W0:Y:S04]  /*85680*/  LDSM.16.M88.4 R8, [R28+UR5+0x7000] ;  /* 0x007000051c08783b */ /* 0x000e280008000200 */
[----:B------:R-:W-:Y:S04]  /*85690*/  STL.64 [R1+0x160], R24 ;  /* 0x0001601801007387 */ /* 0x000fe80000100a00 */
[----:B------:R-:W-:Y:S04]  /*856a0*/  STL.64 [R1+0x168], R26 ;  /* 0x0001681a01007387 */ /* 0x000fe80000100a00 */
[----:B------:R-:W-:Y:S04]  /*856b0*/  STL.64 [R1+0x150], R20 ;  /* 0x0001501401007387 */ /* 0x000fe80000100a00 */
[----:B------:R-:W-:Y:S04]  /*856c0*/  STL.64 [R1+0x158], R22 ;  /* 0x0001581601007387 */ /* 0x000fe80000100a00 */
[----:B------:R-:W1:Y:S04]  /*856d0*/  LDSM.16.M88.4 R24, [R28+UR5+0x8000] ;  /* 0x008000051c18783b */ /* 0x000e680008000200 */
[----:B------:R-:W-:Y:S04]  /*856e0*/  LDSM.16.M88.4 R20, [R28+UR5+0x9000] ;  /* 0x009000051c14783b */ /* 0x000fe80008000200 */
[----:B0-----:R-:W-:Y:S04]  /*856f0*/  STL.64 [R1+0x140], R8 ;  /* 0x0001400801007387 */ /* 0x001fe80000100a00 */
[----:B------:R-:W-:Y:S04]  /*85700*/  STL.64 [R1+0x148], R10 ;  /* 0x0001480a01007387 */ /* 0x000fe80000100a00 */
[----:B------:R-:W0:Y:S04]  /*85710*/  LDSM.16.M88.4 R8, [R28+UR5+0xa000] ;  /* 0x00a000051c08783b */ /* 0x000e280008000200 */
[----:B-1----:R-:W-:Y:S04]  /*85720*/  STL.64 [R1+0x130], R24 ;  /* 0x0001301801007387 */ /* 0x002fe80000100a00 */
[----:B------:R-:W-:Y:S04]  /*85730*/  STL.64 [R1+0x138], R26 ;  /* 0x0001381a01007387 */ /* 0x000fe80000100a00 */
[----:B------:R-:W-:Y:S04]  /*85740*/  LDSM.16.M88.4 R24, [R28+UR5+0x10000] ;  /* 0x010000051c18783b */ /* 0x000fe80008000200 */
[----:B0-----:R-:W-:Y:S01]  /*85750*/  STL.64 [R1+0x110], R8 ;  /* 0x0001100801007387 */ /* 0x001fe20000100a00 */
[----:B------:R-:W-:-:S03]  /*85760*/  IMAD.MOV.U32 R2, RZ, RZ, R9 ;  /* 0x000000ffff027224 */ /* 0x000fc600078e0009 */
[----:B------:R-:W-:Y:S04]  /*85770*/  STL.64 [R1+0x120], R20 ;  /* 0x0001201401007387 */ /* 0x000fe80000100a00 */
[----:B------:R-:W-:Y:S04]  /*85780*/  STL.64 [R1+0x128], R22 ;  /* 0x0001281601007387 */ /* 0x000fe80000100a00 */
[----:B------:R-:W-:Y:S04]  /*85790*/  STL.64 [R1+0x118], R10 ;  /* 0x0001180a01007387 */ /* 0x000fe80000100a00 */
[----:B------:R-:W0:Y:S04]  /*857a0*/  LDSM.16.M88.4 R8, [R28+UR5+0xc000] ;  /* 0x00c000051c08783b */ /* 0x000e280008000200 */
[----:B------:R-:W1:Y:S04]  /*857b0*/  LDSM.16.M88.4 R20, [R28+UR5+0xb000] ;  /* 0x00b000051c14783b */ /* 0x000e680008000200 */
[----:B------:R-:W-:Y:S04]  /*857c0*/  STL [R1+0x8c98], R2 ;  /* 0x008c980201007387 */ /* 0x000fe80000100800 */
[----:B0-----:R-:W-:Y:S01]  /*857d0*/  STL.64 [R1+0xf0], R8 ;  /* 0x0000f00801007387 */ /* 0x001fe20000100a00 */
[----:B------:R-:W-:-:S03]  /*857e0*/  IMAD.MOV.U32 R3, RZ, RZ, R9 ;  /* 0x000000ffff037224 */ /* 0x000fc600078e0009 */
[----:B-1----:R-:W-:Y:S04]  /*857f0*/  STL.64 [R1+0x100], R20 ;  /* 0x0001001401007387 */ /* 0x002fe80000100a00 */
[----:B------:R-:W-:Y:S04]  /*85800*/  STL.64 [R1+0x108], R22 ;  /* 0x0001081601007387 */ /* 0x000fe80000100a00 */
[----:B------:R-:W-:Y:S04]  /*85810*/  STL.64 [R1+0xf8], R10 ;  /* 0x0000f80a01007387 */ /* 0x000fe80000100a00 */
[----:B------:R-:W0:Y:S04]  /*85820*/  LDSM.16.M88.4 R8, [R28+UR5+0xe000] ;  /* 0x00e000051c08783b */ /* 0x000e280008000200 */
[----:B------:R-:W1:Y:S04]  /*85830*/  LDSM.16.M88.4 R20, [R28+UR5+0xd000] ;  /* 0x00d000051c14783b */ /* 0x000e680008000200 */
[----:B0-----:R-:W-:Y:S01]  /*85840*/  STL.64 [R1+0xd0], R8 ;  /* 0x0000d00801007387 */ /* 0x001fe20000100a00 */
[----:B------:R-:W-:-:S03]  /*85850*/  IMAD.MOV.U32 R2, RZ, RZ, R9 ;  /* 0x000000ffff027224 */ /* 0x000fc600078e0009 */
[----:B-1----:R-:W-:Y:S04]  /*85860*/  STL.64 [R1+0xe0], R20 ;  /* 0x0000e01401007387 */ /* 0x002fe80000100a00 */
[----:B------:R-:W-:Y:S04]  /*85870*/  STL.64 [R1+0xe8], R22 ;  /* 0x0000e81601007387 */ /* 0x000fe80000100a00 */
[----:B------:R-:W-:Y:S04]  /*85880*/  STL.64 [R1+0xd8], R10 ;  /* 0x0000d80a01007387 */ /* 0x000fe80000100a00 */
[----:B------:R-:W0:Y:S04]  /*85890*/  LDSM.16.M88.4 R8, [R28+UR5+0xf000] ;  /* 0x00f000051c08783b */ /* 0x000e280008000200 */
[----:B------:R-:W1:Y:S04]  /*858a0*/  LDSM.16.M88.4 R20, [R28+UR5+0x11000] ;  /* 0x011000051c14783b */ /* 0x000e680008000200 */
[----:B0-----:R-:W-:Y:S04]  /*858b0*/  STL.64 [R1+0xc0], R8 ;  /* 0x0000c00801007387 */ /* 0x001fe80000100a00 */
[----:B------:R-:W-:Y:S04]  /*858c0*/  STL.64 [R1+0xc8], R10 ;  /* 0x0000c80a01007387 */ /* 0x000fe80000100a00 */
[----:B------:R-:W0:Y:S04]  /*858d0*/  LDSM.16.M88.4 R8, [R28+UR5+0x12000] ;  /* 0x012000051c08783b */ /* 0x000e280008000200 */
[----:B------:R-:W-:Y:S04]  /*858e0*/  STL.64 [R1+0xb0], R24 ;  /* 0x0000b01801007387 */ /* 0x000fe80000100a00 */
[----:B------:R-:W-:Y:S04]  /*858f0*/  STL.64 [R1+0xb8], R26 ;  /* 0x0000b81a01007387 */ /* 0x000fe80000100a00 */
[----:B------:R-:W2:Y:S04]  /*85900*/  LDSM.16.M88.4 R24, [R28+UR5+0x13000] ;  /* 0x013000051c18783b */ /* 0x000ea80008000200 */
[----:B-1----:R-:W-:Y:S04]  /*85910*/  STL.64 [R1+0xa0], R20 ;  /* 0x0000a01401007387 */ /* 0x002fe80000100a00 */
[----:B------:R-:W-:Y:S04]  /*85920*/  STL.64 [R1+0xa8], R22 ;  /* 0x0000a81601007387 */ /* 0x000fe80000100a00 */
[----:B------:R-:W1:Y:S04]  /*85930*/  LDSM.16.M88.4 R20, [R28+UR5+0x14000] ;  /* 0x014000051c14783b */ /* 0x000e680008000200 */
[----:B0-----:R-:W-:Y:S04]  /*85940*/  STL.64 [R1+0x90], R8 ;  /* 0x0000900801007387 */ /* 0x001fe80000100a00 */
[----:B------:R-:W-:Y:S04]  /*85950*/  STL.64 [R1+0x98], R10 ;  /* 0x0000980a01007387 */ /* 0x000fe80000100a00 */
[----:B------:R-:W0:Y:S04]  /*85960*/  LDSM.16.M88.4 R8, [R28+UR5+0x15000] ;  /* 0x015000051c08783b */ /* 0x000e280008000200 */
[----:B--2---:R-:W-:Y:S04]  /*85970*/  STL.64 [R1+0x80], R24 ;  /* 0x0000801801007387 */ /* 0x004fe80000100a00 */
        /* <DEDUP_REMOVED lines=16> */
[----:B------:R-:W-:Y:S04]  /*85a80*/  LDSM.16.M88.4 R8, [R28+UR5+0x1b000] ;  /* 0x01b000051c08783b */ /* 0x000fe80008000200 */
[----:B--2---:R-:W-:Y:S04]  /*85a90*/  STL.64 [R1+0x20], R24 ;  /* 0x0000201801007387 */ /* 0x004fe80000100a00 */
[----:B------:R-:W-:Y:S04]  /*85aa0*/  STL.64 [R1+0x28], R26 ;  /* 0x0000281a01007387 */ /* 0x000fe80000100a00 */
[----:B------:R-:W0:Y:S04]  /*85ab0*/  LDSM.16.M88.4 R24, [R28+UR5+0x1c000] ;  /* 0x01c000051c18783b */ /* 0x000e280008000200 */
[----:B-1----:R-:W-:Y:S04]  /*85ac0*/  STL.64 [R1+0x10], R20 ;  /* 0x0000101401007387 */ /* 0x002fe80000100a00 */
[----:B------:R-:W-:Y:S04]  /*85ad0*/  STL.64 [R1+0x18], R22 ;  /* 0x0000181601007387 */ /* 0x000fe80000100a00 */
[----:B------:R-:W-:Y:S04]  /*85ae0*/  LDSM.16.MT88.4 R20, [R29+UR5+0x20000] ;  /* 0x020000051d14783b */ /* 0x000fe80008004200 */
[----:B0-----:R-:W-:Y:S04]  /*85af0*/  STL.64 [R1+0x8b70], R26 ;  /* 0x008b701a01007387 */ /* 0x001fe80000100a00 */
[----:B------:R-:W-:Y:S04]  /*85b00*/  STL.64 [R1], R8 ;  /* 0x0000000801007387 */ /* 0x000fe80000100a00 */
[----:B------:R-:W-:Y:S04]  /*85b10*/  STL.64 [R1+0x8], R10 ;  /* 0x0000080a01007387 */ /* 0x000fe80000100a00 */
[----:B------:R0:W-:Y:S04]  /*85b20*/  STL.64 [R1+0x8b68], R24 ;  /* 0x008b681801007387 */ /* 0x0001e80000100a00 */
[----:B------:R-:W-:Y:S04]  /*85b30*/  STL [R1+0x8284], R14 ;  /* 0x0082840e01007387 */ /* 0x000fe80000100800 */
[----:B------:R-:W-:Y:S04]  /*85b40*/  STL [R1+0x8280], R15 ;  /* 0x0082800f01007387 */ /* 0x000fe80000100800 */
[----:B------:R1:W-:Y:S01]  /*85b50*/  STL.64 [R1+0x8ca0], R12 ;  /* 0x008ca00c01007387 */ /* 0x0003e20000100a00 */
[----:B0-----:R-:W-:-:S02]  /*85b60*/  IMAD.MOV.U32 R24, RZ, RZ, R6 ;  /* 0x000000ffff187224 */ /* 0x001fc400078e0006 */
[----:B------:R-:W-:Y:S01]  /*85b70*/  IMAD.MOV.U32 R25, RZ, RZ, R5 ;  /* 0x000000ffff197224 */ /* 0x000fe200078e0005 */
[----:B------:R-:W0:Y:S04]  /*85b80*/  LDSM.16.M88.4 R8, [R28+UR5+0x1e000] ;  /* 0x01e000051c08783b */ /* 0x000e280008000200 */
[----:B-1----:R-:W2:Y:S04]  /*85b90*/  LDL.64 R12, [R1+0x170] ;  /* 0x00017000010c7983 */ /* 0x002ea80000100a00 */
[----:B--2---:R1:W-:Y:S02]  /*85ba0*/  STL.64 [R1+0x8ca8], R12 ;  /* 0x008ca80c01007387 */ /* 0x0043e40000100a00 */
[----:B-1----:R-:W-:-:S02]  /*85bb0*/  IMAD.MOV.U32 R12, RZ, RZ, R4 ;  /* 0x000000ffff0c7224 */ /* 0x002fc400078e0004 */
[----:B------:R-:W-:Y:S01]  /*85bc0*/  IMAD.MOV.U32 R13, RZ, RZ, R0 ;  /* 0x000000ffff0d7224 */ /* 0x000fe200078e0000 */
[----:B------:R-:W1:Y:S04]  /*85bd0*/  LDSM.16.M88.4 R4, [R28+UR5+0x1f000] ;  /* 0x01f000051c04783b */ /* 0x000e680008000200 */
[----:B------:R2:W-:Y:S04]  /*85be0*/  STL.64 [R1+0x8cb8], R12 ;  /* 0x008cb80c01007387 */ /* 0x0005e80000100a00 */
[----:B--2---:R-:W2:Y:S04]  /*85bf0*/  LDL.64 R12, [R1+0x190] ;  /* 0x00019000010c7983 */ /* 0x004ea80000100a00 */
[----:B--2---:R2:W-:Y:S04]  /*85c00*/  STL.64 [R1+0x8cc8], R12 ;  /* 0x008cc80c01007387 */ /* 0x0045e80000100a00 */
[----:B--2---:R-:W2:Y:S04]  /*85c10*/  LDL.64 R12, [R1+0x1a0] ;  /* 0x0001a000010c7983 */ /* 0x004ea80000100a00 */
[----:B0-----:R-:W-:Y:S04]  /*85c20*/  STL [R1+0x827c], R10 ;  /* 0x00827c0a01007387 */ /* 0x001fe80000100800 */
[----:B------:R-:W-:Y:S04]  /*85c30*/  STL [R1+0x8278], R11 ;  /* 0x0082780b01007387 */ /* 0x000fe80000100800 */
[----:B------:R0:W-:Y:S04]  /*85c40*/  STL.64 [R1+0x8cd0], R8 ;  /* 0x008cd00801007387 */ /* 0x0001e80000100a00 */
[----:B0-----:R-:W2:Y:S04]  /*85c50*/  LDL.LU.64 R8, [R1+0x9a0] ;  /* 0x0009a00001087983 */ /* 0x001ea80000300a00 */
[----:B------:R-:W2:Y:S04]  /*85c60*/  LDL.LU.64 R10, [R1+0x9a8] ;  /* 0x0009a800010a7983 */ /* 0x000ea80000300a00 */
[----:B-1----:R-:W-:Y:S04]  /*85c70*/  STL [R1+0x824c], R6 ;  /* 0x00824c0601007387 */ /* 0x002fe80000100800 */
[----:B------:R-:W-:Y:S04]  /*85c80*/  STL [R1+0x8248], R7 ;  /* 0x0082480701007387 */ /* 0x000fe80000100800 */
[----:B------:R0:W-:Y:S04]  /*85c90*/  STL.64 [R1+0x8cc0], R4 ;  /* 0x008cc00401007387 */ /* 0x0001e80000100a00 */
[----:B0-----:R-:W3:Y:S04]  /*85ca0*/  LDL.LU.64 R4, [R1+0x990] ;  /* 0x0009900001047983 */ /* 0x001ee80000300a00 */
[----:B------:R-:W3:Y:S04]  /*85cb0*/  LDL.LU.64 R6, [R1+0x998] ;  /* 0x0009980001067983 */ /* 0x000ee80000300a00 */
[----:B------:R-:W-:Y:S04]  /*85cc0*/  STL [R1+0x64a8], R28 ;  /* 0x0064a81c01007387 */ /* 0x000fe80000100800 */
[----:B------:R-:W-:Y:S04]  /*85cd0*/  STL [R1+0x8b44], R22 ;  /* 0x008b441601007387 */ /* 0x000fe80000100800 */
[----:B------:R-:W-:Y:S04]  /*85ce0*/  STL [R1+0x8b40], R23 ;  /* 0x008b401701007387 */ /* 0x000fe80000100800 */
[----:B------:R0:W-:Y:S04]  /*85cf0*/  STL.64 [R1+0x8cb0], R20 ;  /* 0x008cb01401007387 */ /* 0x0001e80000100a00 */
[----:B0-----:R-:W4:Y:S04]  /*85d00*/  LDL.LU.64 R20, [R1+0x9b0] ;  /* 0x0009b00001147983 */ /* 0x001f280000300a00 */
[----:B------:R-:W4:Y:S04]  /*85d10*/  LDL.LU.64 R22, [R1+0x9b8] ;  /* 0x0009b80001167983 */ /* 0x000f280000300a00 */
[----:B------:R-:W-:Y:S01]  /*85d20*/  STL [R1+0x85c8], R29 ;  /* 0x0085c81d01007387 */ /* 0x000fe20000100800 */
[C---:B--2---:R-:W-:Y:S08]  /*85d30*/  HMMA.16816.F32.BF16 R8, R16.reuse, R12, R8 ;  /* 0x0000000c1008723c */ /* 0x044ff00000041808 */
[----:B----4-:R-:W-:-:S15]  /*85d40*/  HMMA.16816.F32.BF16 R24, R16, R24, R20 ;  /* 0x000000181018723c */ /* 0x010fde0000041814 */
[----:B------:R-:W-:-:S04]  /*85d50*/  NOP ;  /* 0x0000000000007918 */ /* 0x000fc80000000000 */
[----:B------:R0:W-:Y:S01]  /*85d60*/  STL.64 [R1+0x9b0], R24 ;  /* 0x0009b01801007387 */ /* 0x0001e20000100a00 */
[----:B------:R-:W-:Y:S02]  /*85d70*/  IMAD.MOV.U32 R0, RZ, RZ, R27 ;  /* 0x000000ffff007224 */ /* 0x000fe400078e001b */
[----:B------:R-:W-:Y:S01]  /*85d80*/  IMAD.MOV.U32 R28, RZ, RZ, R26 ;  /* 0x000000ffff1c7224 */ /* 0x000fe200078e001a */
[----:B------:R-:W2:Y:S04]  /*85d90*/  LDL.LU.64 R20, [R1+0x980] ;  /* 0x0009800001147983 */ /* 0x000ea80000300a00 */
[----:B------:R-:W2:Y:S04]  /*85da0*/  LDL.LU.64 R22, [R1+0x988] ;  /* 0x0009880001167983 */ /* 0x000ea80000300a00 */
[----:B0-----:R-:W4:Y:S04]  /*85db0*/  LDL.LU.64 R24, [R1+0x970] ;  /* 0x0009700001187983 */ /* 0x001f280000300a00 */
[----:B------:R-:W4:Y:S04]  /*85dc0*/  LDL.LU.64 R26, [R1+0x978] ;  /* 0x00097800011a7983 */ /* 0x000f280000300a00 */
[----:B------:R-:W-:Y:S04]  /*85dd0*/  STL [R1+0x85d0], R0 ;  /* 0x0085d00001007387 */ /* 0x000fe80000100800 */
[----:B------:R-:W-:Y:S04]  /*85de0*/  STL [R1+0x85cc], R28 ;  /* 0x0085cc1c01007387 */ /* 0x000fe80000100800 */
[----:B------:R0:W-:Y:S04]  /*85df0*/  STL.64 [R1+0x9a0], R8 ;  /* 0x0009a00801007387 */ /* 0x0001e80000100a00 */
[----:B------:R1:W-:Y:S04]  /*85e00*/  STL.64 [R1+0x9a8], R10 ;  /* 0x0009a80a01007387 */ /* 0x0003e80000100a00 */
[----:B0-----:R-:W2:Y:S01]  /*85e10*/  LDL.LU.64 R8, [R1+0x8cd0] ;  /* 0x008cd00001087983 */ /* 0x001ea20000300a00 */
[----:B-1----:R-:W-:Y:S01]  /*85e20*/  MOV R11, R12 ;  /* 0x0000000c000b7202 */ /* 0x002fe20000000f00 */
[----:B------:R-:W-:-:S02]  /*85e30*/  IMAD.MOV.U32 R10, RZ, RZ, R13 ;  /* 0x000000ffff0a7224 */ /* 0x000fc400078e000d */
[----:B------:R-:W3:Y:S04]  /*85e40*/  LDL.LU.64 R12, [R1+0x8cc8] ;  /* 0x008cc800010c7983 */ /* 0x000ee80000300a00 */
[----:B------:R-:W-:Y:S04]  /*85e50*/  STL.64 [R1+0x8b60], R10 ;  /* 0x008b600a01007387 */ /* 0x000fe80000100a00 */
[----:B--2---:R0:W-:Y:S01]  /*85e60*/  STL.64 [R1+0x8b58], R8 ;  /* 0x008b580801007387 */ /* 0x0041e20000100a00 */
[----:B---3--:R-:W-:Y:S03]  /*85e70*/  HMMA.16816.F32.BF16 R4, R16, R12, R4 ;  /* 0x0000000c1004723c */ /* 0x008fe60000041804 */
[----:B0-----:R-:W2:Y:S04]  /*85e80*/  LDL R8, [R1+0x160] ;  /* 0x0001600001087983 */ /* 0x001ea80000100800 */
[----:B------:R-:W2:-:S12]  /*85e90*/  LDL R9, [R1+0x164] ;  /* 0x0001640001097983 */ /* 0x000e980000100800 */
[----:B------:R0:W-:Y:S04]  /*85ea0*/  STL.64 [R1+0x990], R4 ;  /* 0x0009900401007387 */ /* 0x0001e80000100a00 */
[----:B------:R1:W-:Y:S04]  /*85eb0*/  STL.64 [R1+0x998], R6 ;  /* 0x0009980601007387 */ /* 0x0003e80000100a00 */
[----:B0-----:R-:W3:Y:S01]  /*85ec0*/  LDL.LU.64 R4, [R1+0x8cc0] ;  /* 0x008cc00001047983 */ /* 0x001ee20000300a00 */
[----:B-1----:R-:W-:Y:S02]  /*85ed0*/  IMAD.MOV.U32 R7, RZ, RZ, R12 ;  /* 0x000000ffff077224 */ /* 0x002fe400078e000c */
[----:B------:R-:W-:-:S02]  /*85ee0*/  IMAD.MOV.U32 R6, RZ, RZ, R13 ;  /* 0x000000ffff067224 */ /* 0x000fc400078e000d */
[----:B------:R-:W2:Y:S04]  /*85ef0*/  LDL.LU.64 R12, [R1+0x8cb8] ;  /* 0x008cb800010c7983 */ /* 0x000ea80000300a00 */
[----:B------:R-:W-:Y:S04]  /*85f00*/  STL [R1+0x8b3c], R6 ;  /* 0x008b3c0601007387 */ /* 0x000fe80000100800 */
[----:B------:R-:W-:Y:S01]  /*85f10*/  STL [R1+0x8b38], R7 ;  /* 0x008b380701007387 */ /* 0x000fe20000100800 */
[----:B--2---:R-:W-:Y:S03]  /*85f20*/  HMMA.16816.F32.BF16 R12, R16, R12, R20 ;  /* 0x0000000c100c723c */ /* 0x004fe60000041814 */
[----:B------:R-:W2:-:S15]  /*85f30*/  LDL.LU.64 R20, [R1+0x8cb0] ;  /* 0x008cb00001147983 */ /* 0x000e9e0000300a00 */
[----:B------:R-:W-:Y:S01]  /*85f40*/  NOP ;  /* 0x0000000000007918 */ /* 0x000fe20000000000 */
[----:B------:R0:W-:Y:S04]  /*85f50*/  STL.64 [R1+0x980], R12 ;  /* 0x0009800c01007387 */ /* 0x0001e80000100a00 */
[----:B------:R1:W-:Y:S04]  /*85f60*/  STL.64 [R1+0x988], R14 ;  /* 0x0009880e01007387 */ /* 0x0003e80000100a00 */
[----:B0-----:R-:W4:Y:S02]  /*85f70*/  LDL.LU.64 R12, [R1+0x8ca8] ;  /* 0x008ca800010c7983 */ /* 0x001f240000300a00 */
[----:B----4-:R-:W-:Y:S01]  /*85f80*/  HMMA.16816.F32.BF16 R24, R16, R12, R24 ;  /* 0x0000000c1018723c */ /* 0x010fe20000041818 */
[----:B------:R-:W-:-:S02]  /*85f90*/  IMAD.MOV.U32 R6, RZ, RZ, R12 ;  /* 0x000000ffff067224 */ /* 0x000fc400078e000c */
[----:B------:R-:W-:Y:S02]  /*85fa0*/  IMAD.MOV.U32 R7, RZ, RZ, R13 ;  /* 0x000000ffff077224 */ /* 0x000fe400078e000d */
[----:B------:R-:W4:-:S14]  /*85fb0*/  LDL.LU.64 R12, [R1+0x8ca0] ;  /* 0x008ca000010c7983 */ /* 0x000f1c0000300a00 */
[----:B------:R0:W-:Y:S01]  /*85fc0*/  STL.64 [R1+0x970], R24 ;  /* 0x0009701801007387 */ /* 0x0001e20000100a00 */
[----:B-1----:R-:W-:Y:S02]  /*85fd0*/  IMAD.MOV.U32 R14, RZ, RZ, R26 ;  /* 0x000000ffff0e7224 */ /* 0x002fe400078e001a */
[----:B------:R-:W-:Y:S01]  /*85fe0*/  IMAD.MOV.U32 R15, RZ, RZ, R27 ;  /* 0x000000ffff0f7224 */ /* 0x000fe200078e001b */
[----:B0-----:R-:W2:Y:S04]  /*85ff0*/  LDL R24, [R1+0xe0] ;  /* 0x0000e00001187983 */ /* 0x001ea80000100800 */
[----:B------:R-:W2:Y:S04]  /*86000*/  LDL R25, [R1+0xe4] ;  /* 0x0000e40001197983 */ /* 0x000ea80000100800 */
[----:B--2---:R0:W-:Y:S04]  /*86010*/  STL.64 [R1+0x8c50], R24 ;  /* 0x008c501801007387 */ /* 0x0041e80000100a00 */
[----:B0-----:R-:W2:Y:S04]  /*86020*/  LDL.64 R24, [R1+0x150] ;  /* 0x0001500001187983 */ /* 0x001ea80000100a00 */
[----:B------:R-:W-:Y:S04]  /*86030*/  STL.64 [R1+0x8b50], R6 ;  /* 0x008b500601007387 */ /* 0x000fe80000100a00 */
[----:B---3--:R0:W-:Y:S04]  /*86040*/  STL.64 [R1+0x8b48], R4 ;  /* 0x008b480401007387 */ /* 0x0081e80000100a00 */
[----:B0-----:R-:W2:Y:S04]  /*86050*/  LDL.LU.64 R4, [R1+0x950] ;  /* 0x0009500001047983 */ /* 0x001ea80000300a00 */
[----:B------:R-:W2:Y:S04]  /*86060*/  LDL.LU.64 R6, [R1+0x958] ;  /* 0x0009580001067983 */ /* 0x000ea80000300a00 */
[----:B------:R-:W-:Y:S04]  /*86070*/  STL [R1+0x8744], R14 ;  /* 0x0087440e01007387 */ /* 0x000fe80000100800 */
[----:B------:R-:W-:Y:S04]  /*86080*/  STL [R1+0x8c40], R15 ;  /* 0x008c400f01007387 */ /* 0x000fe80000100800 */
[----:B----4-:R0:W-:Y:S04]  /*86090*/  STL.64 [R1+0x8c38], R12 ;  /* 0x008c380c01007387 */ /* 0x0101e80000100a00 */
[----:B0-----:R-:W3:Y:S01]  /*860a0*/  LDL R12, [R1+0xf0] ;  /* 0x0000f000010c7983 */ /* 0x001ee20000100800 */
[----:B------:R-:W-:-:S05]  /*860b0*/  IMAD.MOV.U32 R13, RZ, RZ, R3 ;  /* 0x000000ffff0d7224 */ /* 0x000fca00078e0003 */
[----:B---3--:R0:W-:Y:S04]  /*860c0*/  STL.64 [R1+0x8c58], R12 ;  /* 0x008c580c01007387 */ /* 0x0081e80000100a00 */
[----:B0-----:R-:W3:Y:S04]  /*860d0*/  LDL.LU.64 R12, [R1+0x960] ;  /* 0x00096000010c7983 */ /* 0x001ee80000300a00 */
[----:B------:R-:W3:Y:S02]  /*860e0*/  LDL.LU.64 R14, [R1+0x968] ;  /* 0x00096800010e7983 */ /* 0x000ee40000300a00 */
[----:B---3--:R-:W-:-:S15]  /*860f0*/  HMMA.16816.F32.BF16 R8, R16, R8, R12 ;  /* 0x000000081008723c */ /* 0x008fde000004180c */
[----:B------:R-:W-:-:S04]  /*86100*/  NOP ;  /* 0x0000000000007918 */ /* 0x000fc80000000000 */
[----:B------:R0:W-:Y:S01]  /*86110*/  STL.64 [R1+0x960], R8 ;  /* 0x0009600801007387 */ /* 0x0001e20000100a00 */
[----:B--2---:R-:W-:Y:S01]  /*86120*/  HMMA.16816.F32.BF16 R4, R16, R24, R4 ;  /* 0x000000181004723c */ /* 0x004fe20000041804 */
[----:B------:R-:W-:Y:S02]  /*86130*/  IMAD.MOV.U32 R3, RZ, RZ, R11 ;  /* 0x000000ffff037224 */ /* 0x000fe400078e000b */
[----:B------:R-:W-:Y:S04]  /*86140*/  STL [R1+0x968], R10 ;  /* 0x0009680a01007387 */ /* 0x000fe80000100800 */
[----:B0-----:R-:W2:Y:S01]  /*86150*/  LDL R8, [R1+0xd0] ;  /* 0x0000d00001087983 */ /* 0x001ea20000100800 */
[----:B------:R-:W-:-:S03]  /*86160*/  IMAD.MOV.U32 R9, RZ, RZ, R2 ;  /* 0x000000ffff097224 */ /* 0x000fc600078e0002 */
[----:B------:R-:W3:Y:S04]  /*86170*/  LDL.LU R2, [R1+0x8c98] ;  /* 0x008c980001027983 */ /* 0x000ee80000300800 */
[----:B--2---:R0:W-:Y:S04]  /*86180*/  STL.64 [R1+0x8c60], R8 ;  /* 0x008c600801007387 */ /* 0x0041e80000100a00 */
[----:B0-----:R-:W2:Y:S04]  /*86190*/  LDL R8, [R1+0x120] ;  /* 0x0001200001087983 */ /* 0x001ea80000100800 */
[----:B------:R-:W2:Y:S04]  /*861a0*/  LDL R9, [R1+0x124] ;  /* 0x0001240001097983 */ /* 0x000ea80000100800 */
[----:B--2---:R0:W-:Y:S04]  /*861b0*/  STL.64 [R1+0x8c78], R8 ;  /* 0x008c780801007387 */ /* 0x0041e80000100a00 */
[----:B0-----:R-:W2:Y:S01]  /*861c0*/  LDL.64 R8, [R1+0x130] ;  /* 0x0001300001087983 */ /* 0x001ea20000100a00 */
[----:B------:R-:W-:-:S02]  /*861d0*/  IMAD.MOV.U32 R22, RZ, RZ, R24 ;  /* 0x000000ffff167224 */ /* 0x000fc400078e0018 */
[----:B------:R-:W-:Y:S01]  /*861e0*/  IMAD.MOV.U32 R23, RZ, RZ, R25 ;  /* 0x000000ffff177224 */ /* 0x000fe200078e0019 */
[----:B--2---:R0:W-:Y:S04]  /*861f0*/  STL.64 [R1+0x8c90], R8 ;  /* 0x008c900801007387 */ /* 0x0041e80000100a00 */
[----:B------:R-:W-:Y:S04]  /*86200*/  STL [R1+0x85d4], R3 ;  /* 0x0085d40301007387 */ /* 0x000fe80000100800 */
[----:B------:R-:W-:Y:S04]  /*86210*/  STL.64 [R1+0x950], R4 ;  /* 0x0009500401007387 */ /* 0x000fe80000100a00 */
[----:B------:R-:W-:Y:S04]  /*86220*/  STL.64 [R1+0x958], R6 ;  /* 0x0009580601007387 */ /* 0x000fe80000100a00 */
[----:B0-----:R-:W2:Y:S04]  /*86230*/  LDL.LU.64 R8, [R1+0x940] ;  /* 0x0009400001087983 */ /* 0x001ea80000300a00 */
[----:B------:R-:W2:Y:S04]  /*86240*/  LDL.LU.64 R10, [R1+0x948] ;  /* 0x00094800010a7983 */ /* 0x000ea80000300a00 */
[----:B------:R-:W4:Y:S04]  /*86250*/  LDL.LU.64 R12, [R1+0x910] ;  /* 0x00091000010c7983 */ /* 0x000f280000300a00 */
[----:B------:R-:W2:Y:S04]  /*86260*/  LDL.LU.64 R14, [R1+0x918] ;  /* 0x00091800010e7983 */ /* 0x000ea80000300a00 */
[----:B--2---:R-:W-:Y:S04]  /*86270*/  STL.64 [R1+0x8c70], R14 ;  /* 0x008c700e01007387 */ /* 0x004fe80000100a00 */
[----:B----4-:R0:W-:Y:S04]  /*86280*/  STL.64 [R1+0x8c68], R12 ;  /* 0x008c680c01007387 */ /* 0x0101e80000100a00 */
[----:B0-----:R-:W2:Y:S04]  /*86290*/  LDL.LU.64 R12, [R1+0x920] ;  /* 0x00092000010c7983 */ /* 0x001ea80000300a00 */
[----:B------:R-:W4:Y:S04]  /*862a0*/  LDL.LU.64 R14, [R1+0x928] ;  /* 0x00092800010e7983 */ /* 0x000f280000300a00 */
[----:B----4-:R-:W-:Y:S04]  /*862b0*/  STL.64 [R1+0x8c88], R14 ;  /* 0x008c880e01007387 */ /* 0x010fe80000100a00 */
[----:B--2---:R0:W-:Y:S04]  /*862c0*/  STL.64 [R1+0x8c80], R12 ;  /* 0x008c800c01007387 */ /* 0x0041e80000100a00 */
[----:B0-----:R-:W2:Y:S04]  /*862d0*/  LDL.LU.64 R12, [R1+0x930] ;  /* 0x00093000010c7983 */ /* 0x001ea80000300a00 */
[----:B------:R-:W2:Y:S04]  /*862e0*/  LDL.LU.64 R14, [R1+0x938] ;  /* 0x00093800010e7983 */ /* 0x000ea80000300a00 */
[----:B------:R-:W4:Y:S04]  /*862f0*/  LDL.LU.64 R24, [R1+0x900] ;  /* 0x0009000001187983 */ /* 0x000f280000300a00 */
[----:B------:R-:W4:Y:S04]  /*86300*/  LDL.LU.64 R26, [R1+0x908] ;  /* 0x00090800011a7983 */ /* 0x000f280000300a00 */
[----:B------:R-:W2:Y:S04]  /*86310*/  LDL.LU.64 R4, [R1+0x8e0] ;  /* 0x0008e00001047983 */ /* 0x000ea80000300a00 */
[----:B------:R-:W2:Y:S04]  /*86320*/  LDL.LU.64 R6, [R1+0x8e8] ;  /* 0x0008e80001067983 */ /* 0x000ea80000300a00 */
[----:B------:R-:W-:Y:S04]  /*86330*/  STL.64 [R1+0x8b80], R22 ;  /* 0x008b801601007387 */ /* 0x000fe80000100a00 */
[----:B------:R0:W-:Y:S04]  /*86340*/  STL.64 [R1+0x8b78], R20 ;  /* 0x008b781401007387 */ /* 0x0001e80000100a00 */
[----:B0-----:R-:W2:Y:S04]  /*86350*/  LDL R20, [R1+0x140] ;  /* 0x0001400001147983 */ /* 0x001ea80000100800 */
[----:B------:R-:W2:Y:S02]  /*86360*/  LDL R21, [R1+0x144] ;  /* 0x0001440001157983 */ /* 0x000ea40000100800 */
[----:B--2---:R-:W-:Y:S02]  /*86370*/  HMMA.16816.F32.BF16 R20, R16, R20, R8 ;  /* 0x000000141014723c */ /* 0x004fe40000041808 */
[----:B------:R-:W2:-:S15]  /*86380*/  LDL.LU.64 R8, [R1+0x8c90] ;  /* 0x008c900001087983 */ /* 0x000e9e0000300a00 */
[----:B------:R-:W-:Y:S02]  /*86390*/  NOP ;  /* 0x0000000000007918 */ /* 0x000fe40000000000 */
[----:B------:R0:W-:Y:S04]  /*863a0*/  STL.64 [R1+0x940], R20 ;  /* 0x0009401401007387 */ /* 0x0001e80000100a00 */
[----:B------:R-:W-:Y:S04]  /*863b0*/  STL.64 [R1+0x948], R22 ;  /* 0x0009481601007387 */ /* 0x000fe80000100a00 */
[----:B0-----:R-:W3:Y:S04]  /*863c0*/  LDL R20, [R1+0x70] ;  /* 0x0000700001147983 */ /* 0x001ee80000100800 */
[----:B------:R-:W3:Y:S01]  /*863d0*/  LDL R21, [R1+0x74] ;  /* 0x0000740001157983 */ /* 0x000ee20000100800 */
[----:B--2---:R-:W-:Y:S01]  /*863e0*/  HMMA.16816.F32.BF16 R12, R16, R8, R12 ;  /* 0x00000008100c723c */ /* 0x004fe2000004180c */
[----:B------:R-:W-:-:S02]  /*863f0*/  IMAD.MOV.U32 R0, RZ, RZ, R9 ;  /* 0x000000ffff007224 */ /* 0x000fc400078e0009 */
[----:B---3--:R0:W-:Y:S04]  /*86400*/  STL.64 [R1+0x8bf0], R20 ;  /* 0x008bf01401007387 */ /* 0x0081e80000100a00 */
[----:B0-----:R-:W2:Y:S01]  /*86410*/  LDL R20, [R1+0x110] ;  /* 0x0001100001147983 */ /* 0x001ea20000100800 */
[----:B------:R-:W-:-:S11]  /*86420*/  IMAD.MOV.U32 R21, RZ, RZ, R2 ;  /* 0x000000ffff157224 */ /* 0x000fd600078e0002 */
[----:B------:R-:W-:Y:S01]  /*86430*/  STL.64 [R1+0x930], R12 ;  /* 0x0009300c01007387 */ /* 0x000fe20000100a00 */
[----:B------:R-:W-:-:S03]  /*86440*/  IMAD.MOV.U32 R2, RZ, RZ, R8 ;  /* 0x000000ffff027224 */ /* 0x000fc600078e0008 */
[----:B------:R0:W-:Y:S04]  /*86450*/  STL.64 [R1+0x938], R14 ;  /* 0x0009380e01007387 */ /* 0x0001e80000100a00 */
[----:B0-----:R-:W3:Y:S04]  /*86460*/  LDL.LU.64 R14, [R1+0x8c88] ;  /* 0x008c8800010e7983 */ /* 0x001ee80000300a00 */
[----:B------:R-:W3:Y:S04]  /*86470*/  LDL.LU.64 R12, [R1+0x8c80] ;  /* 0x008c8000010c7983 */ /* 0x000ee80000300a00 */
[----:B------:R-:W3:Y:S02]  /*86480*/  LDL.LU.64 R8, [R1+0x8c78] ;  /* 0x008c780001087983 */ /* 0x000ee40000300a00 */
[----:B---3--:R-:W-:Y:S02]  /*86490*/  HMMA.16816.F32.BF16 R8, R16, R8, R12 ;  /* 0x000000081008723c */ /* 0x008fe4000004180c */
[----:B------:R-:W2:Y:S04]  /*864a0*/  LDL.LU.64 R14, [R1+0x8c70] ;  /* 0x008c7000010e7983 */ /* 0x000ea80000300a00 */
[----:B------:R-:W2:-:S13]  /*864b0*/  LDL.LU.64 R12, [R1+0x8c68] ;  /* 0x008c6800010c7983 */ /* 0x000e9a0000300a00 */
[----:B------:R0:W-:Y:S04]  /*864c0*/  STL.64 [R1+0x920], R8 ;  /* 0x0009200801007387 */ /* 0x0001e80000100a00 */
[----:B------:R-:W-:Y:S04]  /*864d0*/  STL.64 [R1+0x928], R10 ;  /* 0x0009280a01007387 */ /* 0x000fe80000100a00 */
[----:B0-----:R-:W3:Y:S01]  /*864e0*/  LDL.LU.64 R8, [R1+0x8c60] ;  /* 0x008c600001087983 */ /* 0x001ee20000300a00 */
[----:B--2---:R-:W-:Y:S03]  /*864f0*/  HMMA.16816.F32.BF16 R20, R16, R20, R12 ;  /* 0x000000141014723c */ /* 0x004fe6000004180c */
[----:B------:R-:W2:-:S15]  /*86500*/  LDL.LU.64 R12, [R1+0x8c58] ;  /* 0x008c5800010c7983 */ /* 0x000e9e0000300a00 */
[----:B------:R-:W-:Y:S01]  /*86510*/  NOP ;  /* 0x0000000000007918 */ /* 0x000fe20000000000 */
[----:B------:R0:W-:Y:S04]  /*86520*/  STL.64 [R1+0x910], R20 ;  /* 0x0009101401007387 */ /* 0x0001e80000100a00 */
[----:B------:R-:W-:Y:S04]  /*86530*/  STL.64 [R1+0x918], R22 ;  /* 0x0009181601007387 */ /* 0x000fe80000100a00 */
[----:B0-----:R-:W2:Y:S04]  /*86540*/  LDL R20, [R1+0x80] ;  /* 0x0000800001147983 */ /* 0x001ea80000100800 */
[----:B------:R-:W2:Y:S04]  /*86550*/  LDL R21, [R1+0x84] ;  /* 0x0000840001157983 */ /* 0x000ea80000100800 */
[----:B--2---:R0:W-:Y:S04]  /*86560*/  STL.64 [R1+0x8c08], R20 ;  /* 0x008c081401007387 */ /* 0x0041e80000100a00 */
[----:B0-----:R-:W4:Y:S04]  /*86570*/  LDL R20, [R1+0x100] ;  /* 0x0001000001147983 */ /* 0x001f280000100800 */
[----:B------:R-:W4:Y:S02]  /*86580*/  LDL R21, [R1+0x104] ;  /* 0x0001040001157983 */ /* 0x000f240000100800 */
[----:B----4-:R-:W-:Y:S02]  /*86590*/  HMMA.16816.F32.BF16 R20, R16, R20, R24 ;  /* 0x000000141014723c */ /* 0x010fe40000041818 */
[----:B------:R-:W2:-:S15]  /*865a0*/  LDL.LU.64 R24, [R1+0x8c50] ;  /* 0x008c500001187983 */ /* 0x000e9e0000300a00 */
[----:B------:R-:W-:Y:S02]  /*865b0*/  NOP ;  /* 0x0000000000007918 */ /* 0x000fe40000000000 */
[----:B------:R0:W-:Y:S04]  /*865c0*/  STL.64 [R1+0x900], R20 ;  /* 0x0009001401007387 */ /* 0x0001e80000100a00 */
[----:B------:R-:W-:Y:S04]  /*865d0*/  STL.64 [R1+0x908], R22 ;  /* 0x0009081601007387 */ /* 0x000fe80000100a00 */
[----:B0-----:R-:W4:Y:S04]  /*865e0*/  LDL.64 R20, [R1+0x90] ;  /* 0x0000900001147983 */ /* 0x001f280000100a00 */
[----:B----4-:R0:W-:Y:S04]  /*865f0*/  STL.64 [R1+0x8c20], R20 ;  /* 0x008c201401007387 */ /* 0x0101e80000100a00 */
[----:B0-----:R-:W4:Y:S04]  /*86600*/  LDL.LU.64 R20, [R1+0x8f0] ;  /* 0x0008f00001147983 */ /* 0x001f280000300a00 */
[----:B------:R-:W4:Y:S01]  /*86610*/  LDL.LU.64 R22, [R1+0x8f8] ;  /* 0x0008f80001167983 */ /* 0x000f220000300a00 */
[C---:B--2---:R-:W-:Y:S08]  /*86620*/  HMMA.16816.F32.BF16 R4, R16.reuse, R24, R4 ;  /* 0x000000181004723c */ /* 0x044ff00000041804 */
[----:B----4-:R-:W-:Y:S01]  /*86630*/  HMMA.16816.F32.BF16 R12, R16, R12, R20 ;  /* 0x0000000c100c723c */ /* 0x010fe20000041814 */
[----:B------:R-:W2:-:S15]  /*86640*/  LDL R20, [R1+0xa0] ;  /* 0x0000a00001147983 */ /* 0x000e9e0000100800 */
[----:B------:R-:W-:-:S03]  /*86650*/  NOP ;  /* 0x0000000000007918 */ /* 0x000fc60000000000 */
[----:B------:R-:W-:Y:S04]  /*86660*/  STL.64 [R1+0x8f0], R12 ;  /* 0x0008f00c01007387 */ /* 0x000fe80000100a00 */
[----:B------:R-:W-:Y:S04]  /*86670*/  STL.64 [R1+0x8f8], R14 ;  /* 0x0008f80e01007387 */ /* 0x000fe80000100a00 */
[----:B------:R-:W-:Y:S04]  /*86680*/  STL.64 [R1+0x8e0], R4 ;  /* 0x0008e00401007387 */ /* 0x000fe80000100a00 */
[----:B------:R-:W-:Y:S04]  /*86690*/  STL.64 [R1+0x8e8], R6 ;  /* 0x0008e80601007387 */ /* 0x000fe80000100a00 */
[----:B------:R-:W2:Y:S04]  /*866a0*/  LDL R21, [R1+0xa4] ;  /* 0x0000a40001157983 */ /* 0x000ea80000100800 */
[----:B------:R-:W4:Y:S04]  /*866b0*/  LDL R24, [R1+0xc0] ;  /* 0x0000c00001187983 */ /* 0x000f280000100800 */
[----:B------:R-:W4:Y:S04]  /*866c0*/  LDL R25, [R1+0xc4] ;  /* 0x0000c40001197983 */ /* 0x000f280000100800 */
[----:B--2---:R0:W-:Y:S04]  /*866d0*/  STL.64 [R1+0x8c48], R20 ;  /* 0x008c481401007387 */ /* 0x0041e80000100a00 */
[----:B0-----:R-:W3:Y:S04]  /*866e0*/  LDL.LU.64 R20, [R1+0x8d0] ;  /* 0x0008d00001147983 */ /* 0x001ee80000300a00 */
[----:B------:R-:W3:Y:S04]  /*866f0*/  LDL.LU.64 R22, [R1+0x8d8] ;  /* 0x0008d80001167983 */ /* 0x000ee80000300a00 */
[----:B------:R-:W2:Y:S04]  /*86700*/  LDL.64 R4, [R1+0x10] ;  /* 0x0000100001047983 */ /* 0x000ea80000100a00 */
[----:B------:R-:W3:Y:S04]  /*86710*/  LDL.64 R12, [R1+0xb0] ;  /* 0x0000b000010c7983 */ /* 0x000ee80000100a00 */
[----:B--2---:R0:W-:Y:S04]  /*86720*/  STL.64 [R1+0x8b90], R4 ;  /* 0x008b900401007387 */ /* 0x0041e80000100a00 */
[----:B0-----:R-:W2:Y:S04]  /*86730*/  LDL.64 R4, [R1+0x20] ;  /* 0x0000200001047983 */ /* 0x001ea80000100a00 */
[----:B--2---:R3:W-:Y:S02]  /*86740*/  STL.64 [R1+0x8ba8], R4 ;  /* 0x008ba80401007387 */ /* 0x0047e40000100a00 */
[----:B---3--:R-:W-:Y:S02]  /*86750*/  HMMA.16816.F32.BF16 R4, R16, R8, R20 ;  /* 0x000000081004723c */ /* 0x008fe40000041814 */
[----:B------:R-:W2:Y:S04]  /*86760*/  LDL.LU.64 R20, [R1+0x8b0] ;  /* 0x0008b00001147983 */ /* 0x000ea80000300a00 */
[----:B------:R-:W2:-:S13]  /*86770*/  LDL.LU.64 R22, [R1+0x8b8] ;  /* 0x0008b80001167983 */ /* 0x000e9a0000300a00 */
[----:B------:R-:W-:Y:S04]  /*86780*/  STL.64 [R1+0x8d0], R4 ;  /* 0x0008d00401007387 */ /* 0x000fe80000100a00 */
[----:B------:R-:W-:Y:S04]  /*86790*/  STL.64 [R1+0x8d8], R6 ;  /* 0x0008d80601007387 */ /* 0x000fe80000100a00 */
[----:B------:R-:W3:Y:S04]  /*867a0*/  LDL.64 R8, [R1+0x50] ;  /* 0x0000500001087983 */ /* 0x000ee80000100a00 */
[----:B---3--:R0:W-:Y:S04]  /*867b0*/  STL.64 [R1+0x8bd8], R8 ;  /* 0x008bd80801007387 */ /* 0x0081e80000100a00 */
[----:B0-----:R-:W3:Y:S04]  /*867c0*/  LDL.LU.64 R8, [R1+0x860] ;  /* 0x0008600001087983 */ /* 0x001ee80000300a00 */
[----:B------:R-:W2:Y:S04]  /*867d0*/  LDL.LU.64 R10, [R1+0x868] ;  /* 0x00086800010a7983 */ /* 0x000ea80000300a00 */
[----:B--2---:R-:W-:Y:S04]  /*867e0*/  STL.64 [R1+0x8be8], R10 ;  /* 0x008be80a01007387 */ /* 0x004fe80000100a00 */
[----:B---3--:R0:W-:Y:S04]  /*867f0*/  STL.64 [R1+0x8be0], R8 ;  /* 0x008be00801007387 */ /* 0x0081e80000100a00 */
[----:B0-----:R-:W2:Y:S04]  /*86800*/  LDL.LU.64 R8, [R1+0x870] ;  /* 0x0008700001087983 */ /* 0x001ea80000300a00 */
[----:B------:R-:W3:Y:S04]  /*86810*/  LDL.LU.64 R10, [R1+0x878] ;  /* 0x00087800010a7983 */ /* 0x000ee80000300a00 */
[----:B---3--:R-:W-:Y:S04]  /*86820*/  STL.64 [R1+0x8c00], R10 ;  /* 0x008c000a01007387 */ /* 0x008fe80000100a00 */
[----:B--2---:R0:W-:Y:S04]  /*86830*/  STL.64 [R1+0x8bf8], R8 ;  /* 0x008bf80801007387 */ /* 0x0041e80000100a00 */
        /* <DEDUP_REMOVED lines=9> */
[----:B------:R-:W2:Y:S04]  /*868d0*/  LDL.LU.64 R10, [R1+0x8a8] ;  /* 0x0008a800010a7983 */ /* 0x000ea80000300a00 */
[----:B------:R-:W3:Y:S04]  /*868e0*/  LDL.64 R4, [R1+0x30] ;  /* 0x0000300001047983 */ /* 0x000ee80000100a00 */
[----:B---3--:R0:W-:Y:S04]  /*868f0*/  STL.64 [R1+0x8bc0], R4 ;  /* 0x008bc00401007387 */ /* 0x0081e80000100a00 */
[----:B0-----:R-:W4:Y:S04]  /*86900*/  LDL.LU.64 R4, [R1+0x8c0] ;  /* 0x0008c00001047983 */ /* 0x001f280000300a00 */
[----:B------:R-:W4:Y:S02]  /*86910*/  LDL.LU.64 R6, [R1+0x8c8] ;  /* 0x0008c80001067983 */ /* 0x000f240000300a00 */
[----:B----4-:R-:W-:Y:S02]  /*86920*/  HMMA.16816.F32.BF16 R24, R16, R24, R4 ;  /* 0x000000181018723c */ /* 0x010fe40000041804 */
[----:B------:R-:W3:-:S15]  /*86930*/  LDL.64 R4, [R1+0x40] ;  /* 0x0000400001047983 */ /* 0x000ede0000100a00 */
[----:B------:R-:W-:Y:S02]  /*86940*/  NOP ;  /* 0x0000000000007918 */ /* 0x000fe40000000000 */
[----:B------:R0:W-:Y:S04]  /*86950*/  STL.64 [R1+0x8c0], R24 ;  /* 0x0008c01801007387 */ /* 0x0001e80000100a00 */
[----:B------:R-:W-:Y:S04]  /*86960*/  STL.64 [R1+0x8c8], R26 ;  /* 0x0008c81a01007387 */ /* 0x000fe80000100a00 */
[----:B0-----:R-:W4:Y:S01]  /*86970*/  LDL.64 R24, [R1] ;  /* 0x0000000001187983 */ /* 0x001f220000100a00 */
[----:B------:R-:W-:Y:S03]  /*86980*/  HMMA.16816.F32.BF16 R20, R16, R12, R20 ;  /* 0x0000000c1014723c */ /* 0x000fe60000041814 */
[----:B----4-:R0:W-:Y:S04]  /*86990*/  STL.64 [R1+0x8b88], R24 ;  /* 0x008b881801007387 */ /* 0x0101e80000100a00 */
[----:B0-----:R-:W4:-:S12]  /*869a0*/  LDL.64 R24, [R1+0x60] ;  /* 0x0000600001187983 */ /* 0x001f180000100a00 */
[----:B------:R0:W-:Y:S04]  /*869b0*/  STL.64 [R1+0x8b0], R20 ;  /* 0x0008b01401007387 */ /* 0x0001e80000100a00 */
[----:B------:R2:W-:Y:S04]  /*869c0*/  STL.64 [R1+0x8b8], R22 ;  /* 0x0008b81601007387 */ /* 0x0005e80000100a00 */
[----:B0-----:R-:W2:Y:S01]  /*869d0*/  LDL.LU.64 R20, [R1+0x8c48] ;  /* 0x008c480001147983 */ /* 0x001ea20000300a00 */
[----:B------:R-:W-:-:S03]  /*869e0*/  IMAD.MOV.U32 R14, RZ, RZ, R13 ;  /* 0x000000ffff0e7224 */ /* 0x000fc600078e000d */
[----:B------:R-:W3:Y:S04]  /*869f0*/  LDL.LU R15, [R1+0x8c40] ;  /* 0x008c4000010f7983 */ /* 0x000ee80000300800 */
[----:B------:R-:W3:Y:S04]  /*86a00*/  LDL.LU.64 R12, [R1+0x8c38] ;  /* 0x008c3800010c7983 */ /* 0x000ee80000300a00 */
[----:B------:R-:W-:Y:S01]  /*86a10*/  STL [R1+0x8a64], R14 ;  /* 0x008a640e01007387 */ /* 0x000fe20000100800 */
[----:B--2---:R-:W-:Y:S03]  /*86a20*/  HMMA.16816.F32.BF16 R20, R16, R20, R8 ;  /* 0x000000141014723c */ /* 0x004fe60000041808 */
[----:B------:R-:W2:Y:S04]  /*86a30*/  LDL.LU.64 R10, [R1+0x8c30] ;  /* 0x008c3000010a7983 */ /* 0x000ea80000300a00 */
[----:B------:R-:W2:-:S12]  /*86a40*/  LDL.LU.64 R8, [R1+0x8c28] ;  /* 0x008c280001087983 */ /* 0x000e980000300a00 */
[----:B------:R0:W-:Y:S04]  /*86a50*/  STL.64 [R1+0x8a0], R20 ;  /* 0x0008a01401007387 */ /* 0x0001e80000100a00 */
[----:B------:R-:W-:Y:S04]  /*86a60*/  STL.64 [R1+0x8a8], R22 ;  /* 0x0008a81601007387 */ /* 0x000fe80000100a00 */
[----:B0-----:R-:W2:Y:S02]  /*86a70*/  LDL.LU.64 R20, [R1+0x8c20] ;  /* 0x008c200001147983 */ /* 0x001ea40000300a00 */
[----:B--2---:R-:W-:Y:S01]  /*86a80*/  HMMA.16816.F32.BF16 R8, R16, R20, R8 ;  /* 0x000000141008723c */ /* 0x004fe20000041808 */
[----:B------:R-:W-:-:S15]  /*86a90*/  IMAD.MOV.U32 R14, RZ, RZ, R20 ;  /* 0x000000ffff0e7224 */ /* 0x000fde00078e0014 */
[----:B------:R-:W-:-:S03]  /*86aa0*/  NOP ;  /* 0x0000000000007918 */ /* 0x000fc60000000000 */
[----:B------:R-:W-:Y:S04]  /*86ab0*/  STL.64 [R1+0x890], R8 ;  /* 0x0008900801007387 */ /* 0x000fe80000100a00 */
[----:B------:R0:W-:Y:S04]  /*86ac0*/  STL.64 [R1+0x898], R10 ;  /* 0x0008980a01007387 */ /* 0x0001e80000100a00 */
[----:B0-----:R-:W2:Y:S04]  /*86ad0*/  LDL.LU.64 R10, [R1+0x8c18] ;  /* 0x008c1800010a7983 */ /* 0x001ea80000300a00 */
[----:B------:R-:W2:Y:S04]  /*86ae0*/  LDL.LU.64 R8, [R1+0x8c10] ;  /* 0x008c100001087983 */ /* 0x000ea80000300a00 */
[----:B------:R-:W2:Y:S04]  /*86af0*/  LDL.LU.64 R20, [R1+0x8c08] ;  /* 0x008c080001147983 */ /* 0x000ea80000300a00 */
[----:B------:R-:W-:Y:S01]  /*86b00*/  STL [R1+0x8a68], R14 ;  /* 0x008a680e01007387 */ /* 0x000fe20000100800 */
[----:B--2---:R-:W-:Y:S03]  /*86b10*/  HMMA.16816.F32.BF16 R20, R16, R20, R8 ;  /* 0x000000141014723c */ /* 0x004fe60000041808 */
[----:B------:R-:W2:Y:S04]  /*86b20*/  LDL.LU.64 R10, [R1+0x8c00] ;  /* 0x008c0000010a7983 */ /* 0x000ea80000300a00 */
[----:B------:R-:W2:-:S12]  /*86b30*/  LDL.LU.64 R8, [R1+0x8bf8] ;  /* 0x008bf80001087983 */ /* 0x000e980000300a00 */
[----:B------:R0:W-:Y:S04]  /*86b40*/  STL.64 [R1+0x880], R20 ;  /* 0x0008801401007387 */ /* 0x0001e80000100a00 */
[----:B------:R2:W-:Y:S04]  /*86b50*/  STL.64 [R1+0x888], R22 ;  /* 0x0008881601007387 */ /* 0x0005e80000100a00 */
[----:B0-----:R-:W2:Y:S02]  /*86b60*/  LDL.LU.64 R20, [R1+0x8bf0] ;  /* 0x008bf00001147983 */ /* 0x001ea40000300a00 */
[----:B--2---:R-:W-:Y:S02]  /*86b70*/  HMMA.16816.F32.BF16 R20, R16, R20, R8 ;  /* 0x000000141014723c */ /* 0x004fe40000041808 */
[----:B------:R-:W2:Y:S04]  /*86b80*/  LDL.LU.64 R10, [R1+0x8be8] ;  /* 0x008be800010a7983 */ /* 0x000ea80000300a00 */
[----:B------:R-:W2:Y:S01]  /*86b90*/  LDL.LU.64 R8, [R1+0x8be0] ;  /* 0x008be00001087983 */ /* 0x000ea20000300a00 */
[----:B----4-:R-:W-:-:S12]  /*86ba0*/  IMAD.MOV.U32 R14, RZ, RZ, R25 ;  /* 0x000000ffff0e7224 */ /* 0x010fd800078e0019 */
[----:B------:R0:W-:Y:S04]  /*86bb0*/  STL.64 [R1+0x870], R20 ;  /* 0x0008701401007387 */ /* 0x0001e80000100a00 */
[----:B------:R1:W-:Y:S04]  /*86bc0*/  STL.64 [R1+0x878], R22 ;  /* 0x0008781601007387 */ /* 0x0003e80000100a00 */
[----:B0-----:R-:W4:Y:S04]  /*86bd0*/  LDL.LU.64 R20, [R1+0x850] ;  /* 0x0008500001147983 */ /* 0x001f280000300a00 */
[----:B-1----:R-:W4:Y:S01]  /*86be0*/  LDL.LU.64 R22, [R1+0x858] ;  /* 0x0008580001167983 */ /* 0x002f220000300a00 */
[----:B--2---:R-:W-:-:S15]  /*86bf0*/  HMMA.16816.F32.BF16 R8, R16, R24, R8 ;  /* 0x000000181008723c */ /* 0x004fde0000041808 */
[----:B------:R-:W-:-:S04]  /*86c00*/  NOP ;  /* 0x0000000000007918 */ /* 0x000fc80000000000 */
[----:B------:R0:W-:Y:S04]  /*86c10*/  STL.64 [R1+0x860], R8 ;  /* 0x0008600801007387 */ /* 0x0001e80000100a00 */
[----:B------:R-:W-:Y:S04]  /*86c20*/  STL.64 [R1+0x868], R10 ;  /* 0x0008680a01007387 */ /* 0x000fe80000100a00 */
[----:B0-----:R-:W4:Y:S04]  /*86c30*/  LDL.LU.64 R8, [R1+0x8bd8] ;  /* 0x008bd80001087983 */ /* 0x001f280000300a00 */
[----:B---3--:R-:W-:Y:S04]  /*86c40*/  STL.64 [R1+0x8ba0], R14 ;  /* 0x008ba00e01007387 */ /* 0x008fe80000100a00 */
[----:B------:R0:W-:Y:S04]  /*86c50*/  STL.64 [R1+0x8b98], R12 ;  /* 0x008b980c01007387 */ /* 0x0001e80000100a00 */
[----:B0-----:R-:W2:Y:S04]  /*86c60*/  LDL.LU.64 R12, [R1+0x820] ;  /* 0x00082000010c7983 */ /* 0x001ea80000300a00 */
[----:B------:R-:W3:Y:S04]  /*86c70*/  LDL.LU.64 R14, [R1+0x828] ;  /* 0x00082800010e7983 */ /* 0x000ee80000300a00 */
[----:B---3--:R-:W-:Y:S04]  /*86c80*/  STL.64 [R1+0x8bb8], R14 ;  /* 0x008bb80e01007387 */ /* 0x008fe80000100a00 */
[----:B--2---:R0:W-:Y:S04]  /*86c90*/  STL.64 [R1+0x8bb0], R12 ;  /* 0x008bb00c01007387 */ /* 0x0041e80000100a00 */
[----:B0-----:R-:W2:Y:S04]  /*86ca0*/  LDL.LU.64 R12, [R1+0x830] ;  /* 0x00083000010c7983 */ /* 0x001ea80000300a00 */
[----:B------:R-:W3:Y:S01]  /*86cb0*/  LDL.LU.64 R14, [R1+0x838] ;  /* 0x00083800010e7983 */ /* 0x000ee20000300a00 */
[----:B----4-:R-:W-:Y:S03]  /*86cc0*/  HMMA.16816.F32.BF16 R20, R16, R8, R20 ;  /* 0x000000081014723c */ /* 0x010fe60000041814 */
[----:B---3--:R-:W-:Y:S04]  /*86cd0*/  STL.64 [R1+0x8bd0], R14 ;  /* 0x008bd00e01007387 */ /* 0x008fe80000100a00 */
[----:B--2---:R0:W-:Y:S04]  /*86ce0*/  STL.64 [R1+0x8bc8], R12 ;  /* 0x008bc80c01007387 */ /* 0x0041e80000100a00 */
[----:B0-----:R-:W2:Y:S04]  /*86cf0*/  LDL.LU.64 R12, [R1+0x840] ;  /* 0x00084000010c7983 */ /* 0x001ea80000300a00 */
[----:B------:R-:W2:Y:S01]  /*86d00*/  LDL.LU.64 R14, [R1+0x848] ;  /* 0x00084800010e7983 */ /* 0x000ea20000300a00 */
[----:B------:R-:W-:-:S03]  /*86d10*/  IMAD.MOV.U32 R29, RZ, RZ, R9 ;  /* 0x000000ffff1d7224 */ /* 0x000fc600078e0009 */
[----:B------:R-:W3:Y:S04]  /*86d20*/  LDL.LU.64 R24, [R1+0x810] ;  /* 0x0008100001187983 */ /* 0x000ee80000300a00 */
[----:B------:R-:W3:Y:S04]  /*86d30*/  LDL.LU.64 R26, [R1+0x818] ;  /* 0x00081800011a7983 */ /* 0x000ee80000300a00 */
[----:B------:R0:W-:Y:S04]  /*86d40*/  STL.64 [R1+0x850], R20 ;  /* 0x0008501401007387 */ /* 0x0001e80000100a00 */
[----:B------:R1:W-:Y:S04]  /*86d50*/  STL.64 [R1+0x858], R22 ;  /* 0x0008581601007387 */ /* 0x0003e80000100a00 */
[----:B0-----:R-:W4:Y:S04]  /*86d60*/  LDL.LU.64 R20, [R1+0x800] ;  /* 0x0008000001147983 */ /* 0x001f280000300a00 */
[----:B-1----:R-:W4:Y:S04]  /*86d70*/  LDL.LU.64 R22, [R1+0x808] ;  /* 0x0008080001167983 */ /* 0x002f280000300a00 */
[----:B------:R-:W3:Y:S04]  /*86d80*/  LDL.LU.64 R8, [R1+0x7f0] ;  /* 0x0007f00001087983 */ /* 0x000ee80000300a00 */
[----:B------:R-:W3:Y:S04]  /*86d90*/  LDL.LU.64 R10, [R1+0x7f8] ;  /* 0x0007f800010a7983 */ /* 0x000ee80000300a00 */
[----:B------:R-:W-:Y:S01]  /*86da0*/  STL [R1+0x8a78], R29 ;  /* 0x008a781d01007387 */ /* 0x000fe20000100800 */
[----:B------:R-:W-:Y:S01]  /*86db0*/  IMAD.MOV.U32 R28, RZ, RZ, R5 ;  /* 0x000000ffff1c7224 */ /* 0x000fe200078e0005 */
[----:B--2---:R-:W-:-:S15]  /*86dc0*/  HMMA.16816.F32.BF16 R12, R16, R4, R12 ;  /* 0x00000004100c723c */ /* 0x004fde000004180c */
[----:B------:R-:W-:-:S04]  /*86dd0*/  NOP ;  /* 0x0000000000007918 */ /* 0x000fc80000000000 */
[----:B------:R-:W-:Y:S04]  /*86de0*/  STL.64 [R1+0x840], R12 ;  /* 0x0008400c01007387 */ /* 0x000fe80000100a00 */
[----:B------:R0:W-:Y:S04]  /*86df0*/  STL.64 [R1+0x848], R14 ;  /* 0x0008480e01007387 */ /* 0x0001e80000100a00 */
[----:B0-----:R-:W2:Y:S04]  /*86e00*/  LDL.LU.64 R14, [R1+0x8bd0] ;  /* 0x008bd000010e7983 */ /* 0x001ea80000300a00 */
[----:B------:R-:W2:Y:S04]  /*86e10*/  LDL.LU.64 R12, [R1+0x8bc8] ;  /* 0x008bc800010c7983 */ /* 0x000ea80000300a00 */
[----:B------:R-:W2:Y:S04]  /*86e20*/  LDL.LU.64 R4, [R1+0x8bc0] ;  /* 0x008bc00001047983 */ /* 0x000ea80000300a00 */
[----:B------:R-:W-:Y:S01]  /*86e30*/  STL [R1+0x8a90], R28 ;  /* 0x008a901c01007387 */ /* 0x000fe20000100800 */
        /* <DEDUP_REMOVED lines=16> */
[----:B------:R-:W3:Y:S04]  /*86f40*/  LDL.LU.64 R4, [R1+0x8b90] ;  /* 0x008b900001047983 */ /* 0x000ee80000300a00 */
[----:B------:R-:W-:Y:S01]  /*86f50*/  STL [R1+0x8a98], R28 ;  /* 0x008a981c01007387 */ /* 0x000fe20000100800 */
[----:B---3--:R-:W-:-:S15]  /*86f60*/  HMMA.16816.F32.BF16 R24, R16, R4, R24 ;  /* 0x000000041018723c */ /* 0x008fde0000041818 */
[----:B------:R-:W-:-:S04]  /*86f70*/  NOP ;  /* 0x0000000000007918 */ /* 0x000fc80000000000 */
[----:B------:R0:W-:Y:S04]  /*86f80*/  STL.64 [R1+0x810], R24 ;  /* 0x0008101801007387 */ /* 0x0001e80000100a00 */
[----:B------:R-:W-:Y:S04]  /*86f90*/  STL.64 [R1+0x818], R26 ;  /* 0x0008181a01007387 */ /* 0x000fe80000100a00 */
[----:B0-----:R-:W4:Y:S01]  /*86fa0*/  LDL.LU.64 R24, [R1+0x8b88] ;  /* 0x008b880001187983 */ /* 0x001f220000300a00 */
[----:B------:R-:W-:Y:S02]  /*86fb0*/  IMAD.MOV.U32 R29, RZ, RZ, R4 ;  /* 0x000000ffff1d7224 */ /* 0x000fe400078e0004 */
[----:B------:R-:W-:-:S02]  /*86fc0*/  IMAD.MOV.U32 R3, RZ, RZ, R5 ;  /* 0x000000ffff037224 */ /* 0x000fc400078e0005 */
[----:B------:R-:W3:Y:S04]  /*86fd0*/  LDL.LU.64 R4, [R1+0x7d0] ;  /* 0x0007d00001047983 */ /* 0x000ee80000300a00 */
[----:B------:R-:W3:Y:S01]  /*86fe0*/  LDL.LU.64 R6, [R1+0x7d8] ;  /* 0x0007d80001067983 */ /* 0x000ee20000300a00 */
[----:B----4-:R-:W-:Y:S01]  /*86ff0*/  HMMA.16816.F32.BF16 R20, R16, R24, R20 ;  /* 0x000000181014723c */ /* 0x010fe20000041814 */
[----:B------:R-:W-:-:S15]  /*87000*/  IMAD.MOV.U32 R28, RZ, RZ, R25 ;  /* 0x000000ffff1c7224 */ /* 0x000fde00078e0019 */
[----:B------:R-:W-:-:S03]  /*87010*/  NOP ;  /* 0x0000000000007918 */ /* 0x000fc60000000000 */
[----:B------:R-:W-:Y:S04]  /*87020*/  STL.64 [R1+0x800], R20 ;  /* 0x0008001401007387 */ /* 0x000fe80000100a00 */
[----:B------:R0:W-:Y:S04]  /*87030*/  STL.64 [R1+0x808], R22 ;  /* 0x0008081601007387 */ /* 0x0001e80000100a00 */
[----:B0-----:R-:W4:Y:S04]  /*87040*/  LDL.LU.64 R22, [R1+0x8b80] ;  /* 0x008b800001167983 */ /* 0x001f280000300a00 */
[----:B------:R-:W2:Y:S04]  /*87050*/  LDL.LU.64 R20, [R1+0x8b78] ;  /* 0x008b780001147983 */ /* 0x000ea80000300a00 */
[----:B------:R-:W2:Y:S04]  /*87060*/  LDL.LU.64 R26, [R1+0x8b70] ;  /* 0x008b7000011a7983 */ /* 0x000ea80000300a00 */
[----:B------:R-:W2:Y:S02]  /*87070*/  LDL.LU.64 R24, [R1+0x8b68] ;  /* 0x008b680001187983 */ /* 0x000ea40000300a00 */
[----:B--2---:R-:W-:-:S15]  /*87080*/  HMMA.16816.F32.BF16 R8, R16, R24, R8 ;  /* 0x000000181008723c */ /* 0x004fde0000041808 */
[----:B------:R-:W-:-:S04]  /*87090*/  NOP ;  /* 0x0000000000007918 */ /* 0x000fc80000000000 */
[----:B------:R-:W-:Y:S04]  /*870a0*/  STL.64 [R1+0x7f0], R8 ;  /* 0x0007f00801007387 */ /* 0x000fe80000100a00 */
[----:B------:R0:W-:Y:S04]  /*870b0*/  STL.64 [R1+0x7f8], R10 ;  /* 0x0007f80a01007387 */ /* 0x0001e80000100a00 */
[----:B0-----:R-:W2:Y:S04]  /*870c0*/  LDL.LU.64 R10, [R1+0x8b60] ;  /* 0x008b6000010a7983 */ /* 0x001ea80000300a00 */
[----:B------:R-:W3:Y:S04]  /*870d0*/  LDL.LU.64 R8, [R1+0x8b58] ;  /* 0x008b580001087983 */ /* 0x000ee80000300a00 */
[----:B------:R-:W-:Y:S04]  /*870e0*/  STL.64 [R1+0x8930], R26 ;  /* 0x0089301a01007387 */ /* 0x000fe80000100a00 */
[----:B------:R0:W-:Y:S04]  /*870f0*/  STL.64 [R1+0x8928], R24 ;  /* 0x0089281801007387 */ /* 0x0001e80000100a00 */
[----:B0-----:R-:W2:Y:S04]  /*87100*/  LDL.64 R24, [R1+0x120] ;  /* 0x0001200001187983 */ /* 0x001ea80000100a00 */
[----:B--2---:R0:W-:Y:S04]  /*87110*/  STL.64 [R1+0x8aa0], R24 ;  /* 0x008aa01801007387 */ /* 0x0041e80000100a00 */
[----:B0-----:R-:W2:Y:S04]  /*87120*/  LDL.LU.64 R24, [R1+0x7e0] ;  /* 0x0007e00001187983 */ /* 0x001ea80000300a00 */
[----:B------:R-:W2:Y:S01]  /*87130*/  LDL.LU.64 R26, [R1+0x7e8] ;  /* 0x0007e800011a7983 */ /* 0x000ea20000300a00 */
[C---:B---3--:R-:W-:Y:S08]  /*87140*/  HMMA.16816.F32.BF16 R4, R16.reuse, R8, R4 ;  /* 0x000000081004723c */ /* 0x048ff00000041804 */
[----:B--2---:R-:W-:-:S15]  /*87150*/  HMMA.16816.F32.BF16 R24, R16, R12, R24 ;  /* 0x0000000c1018723c */ /* 0x004fde0000041818 */
[----:B------:R-:W-:-:S04]  /*87160*/  NOP ;  /* 0x0000000000007918 */ /* 0x000fc80000000000 */
[----:B------:R0:W-:Y:S04]  /*87170*/  STL.64 [R1+0x7e0], R24 ;  /* 0x0007e01801007387 */ /* 0x0001e80000100a00 */
[----:B------:R-:W-:Y:S04]  /*87180*/  STL.64 [R1+0x7e8], R26 ;  /* 0x0007e81a01007387 */ /* 0x000fe80000100a00 */
[----:B------:R-:W-:Y:S04]  /*87190*/  STL [R1+0x8920], R15 ;  /* 0x0089200f01007387 */ /* 0x000fe80000100800 */
[----:B------:R1:W-:Y:S01]  /*871a0*/  STL.64 [R1+0x8918], R12 ;  /* 0x0089180c01007387 */ /* 0x0003e20000100a00 */
[----:B0-----:R-:W-:-:S03]  /*871b0*/  IMAD.MOV.U32 R24, RZ, RZ, R11 ;  /* 0x000000ffff187224 */ /* 0x001fc600078e000b */
[----:B------:R0:W-:Y:S01]  /*871c0*/  STL [R1+0x8a6c], R14 ;  /* 0x008a6c0e01007387 */ /* 0x0001e20000100800 */
[----:B------:R-:W-:Y:S02]  /*871d0*/  IMAD.MOV.U32 R25, RZ, RZ, R10 ;  /* 0x000000ffff197224 */ /* 0x000fe400078e000a */
[----:B------:R-:W-:Y:S02]  /*871e0*/  IMAD.MOV.U32 R10, RZ, RZ, R4 ;  /* 0x000000ffff0a7224 */ /* 0x000fe400078e0004 */
[----:B------:R-:W-:Y:S01]  /*871f0*/  IMAD.MOV.U32 R11, RZ, RZ, R5 ;  /* 0x000000ffff0b7224 */ /* 0x000fe200078e0005 */
[----:B-1----:R-:W2:Y:S04]  /*87200*/  LDL.LU.64 R12, [R1+0xab0] ;  /* 0x000ab000010c7983 */ /* 0x002ea80000300a00 */
[----:B0-----:R-:W2:Y:S04]  /*87210*/  LDL.LU.64 R14, [R1+0xab8] ;  /* 0x000ab800010e7983 */ /* 0x001ea80000300a00 */
[----:B------:R0:W-:Y:S04]  /*87220*/  STL.64 [R1+0x7d8], R6 ;  /* 0x0007d80601007387 */ /* 0x0001e80000100a00 */
[----:B0-----:R-:W3:Y:S04]  /*87230*/  LDL.LU.64 R6, [R1+0x8b50] ;  /* 0x008b500001067983 */ /* 0x001ee80000300a00 */
[----:B------:R-:W2:Y:S04]  /*87240*/  LDL.LU.64 R4, [R1+0x8b48] ;  /* 0x008b480001047983 */ /* 0x000ea80000300a00 */
[----:B------:R-:W-:Y:S04]  /*87250*/  STL [R1+0x828c], R10 ;  /* 0x00828c0a01007387 */ /* 0x000fe80000100800 */
[----:B------:R-:W-:Y:S04]  /*87260*/  STL [R1+0x8288], R11 ;  /* 0x0082880b01007387 */ /* 0x000fe80000100800 */
[----:B------:R0:W-:Y:S04]  /*87270*/  STL.64 [R1+0x8a70], R8 ;  /* 0x008a700801007387 */ /* 0x0001e80000100a00 */
[----:B0-----:R-:W3:Y:S04]  /*87280*/  LDL R8, [R1+0x1b0] ;  /* 0x0001b00001087983 */ /* 0x001ee80000100800 */
[----:B------:R-:W3:Y:S01]  /*87290*/  LDL R9, [R1+0x1b4] ;  /* 0x0001b40001097983 */ /* 0x000ee20000100800 */
[----:B--2---:R-:W-:Y:S01]  /*872a0*/  HMMA.16816.F32.BF16 R12, R16, R4, R12 ;  /* 0x00000004100c723c */ /* 0x004fe2000004180c */
[----:B----4-:R-:W-:-:S02]  /*872b0*/  IMAD.MOV.U32 R16, RZ, RZ, R22 ;  /* 0x000000ffff107224 */ /* 0x010fc400078e0016 */
[----:B------:R-:W-:Y:S01]  /*872c0*/  IMAD.MOV.U32 R17, RZ, RZ, R23 ;  /* 0x000000ffff117224 */ /* 0x000fe200078e0017 */
[----:B------:R-:W3:-:S15]  /*872d0*/  LDL.LU R22, [R1+0x8b44] ;  /* 0x008b440001167983 */ /* 0x000ede0000300800 */
[----:B------:R-:W-:Y:S04]  /*872e0*/  STL.64 [R1+0x450], R12 ;  /* 0x0004500c01007387 */ /* 0x000fe80000100a00 */
[----:B------:R-:W-:Y:S04]  /*872f0*/  STL.64 [R1+0x458], R14 ;  /* 0x0004580e01007387 */ /* 0x000fe80000100a00 */
[----:B------:R-:W3:Y:S04]  /*87300*/  LDL.LU R23, [R1+0x8b40] ;  /* 0x008b400001177983 */ /* 0x000ee80000300800 */
[----:B------:R0:W-:Y:S04]  /*87310*/  STL.64 [R1+0x8ad8], R16 ;  /* 0x008ad81001007387 */ /* 0x0001e80000100a00 */
[----:B0-----:R-:W2:Y:S04]  /*87320*/  LDL R16, [R1+0x160] ;  /* 0x0001600001107983 */ /* 0x001ea80000100800 */
[----:B------:R-:W2:Y:S04]  /*87330*/  LDL R17, [R1+0x164] ;  /* 0x0001640001117983 */ /* 0x000ea80000100800 */
[----:B------:R-:W4:Y:S04]  /*87340*/  LDL.LU.64 R12, [R1+0xc70] ;  /* 0x000c7000010c7983 */ /* 0x000f280000300a00 */
[----:B------:R-:W4:Y:S04]  /*87350*/  LDL.LU.64 R14, [R1+0xc78] ;  /* 0x000c7800010e7983 */ /* 0x000f280000300a00 */
[----:B--2---:R0:W-:Y:S04]  /*87360*/  STL.64 [R1+0x8af0], R16 ;  /* 0x008af01001007387 */ /* 0x0041e80000100a00 */
[----:B0-----:R-:W3:Y:S04]  /*87370*/  LDL.LU.64 R16, [R1+0xc80] ;  /* 0x000c800001107983 */ /* 0x001ee80000300a00 */
[----:B------:R-:W3:Y:S02]  /*87380*/  LDL.LU.64 R18, [R1+0xc88] ;  /* 0x000c880001127983 */ /* 0x000ee40000300a00 */
[----:B---3--:R-:W-:Y:S01]  /*87390*/  HMMA.16816.F32.BF16 R8, R20, R8, R16 ;  /* 0x000000081408723c */ /* 0x008fe20000041810 */
[----:B------:R-:W-:-:S02]  /*873a0*/  IMAD.MOV.U32 R16, RZ, RZ, R6 ;  /* 0x000000ffff107224 */ /* 0x000fc400078e0006 */
[----:B------:R-:W2:Y:S01]  /*873b0*/  LDL.LU R6, [R1+0x8b3c] ;  /* 0x008b3c0001067983 */ /* 0x000ea20000300800 */
[----:B------:R-:W-:-:S15]  /*873c0*/  IMAD.MOV.U32 R17, RZ, RZ, R7 ;  /* 0x000000ffff117224 */ /* 0x000fde00078e0007 */
[----:B------:R0:W-:Y:S04]  /*873d0*/  STL.64 [R1+0x440], R8 ;  /* 0x0004400801007387 */ /* 0x0001e80000100a00 */
[----:B------:R1:W-:Y:S04]  /*873e0*/  STL.64 [R1+0x448], R10 ;  /* 0x0004480a01007387 */ /* 0x0003e80000100a00 */
[----:B------:R-:W3:Y:S04]  /*873f0*/  LDL.LU R7, [R1+0x8b38] ;  /* 0x008b380001077983 */ /* 0x000ee80000300800 */
[----:B0-----:R-:W2:Y:S04]  /*87400*/  LDL.LU.64 R8, [R1+0x7a0] ;  /* 0x0007a00001087983 */ /* 0x001ea80000300a00 */
[----:B-1----:R-:W2:Y:S04]  /*87410*/  LDL.LU.64 R10, [R1+0x7a8] ;  /* 0x0007a800010a7983 */ /* 0x002ea80000300a00 */
[----:B--2---:R-:W-:Y:S04]  /*87420*/  STL.64 [R1+0x8ab0], R10 ;  /* 0x008ab00a01007387 */ /* 0x004fe80000100a00 */
[----:B------:R0:W-:Y:S04]  /*87430*/  STL.64 [R1+0x8aa8], R8 ;  /* 0x008aa80801007387 */ /* 0x0001e80000100a00 */
[----:B0-----:R-:W2:Y:S04]  /*87440*/  LDL R8, [R1+0x140] ;  /* 0x0001400001087983 */ /* 0x001ea80000100800 */
[----:B------:R-:W2:Y:S01]  /*87450*/  LDL R9, [R1+0x144] ;  /* 0x0001440001097983 */ /* 0x000ea20000100800 */
[----:B----4-:R-:W-:Y:S03]  /*87460*/  HMMA.16816.F32.BF16 R12, R20, R24, R12 ;  /* 0x00000018140c723c */ /* 0x010fe6000004180c */
[----:B--2---:R0:W-:Y:S04]  /*87470*/  STL.64 [R1+0x8b08], R8 ;  /* 0x008b080801007387 */ /* 0x0041e80000100a00 */
[----:B0-----:R-:W2:Y:S04]  /*87480*/  LDL R8, [R1+0x180] ;  /* 0x0001800001087983 */ /* 0x001ea80000100800 */
[----:B------:R-:W2:Y:S04]  /*87490*/  LDL R9, [R1+0x184] ;  /* 0x0001840001097983 */ /* 0x000ea80000100800 */
[----:B--2---:R-:W-:Y:S04]  /*874a0*/  STL.64 [R1+0x8b20], R8 ;  /* 0x008b200801007387 */ /* 0x004fe80000100a00 */
[----:B------:R-:W-:Y:S04]  /*874b0*/  STL.64 [R1+0x430], R12 ;  /* 0x0004300c01007387 */ /* 0x000fe80000100a00 */
[----:B------:R-:W2:Y:S04]  /*874c0*/  LDL.LU.64 R24, [R1+0x7b0] ;  /* 0x0007b00001187983 */ /* 0x000ea80000300a00 */
[----:B------:R-:W4:Y:S04]  /*874d0*/  LDL.LU.64 R26, [R1+0x7b8] ;  /* 0x0007b800011a7983 */ /* 0x000f280000300a00 */
[----:B----4-:R-:W-:Y:S04]  /*874e0*/  STL.64 [R1+0x8ac0], R26 ;  /* 0x008ac01a01007387 */ /* 0x010fe80000100a00 */
[----:B--2---:R0:W-:Y:S04]  /*874f0*/  STL.64 [R1+0x8ab8], R24 ;  /* 0x008ab81801007387 */ /* 0x0041e80000100a00 */
[----:B0-----:R-:W2:Y:S04]  /*87500*/  LDL.LU.64 R24, [R1+0x7c0] ;  /* 0x0007c00001187983 */ /* 0x001ea80000300a00 */
        /* <DEDUP_REMOVED lines=16> */
[----:B------:R-:W4:Y:S01]  /*87610*/  LDL.LU.64 R26, [R1+0xc38] ;  /* 0x000c3800011a7983 */ /* 0x000f220000300a00 */
[----:B---3--:R-:W-:-:S02]  /*87620*/  IMAD.MOV.U32 R8, RZ, RZ, R7 ;  /* 0x000000ffff087224 */ /* 0x008fc400078e0007 */
[----:B------:R-:W-:Y:S01]  /*87630*/  IMAD.MOV.U32 R9, RZ, RZ, R6 ;  /* 0x000000ffff097224 */ /* 0x000fe200078e0006 */
[----:B----4-:R-:W-:Y:S04]  /*87640*/  STL.64 [R1+0x8b30], R26 ;  /* 0x008b301a01007387 */ /* 0x010fe80000100a00 */
[----:B--2---:R0:W-:Y:S04]  /*87650*/  STL.64 [R1+0x8b28], R24 ;  /* 0x008b281801007387 */ /* 0x0041e80000100a00 */
[----:B0-----:R-:W2:Y:S04]  /*87660*/  LDL.LU.64 R24, [R1+0xc50] ;  /* 0x000c500001187983 */ /* 0x001ea80000300a00 */
[----:B------:R-:W2:Y:S01]  /*87670*/  LDL.LU.64 R26, [R1+0xc58] ;  /* 0x000c5800011a7983 */ /* 0x000ea20000300a00 */
[----:B------:R-:W-:-:S02]  /*87680*/  IMAD.MOV.U32 R7, RZ, RZ, R15 ;  /* 0x000000ffff077224 */ /* 0x000fc400078e000f */
[----:B------:R-:W-:Y:S01]  /*87690*/  IMAD.MOV.U32 R6, RZ, RZ, R14 ;  /* 0x000000ffff067224 */ /* 0x000fe200078e000e */
[----:B------:R-:W3:Y:S04]  /*876a0*/  LDL.64 R12, [R1+0x110] ;  /* 0x00011000010c7983 */ /* 0x000ee80000100a00 */
[----:B------:R-:W-:Y:S04]  /*876b0*/  STL [R1+0x825c], R7 ;  /* 0x00825c0701007387 */ /* 0x000fe80000100800 */
[----:B------:R-:W-:Y:S01]  /*876c0*/  STL [R1+0x8258], R6 ;  /* 0x0082580601007387 */ /* 0x000fe20000100800 */
[----:B--2---:R-:W-:Y:S03]  /*876d0*/  HMMA.16816.F32.BF16 R8, R20, R8, R24 ;  /* 0x000000081408723c */ /* 0x004fe60000041818 */
[----:B------:R-:W2:Y:S04]  /*876e0*/  LDL.LU.64 R26, [R1+0x8b30] ;  /* 0x008b3000011a7983 */ /* 0x000ea80000300a00 */
[----:B------:R-:W2:-:S12]  /*876f0*/  LDL.LU.64 R24, [R1+0x8b28] ;  /* 0x008b280001187983 */ /* 0x000e980000300a00 */
[----:B------:R0:W-:Y:S04]  /*87700*/  STL.64 [R1+0x420], R8 ;  /* 0x0004200801007387 */ /* 0x0001e80000100a00 */
[----:B------:R2:W-:Y:S04]  /*87710*/  STL.64 [R1+0x428], R10 ;  /* 0x0004280a01007387 */ /* 0x0005e80000100a00 */
[----:B0-----:R-:W2:Y:S01]  /*87720*/  LDL.LU.64 R8, [R1+0x8b20] ;  /* 0x008b200001087983 */ /* 0x001ea20000300a00 */
[----:B------:R-:W0:Y:S01]  /*87730*/  S2R R15, SR_TID.X ;  /* 0x00000000000f7919 */ /* 0x000e220000002100 */
[----:B--2---:R-:W-:Y:S02]  /*87740*/  HMMA.16816.F32.BF16 R8, R20, R8, R24 ;  /* 0x000000081408723c */ /* 0x004fe40000041818 */
[----:B------:R-:W2:Y:S04]  /*87750*/  LDL.LU.64 R26, [R1+0x8b18] ;  /* 0x008b1800011a7983 */ /* 0x000ea80000300a00 */
[----:B------:R-:W2:Y:S01]  /*87760*/  LDL.LU.64 R24, [R1+0x8b10] ;  /* 0x008b100001187983 */ /* 0x000ea20000300a00 */
[C---:B0-----:R-:W-:Y:S01]  /*87770*/  LOP3.LUT R14, R15.reuse, 0x7, RZ, 0xc0, !PT ;  /* 0x000000070f0e7812 */ /* 0x041fe200078ec0ff */
[----:B------:R-:W-:-:S04]  /*87780*/  IMAD.SHL.U32 R19, R15, 0x2, RZ ;  /* 0x000000020f137824 */ /* 0x000fc800078e00ff */
[----:B------:R-:W-:-:S07]  /*87790*/  IMAD R14, R14, 0x90, RZ ;  /* 0x000000900e0e7824 */ /* 0x000fce00078e02ff */
[----:B------:R0:W-:Y:S04]  /*877a0*/  STL.64 [R1+0x410], R8 ;  /* 0x0004100801007387 */ /* 0x0001e80000100a00 */
[----:B------:R1:W-:Y:S04]  /*877b0*/  STL.64 [R1+0x418], R10 ;  /* 0x0004180a01007387 */ /* 0x0003e80000100a00 */
[----:B0-----:R-:W4:Y:S01]  /*877c0*/  LDL.LU.64 R8, [R1+0x8b08] ;  /* 0x008b080001087983 */ /* 0x001f220000300a00 */
[----:B-1----:R-:W-:Y:S02]  /*877d0*/  LOP3.LUT R10, R14, 0x10, R19, 0x78, !PT ;  /* 0x000000100e0a7812 */ /* 0x002fe400078e7813 */
[----:B--2---:R-:W-:Y:S01]  /*877e0*/  HMMA.16816.F32.BF16 R16, R20, R16, R24 ;  /* 0x000000101410723c */ /* 0x004fe20000041818 */
[----:B------:R-:W2:Y:S04]  /*877f0*/  LDL.LU.64 R26, [R1+0x8b00] ;  /* 0x008b0000011a7983 */ /* 0x000ea80000300a00 */
[----:B------:R-:W2:-:S14]  /*87800*/  LDL.LU.64 R24, [R1+0x8af8] ;  /* 0x008af80001187983 */ /* 0x000e9c0000300a00 */
[----:B------:R0:W-:Y:S04]  /*87810*/  STL.64 [R1+0x400], R16 ;  /* 0x0004001001007387 */ /* 0x0001e80000100a00 */
[----:B------:R2:W-:Y:S04]  /*87820*/  STL.64 [R1+0x408], R18 ;  /* 0x0004081201007387 */ /* 0x0005e80000100a00 */
[----:B0-----:R-:W2:Y:S02]  /*87830*/  LDL.LU.64 R16, [R1+0x8af0] ;  /* 0x008af00001107983 */ /* 0x001ea40000300a00 */
[----:B--2---:R-:W-:Y:S02]  /*87840*/  HMMA.16816.F32.BF16 R16, R20, R16, R24 ;  /* 0x000000101410723c */ /* 0x004fe40000041818 */
[----:B------:R-:W2:Y:S04]  /*87850*/  LDL.LU.64 R26, [R1+0x8ae8] ;  /* 0x008ae800011a7983 */ /* 0x000ea80000300a00 */
[----:B------:R-:W2:-:S13]  /*87860*/  LDL.LU.64 R24, [R1+0x8ae0] ;  /* 0x008ae00001187983 */ /* 0x000e9a0000300a00 */
[----:B------:R0:W-:Y:S04]  /*87870*/  STL.64 [R1+0x3f0], R16 ;  /* 0x0003f01001007387 */ /* 0x0001e80000100a00 */
[----:B------:R2:W-:Y:S04]  /*87880*/  STL.64 [R1+0x3f8], R18 ;  /* 0x0003f81201007387 */ /* 0x0005e80000100a00 */
[----:B0-----:R-:W2:Y:S01]  /*87890*/  LDL.LU.64 R16, [R1+0x8ad8] ;  /* 0x008ad80001107983 */ /* 0x001ea20000300a00 */
[----:B------:R-:W-:-:S05]  /*878a0*/  IMAD.SHL.U32 R15, R15, 0x40, RZ ;  /* 0x000000400f0f7824 */ /* 0x000fca00078e00ff */
[----:B------:R-:W-:-:S04]  /*878b0*/  LOP3.LUT R10, R10, 0x400, R15, 0xf8, !PT ;  /* 0x000004000a0a7812 */ /* 0x000fc800078ef80f */
[----:B------:R-:W-:Y:S01]  /*878c0*/  LOP3.LUT R10, R10, 0x40, RZ, 0x3c, !PT ;  /* 0x000000400a0a7812 */ /* 0x000fe200078e3cff */
[----:B--2---:R-:W-:Y:S01]  /*878d0*/  HMMA.16816.F32.BF16 R16, R20, R16, R24 ;  /* 0x000000101410723c */ /* 0x004fe20000041818 */
[----:B------:R-:W4:Y:S04]  /*878e0*/  LDL.LU.64 R26, [R1+0x8ad0] ;  /* 0x008ad000011a7983 */ /* 0x000f280000300a00 */
[----:B------:R-:W4:-:S14]  /*878f0*/  LDL.LU.64 R24, [R1+0x8ac8] ;  /* 0x008ac80001187983 */ /* 0x000f1c0000300a00 */
[----:B------:R-:W-:Y:S04]  /*87900*/  STL.64 [R1+0x3e0], R16 ;  /* 0x0003e01001007387 */ /* 0x000fe80000100a00 */
[----:B------:R-:W-:Y:S04]  /*87910*/  STL.64 [R1+0x3e8], R18 ;  /* 0x0003e81201007387 */ /* 0x000fe80000100a00 */
[----:B------:R-:W0:Y:S04]  /*87920*/  LDSM.16.MT88.4 R16, [R10+UR5+0x20000] ;  /* 0x020000050a10783b */ /* 0x000e280008004200 */
[----:B0-----:R-:W-:Y:S04]  /*87930*/  STL.64 [R1+0x8940], R18 ;  /* 0x0089401201007387 */ /* 0x001fe80000100a00 */
[----:B------:R0:W-:Y:S01]  /*87940*/  STL.64 [R1+0x8938], R16 ;  /* 0x0089381001007387 */ /* 0x0001e20000100a00 */
[----:B----4-:R-:W-:Y:S03]  /*87950*/  HMMA.16816.F32.BF16 R8, R20, R8, R24 ;  /* 0x000000081408723c */ /* 0x010fe60000041818 */
[----:B------:R-:W2:Y:S04]  /*87960*/  LDL.LU.64 R26, [R1+0x8ac0] ;  /* 0x008ac000011a7983 */ /* 0x000ea80000300a00 */
[----:B------:R-:W2:Y:S01]  /*87970*/  LDL.LU.64 R24, [R1+0x8ab8] ;  /* 0x008ab80001187983 */ /* 0x000ea20000300a00 */
[----:B0-----:R-:W-:-:S02]  /*87980*/  IMAD.MOV.U32 R16, RZ, RZ, R2 ;  /* 0x000000ffff107224 */ /* 0x001fc400078e0002 */
[----:B------:R-:W-:-:S09]  /*87990*/  IMAD.MOV.U32 R17, RZ, RZ, R0 ;  /* 0x000000ffff117224 */ /* 0x000fd200078e0000 */
[----:B------:R-:W-:Y:S04]  /*879a0*/  STL.64 [R1+0x7c0], R8 ;  /* 0x0007c00801007387 */ /* 0x000fe80000100a00 */
[----:B------:R0:W-:Y:S04]  /*879b0*/  STL.64 [R1+0x7c8], R10 ;  /* 0x0007c80a01007387 */ /* 0x0001e80000100a00 */
[----:B0-----:R-:W4:Y:S04]  /*879c0*/  LDL.LU.64 R10, [R1+0x8ab0] ;  /* 0x008ab000010a7983 */ /* 0x001f280000300a00 */
[----:B------:R-:W4:Y:S01]  /*879d0*/  LDL.LU.64 R8, [R1+0x8aa8] ;  /* 0x008aa80001087983 */ /* 0x000f220000300a00 */
[----:B--2---:R-:W-:Y:S03]  /*879e0*/  HMMA.16816.F32.BF16 R16, R20, R16, R24 ;  /* 0x000000101410723c */ /* 0x004fe60000041818 */
[----:B------:R-:W4:-:S15]  /*879f0*/  LDL.LU.64 R24, [R1+0x8aa0] ;  /* 0x008aa00001187983 */ /* 0x000f1e0000300a00 */
[----:B------:R-:W-:Y:S01]  /*87a00*/  NOP ;  /* 0x0000000000007918 */ /* 0x000fe20000000000 */
[----:B------:R-:W-:Y:S04]  /*87a10*/  STL.64 [R1+0x7b0], R16 ;  /* 0x0007b01001007387 */ /* 0x000fe80000100a00 */
[----:B------:R-:W-:Y:S01]  /*87a20*/  STL.64 [R1+0x7b8], R18 ;  /* 0x0007b81201007387 */ /* 0x000fe20000100a00 */
[----:B----4-:R-:W-:Y:S01]  /*87a30*/  HMMA.16816.F32.BF16 R8, R20, R24, R8 ;  /* 0x000000181408723c */ /* 0x010fe20000041808 */
[----:B------:R-:W-:-:S15]  /*87a40*/  IMAD.MOV.U32 R2, RZ, RZ, R24 ;  /* 0x000000ffff027224 */ /* 0x000fde00078e0018 */
[----:B------:R-:W-:-:S03]  /*87a50*/  NOP ;  /* 0x0000000000007918 */ /* 0x000fc60000000000 */
[----:B------:R-:W-:Y:S04]  /*87a60*/  STL.64 [R1+0x7a0], R8 ;  /* 0x0007a00801007387 */ /* 0x000fe80000100a00 */
[----:B------:R-:W-:Y:S04]  /*87a70*/  STL.64 [R1+0x7a8], R10 ;  /* 0x0007a80a01007387 */ /* 0x000fe80000100a00 */
[----:B------:R-:W2:Y:S01]  /*87a80*/  LDL R24, [R1] ;  /* 0x0000000001187983 */ /* 0x000ea20000100800 */
[----:B------:R-:W-:Y:S02]  /*87a90*/  IMAD.MOV.U32 R0, RZ, RZ, R25 ;  /* 0x000000ffff007224 */ /* 0x000fe400078e0019 */
[----:B------:R-:W-:-:S02]  /*87aa0*/  IMAD.MOV.U32 R25, RZ, RZ, R28 ;  /* 0x000000ffff197224 */ /* 0x000fc400078e001c */
[----:B------:R-:W4:Y:S04]  /*87ab0*/  LDL.LU R28, [R1+0x8a98] ;  /* 0x008a9800011c7983 */ /* 0x000f280000300800 */
[----:B--2---:R0:W-:Y:S02]  /*87ac0*/  STL.64 [R1+0x8948], R24 ;  /* 0x0089481801007387 */ /* 0x0041e40000100a00 */
[----:B0-----:R-:W-:Y:S02]  /*87ad0*/  IMAD.MOV.U32 R24, RZ, RZ, R29 ;  /* 0x000000ffff187224 */ /* 0x001fe400078e001d */
[----:B------:R-:W2:Y:S04]  /*87ae0*/  LDL.LU R29, [R1+0x8a94] ;  /* 0x008a9400011d7983 */ /* 0x000ea80000300800 */
[----:B------:R-:W2:Y:S04]  /*87af0*/  LDL.LU.64 R8, [R1+0x770] ;  /* 0x0007700001087983 */ /* 0x000ea80000300a00 */
[----:B------:R-:W2:Y:S01]  /*87b00*/  LDL.LU.64 R10, [R1+0x778] ;  /* 0x00077800010a7983 */ /* 0x000ea20000300a00 */
[----:B------:R-:W-:-:S03]  /*87b10*/  IMAD.MOV.U32 R25, RZ, RZ, R3 ;  /* 0x000000ffff197224 */ /* 0x000fc600078e0003 */
[----:B--2---:R-:W-:Y:S04]  /*87b20*/  STL.64 [R1+0x8a88], R10 ;  /* 0x008a880a01007387 */ /* 0x004fe80000100a00 */
[----:B------:R0:W-:Y:S04]  /*87b30*/  STL.64 [R1+0x8a80], R8 ;  /* 0x008a800801007387 */ /* 0x0001e80000100a00 */
[----:B0-----:R-:W2:Y:S04]  /*87b40*/  LDL.LU.64 R8, [R1+0x780] ;  /* 0x0007800001087983 */ /* 0x001ea80000300a00 */
[----:B------:R-:W2:Y:S04]  /*87b50*/  LDL.LU.64 R10, [R1+0x788] ;  /* 0x00078800010a7983 */ /* 0x000ea80000300a00 */
[----:B------:R-:W2:Y:S04]  /*87b60*/  LDL.64 R16, [R1+0xd0] ;  /* 0x0000d00001107983 */ /* 0x000ea80000100a00 */
[----:B------:R0:W-:Y:S04]  /*87b70*/  STL.64 [R1+0x8960], R24 ;  /* 0x0089601801007387 */ /* 0x0001e80000100a00 */
[----:B0-----:R-:W3:Y:S04]  /*87b80*/  LDL.LU.64 R24, [R1+0x790] ;  /* 0x0007900001187983 */ /* 0x001ee80000300a00 */
[----:B------:R-:W3:Y:S04]  /*87b90*/  LDL.LU.64 R26, [R1+0x798] ;  /* 0x00079800011a7983 */ /* 0x000ee80000300a00 */
[----:B------:R-:W-:Y:S04]  /*87ba0*/  STL [R1+0x887c], R0 ;  /* 0x00887c0001007387 */ /* 0x000fe80000100800 */
[----:B------:R-:W-:Y:S01]  /*87bb0*/  STL [R1+0x8878], R2 ;  /* 0x0088780201007387 */ /* 0x000fe20000100800 */
[----:B---3--:R-:W-:-:S15]  /*87bc0*/  HMMA.16816.F32.BF16 R24, R20, R12, R24 ;  /* 0x0000000c1418723c */ /* 0x008fde0000041818 */
[----:B------:R-:W-:-:S04]  /*87bd0*/  NOP ;  /* 0x0000000000007918 */ /* 0x000fc80000000000 */
[----:B------:R0:W-:Y:S04]  /*87be0*/  STL.64 [R1+0x790], R24 ;  /* 0x0007901801007387 */ /* 0x0001e80000100a00 */
[----:B------:R-:W-:Y:S04]  /*87bf0*/  STL.64 [R1+0x798], R26 ;  /* 0x0007981a01007387 */ /* 0x000fe80000100a00 */
[----:B0-----:R-:W3:Y:S01]  /*87c00*/  LDL R24, [R1+0x20] ;  /* 0x0000200001187983 */ /* 0x001ee20000100800 */
[----:B----4-:R-:W-:Y:S02]  /*87c10*/  IMAD.MOV.U32 R25, RZ, RZ, R28 ;  /* 0x000000ffff197224 */ /* 0x010fe400078e001c */
[----:B------:R-:W-:Y:S01]  /*87c20*/  IMAD.MOV.U32 R6, RZ, RZ, R12 ;  /* 0x000000ffff067224 */ /* 0x000fe200078e000c */
[----:B------:R-:W4:Y:S01]  /*87c30*/  LDL.LU R28, [R1+0x8a90] ;  /* 0x008a9000011c7983 */ /* 0x000f220000300800 */
[----:B------:R-:W-:-:S03]  /*87c40*/  IMAD.MOV.U32 R3, RZ, RZ, R13 ;  /* 0x000000ffff037224 */ /* 0x000fc600078e000d */
[----:B------:R-:W2:Y:S04]  /*87c50*/  LDL.LU.64 R12, [R1+0x760] ;  /* 0x00076000010c7983 */ /* 0x000ea80000300a00 */
[----:B------:R-:W2:Y:S04]  /*87c60*/  LDL.LU.64 R14, [R1+0x768] ;  /* 0x00076800010e7983 */ /* 0x000ea80000300a00 */
[----:B---3--:R0:W-:Y:S04]  /*87c70*/  STL.64 [R1+0x8978], R24 ;  /* 0x0089781801007387 */ /* 0x0081e80000100a00 */
[----:B0-----:R-:W2:Y:S04]  /*87c80*/  LDL R24, [R1+0x100] ;  /* 0x0001000001187983 */ /* 0x001ea80000100800 */
[----:B------:R-:W2:Y:S04]  /*87c90*/  LDL R25, [R1+0x104] ;  /* 0x0001040001197983 */ /* 0x000ea80000100800 */
[----:B------:R-:W-:Y:S01]  /*87ca0*/  STL [R1+0x8880], R6 ;  /* 0x0088800601007387 */ /* 0x000fe20000100800 */
[----:B--2---:R-:W-:Y:S03]  /*87cb0*/  HMMA.16816.F32.BF16 R24, R20, R24, R8 ;  /* 0x000000181418723c */ /* 0x004fe60000041808 */
[----:B------:R-:W2:Y:S04]  /*87cc0*/  LDL.LU.64 R10, [R1+0x8a88] ;  /* 0x008a8800010a7983 */ /* 0x000ea80000300a00 */
[----:B------:R-:W2:-:S12]  /*87cd0*/  LDL.LU.64 R8, [R1+0x8a80] ;  /* 0x008a800001087983 */ /* 0x000e980000300a00 */
[----:B------:R0:W-:Y:S04]  /*87ce0*/  STL.64 [R1+0x780], R24 ;  /* 0x0007801801007387 */ /* 0x0001e80000100a00 */
[----:B------:R-:W-:Y:S04]  /*87cf0*/  STL.64 [R1+0x788], R26 ;  /* 0x0007881a01007387 */ /* 0x000fe80000100a00 */
[----:B0-----:R-:W3:Y:S01]  /*87d00*/  LDL R24, [R1+0x30] ;  /* 0x0000300001187983 */ /* 0x001ee20000100800 */
[----:B------:R-:W-:-:S03]  /*87d10*/  IMAD.MOV.U32 R25, RZ, RZ, R29 ;  /* 0x000000ffff197224 */ /* 0x000fc600078e001d */
[----:B------:R-:W2:Y:S04]  /*87d20*/  LDL.LU R29, [R1+0x8a78] ;  /* 0x008a7800011d7983 */ /* 0x000ea80000300800 */
[----:B---3--:R0:W-:Y:S04]  /*87d30*/  STL.64 [R1+0x8990], R24 ;  /* 0x0089901801007387 */ /* 0x0081e80000100a00 */
[----:B0-----:R-:W2:Y:S02]  /*87d40*/  LDL.64 R24, [R1+0xf0] ;  /* 0x0000f00001187983 */ /* 0x001ea40000100a00 */
[----:B--2---:R-:W-:Y:S01]  /*87d50*/  HMMA.16816.F32.BF16 R8, R20, R24, R8 ;  /* 0x000000181408723c */ /* 0x004fe20000041808 */
[----:B------:R-:W-:-:S15]  /*87d60*/  IMAD.MOV.U32 R7, RZ, RZ, R25 ;  /* 0x000000ffff077224 */ /* 0x000fde00078e0019 */
[----:B------:R-:W-:-:S03]  /*87d70*/  NOP ;  /* 0x0000000000007918 */ /* 0x000fc60000000000 */
[----:B------:R0:W-:Y:S04]  /*87d80*/  STL.64 [R1+0x770], R8 ;  /* 0x0007700801007387 */ /* 0x0001e80000100a00 */
[----:B------:R1:W-:Y:S04]  /*87d90*/  STL.64 [R1+0x778], R10 ;  /* 0x0007780a01007387 */ /* 0x0003e80000100a00 */
[----:B0-----:R-:W2:Y:S04]  /*87da0*/  LDL.LU.64 R8, [R1+0x8a70] ;  /* 0x008a700001087983 */ /* 0x001ea80000300a00 */
[----:B------:R-:W-:Y:S01]  /*87db0*/  STL [R1+0x8a60], R7 ;  /* 0x008a600701007387 */ /* 0x000fe20000100800 */
[----:B-1----:R-:W-:-:S03]  /*87dc0*/  IMAD.MOV.U32 R10, RZ, RZ, R24 ;  /* 0x000000ffff0a7224 */ /* 0x002fc600078e0018 */
[----:B------:R0:W-:Y:S04]  /*87dd0*/  STL.64 [R1+0x8a58], R4 ;  /* 0x008a580401007387 */ /* 0x0001e80000100a00 */
[----:B0-----:R-:W3:Y:S04]  /*87de0*/  LDL.LU.64 R4, [R1+0x750] ;  /* 0x0007500001047983 */ /* 0x001ee80000300a00 */
[----:B------:R-:W3:Y:S04]  /*87df0*/  LDL.LU.64 R6, [R1+0x758] ;  /* 0x0007580001067983 */ /* 0x000ee80000300a00 */
[----:B------:R-:W2:Y:S01]  /*87e00*/  LDL R24, [R1+0x40] ;  /* 0x0000400001187983 */ /* 0x000ea20000100800 */
[----:B----4-:R-:W-:-:S05]  /*87e10*/  IMAD.MOV.U32 R25, RZ, RZ, R28 ;  /* 0x000000ffff197224 */ /* 0x010fca00078e001c */
[----:B--2---:R0:W-:Y:S04]  /*87e20*/  STL.64 [R1+0x89a8], R24 ;  /* 0x0089a81801007387 */ /* 0x0041e80000100a00 */
[----:B0-----:R-:W2:Y:S02]  /*87e30*/  LDL.64 R24, [R1+0xe0] ;  /* 0x0000e00001187983 */ /* 0x001ea40000100a00 */
[----:B--2---:R-:W-:Y:S01]  /*87e40*/  HMMA.16816.F32.BF16 R12, R20, R24, R12 ;  /* 0x00000018140c723c */ /* 0x004fe2000004180c */
[----:B------:R-:W-:-:S15]  /*87e50*/  IMAD.MOV.U32 R28, RZ, RZ, R24 ;  /* 0x000000ffff1c7224 */ /* 0x000fde00078e0018 */
[----:B------:R-:W-:-:S03]  /*87e60*/  NOP ;  /* 0x0000000000007918 */ /* 0x000fc60000000000 */
[----:B------:R-:W-:Y:S04]  /*87e70*/  STL.64 [R1+0x760], R12 ;  /* 0x0007600c01007387 */ /* 0x000fe80000100a00 */
[----:B------:R0:W-:Y:S04]  /*87e80*/  STL.64 [R1+0x768], R14 ;  /* 0x0007680e01007387 */ /* 0x0001e80000100a00 */
[----:B0-----:R-:W2:Y:S04]  /*87e90*/  LDL.LU R14, [R1+0x8a6c] ;  /* 0x008a6c00010e7983 */ /* 0x001ea80000300800 */
[----:B------:R-:W4:Y:S01]  /*87ea0*/  LDL R24, [R1+0x50] ;  /* 0x0000500001187983 */ /* 0x000f220000100800 */
[----:B---3--:R-:W-:Y:S01]  /*87eb0*/  HMMA.16816.F32.BF16 R4, R20, R16, R4 ;  /* 0x000000101404723c */ /* 0x008fe20000041804 */
[----:B------:R-:W-:-:S02]  /*87ec0*/  IMAD.MOV.U32 R11, RZ, RZ, R25 ;  /* 0x000000ffff0b7224 */ /* 0x000fc400078e0019 */
[----:B------:R-:W-:-:S05]  /*87ed0*/  IMAD.MOV.U32 R25, RZ, RZ, R29 ;  /* 0x000000ffff197224 */ /* 0x000fca00078e001d */
[----:B----4-:R0:W-:Y:S04]  /*87ee0*/  STL.64 [R1+0x89c0], R24 ;  /* 0x0089c01801007387 */ /* 0x0101e80000100a00 */
[----:B------:R-:W-:Y:S04]  /*87ef0*/  STL.64 [R1+0x8958], R10 ;  /* 0x0089580a01007387 */ /* 0x000fe80000100a00 */
[----:B------:R-:W-:Y:S04]  /*87f00*/  STL.64 [R1+0x8950], R8 ;  /* 0x0089500801007387 */ /* 0x000fe80000100a00 */
[----:B------:R-:W-:Y:S04]  /*87f10*/  STL.64 [R1+0x750], R4 ;  /* 0x0007500401007387 */ /* 0x000fe80000100a00 */
[----:B------:R-:W-:Y:S04]  /*87f20*/  STL.64 [R1+0x758], R6 ;  /* 0x0007580601007387 */ /* 0x000fe80000100a00 */
[----:B0-----:R-:W3:Y:S01]  /*87f30*/  LDL R24, [R1+0x60] ;  /* 0x0000600001187983 */ /* 0x001ee20000100800 */
[----:B--2---:R-:W-:-:S03]  /*87f40*/  IMAD.MOV.U32 R25, RZ, RZ, R14 ;  /* 0x000000ffff197224 */ /* 0x004fc600078e000e */
[----:B------:R-:W2:Y:S04]  /*87f50*/  LDL.LU R14, [R1+0x8a68] ;  /* 0x008a6800010e7983 */ /* 0x000ea80000300800 */
[----:B---3--:R0:W-:Y:S04]  /*87f60*/  STL.64 [R1+0x89d8], R24 ;  /* 0x0089d81801007387 */ /* 0x0081e80000100a00 */
[----:B0-----:R-:W3:Y:S04]  /*87f70*/  LDL R24, [R1+0x70] ;  /* 0x0000700001187983 */ /* 0x001ee80000100800 */
[----:B------:R-:W3:Y:S04]  /*87f80*/  LDL R25, [R1+0x74] ;  /* 0x0000740001197983 */ /* 0x000ee80000100800 */
[----:B---3--:R0:W-:Y:S04]  /*87f90*/  STL.64 [R1+0x89f0], R24 ;  /* 0x0089f01801007387 */ /* 0x0081e80000100a00 */
[----:B0-----:R-:W3:Y:S04]  /*87fa0*/  LDL R24, [R1+0x80] ;  /* 0x0000800001187983 */ /* 0x001ee80000100800 */
[----:B------:R-:W3:Y:S04]  /*87fb0*/  LDL R25, [R1+0x84] ;  /* 0x0000840001197983 */ /* 0x000ee80000100800 */
[----:B---3--:R2:W-:Y:S02]  /*87fc0*/  STL.64 [R1+0x8a08], R24 ;  /* 0x008a081801007387 */ /* 0x0085e40000100a00 */
[----:B--2---:R-:W-:-:S02]  /*87fd0*/  IMAD.MOV.U32 R24, RZ, RZ, R14 ;  /* 0x000000ffff187224 */ /* 0x004fc400078e000e */
[----:B------:R-:W2:Y:S04]  /*87fe0*/  LDL.LU R14, [R1+0x8a64] ;  /* 0x008a6400010e7983 */ /* 0x000ea80000300800 */
[----:B------:R-:W3:Y:S04]  /*87ff0*/  LDL R25, [R1+0x94] ;  /* 0x0000940001197983 */ /* 0x000ee80000100800 */
[----:B---3--:R0:W-:Y:S04]  /*88000*/  STL.64 [R1+0x8a20], R24 ;  /* 0x008a201801007387 */ /* 0x0081e80000100a00 */
[----:B0-----:R-:W3:Y:S04]  /*88010*/  LDL R24, [R1+0xa0] ;  /* 0x0000a00001187983 */ /* 0x001ee80000100800 */
[----:B------:R-:W3:Y:S04]  /*88020*/  LDL R25, [R1+0xa4] ;  /* 0x0000a40001197983 */ /* 0x000ee80000100800 */
[----:B---3--:R0:W-:Y:S04]  /*88030*/  STL.64 [R1+0x8a38], R24 ;  /* 0x008a381801007387 */ /* 0x0081e80000100a00 */
[----:B0-----:R-:W3:Y:S01]  /*88040*/  LDL R24, [R1+0xb0] ;  /* 0x0000b00001187983 */ /* 0x001ee20000100800 */
[----:B--2---:R-:W-:-:S03]  /*88050*/  IMAD.MOV.U32 R25, RZ, RZ, R14 ;  /* 0x000000ffff197224 */ /* 0x004fc600078e000e */
[----:B------:R-:W2:Y:S04]  /*88060*/  LDL.LU.64 R4, [R1+0x740] ;  /* 0x0007400001047983 */ /* 0x000ea80000300a00 */
[----:B------:R-:W2:Y:S04]  /*88070*/  LDL.LU.64 R6, [R1+0x748] ;  /* 0x0007480001067983 */ /* 0x000ea80000300a00 */
[----:B---3--:R0:W-:Y:S04]  /*88080*/  STL.64 [R1+0x8a50], R24 ;  /* 0x008a501801007387 */ /* 0x0081e80000100a00 */
[----:B0-----:R-:W2:Y:S04]  /*88090*/  LDL.64 R24, [R1+0xc0] ;  /* 0x0000c00001187983 */ /* 0x001ea80000100a00 */
[----:B------:R-:W3:Y:S04]  /*880a0*/  LDL.LU.64 R8, [R1+0x690] ;  /* 0x0006900001087983 */ /* 0x000ee80000300a00 */
[----:B------:R-:W4:Y:S04]  /*880b0*/  LDL.LU.64 R10, [R1+0x698] ;  /* 0x00069800010a7983 */ /* 0x000f280000300a00 */
[----:B----4-:R-:W-:Y:S04]  /*880c0*/  STL.64 [R1+0x8970], R10 ;  /* 0x0089700a01007387 */ /* 0x010fe80000100a00 */
[----:B---3--:R0:W-:Y:S04]  /*880d0*/  STL.64 [R1+0x8968], R8 ;  /* 0x0089680801007387 */ /* 0x0081e80000100a00 */
[----:B0-----:R-:W3:Y:S04]  /*880e0*/  LDL.LU.64 R8, [R1+0x6a0] ;  /* 0x0006a00001087983 */ /* 0x001ee80000300a00 */
        /* <DEDUP_REMOVED lines=28> */
[----:B------:R-:W4:Y:S01]  /*882b0*/  LDL.LU.64 R10, [R1+0x718] ;  /* 0x00071800010a7983 */ /* 0x000f220000300a00 */
[----:B--2---:R-:W-:Y:S03]  /*882c0*/  HMMA.16816.F32.BF16 R4, R20, R24, R4 ;  /* 0x000000181404723c */ /* 0x004fe60000041804 */
[----:B----4-:R-:W-:Y:S04]  /*882d0*/  STL.64 [R1+0x8a30], R10 ;  /* 0x008a300a01007387 */ /* 0x010fe80000100a00 */
[----:B---3--:R0:W-:Y:S04]  /*882e0*/  STL.64 [R1+0x8a28], R8 ;  /* 0x008a280801007387 */ /* 0x0081e80000100a00 */
[----:B0-----:R-:W2:Y:S04]  /*882f0*/  LDL.LU.64 R8, [R1+0x720] ;  /* 0x0007200001087983 */ /* 0x001ea80000300a00 */
[----:B------:R-:W3:Y:S01]  /*88300*/  LDL.LU.64 R10, [R1+0x728] ;  /* 0x00072800010a7983 */ /* 0x000ee20000300a00 */
[----:B------:R-:W-:-:S02]  /*88310*/  IMAD.MOV.U32 R2, RZ, RZ, R16 ;  /* 0x000000ffff027224 */ /* 0x000fc400078e0010 */
[----:B------:R-:W-:Y:S02]  /*88320*/  IMAD.MOV.U32 R29, RZ, RZ, R17 ;  /* 0x000000ffff1d7224 */ /* 0x000fe400078e0011 */
[----:B------:R-:W-:Y:S01]  /*88330*/  IMAD.MOV.U32 R0, RZ, RZ, R25 ;  /* 0x000000ffff007224 */ /* 0x000fe200078e0019 */
[----:B---3--:R-:W-:Y:S04]  /*88340*/  STL.64 [R1+0x8a48], R10 ;  /* 0x008a480a01007387 */ /* 0x008fe80000100a00 */
[----:B--2---:R0:W-:Y:S04]  /*88350*/  STL.64 [R1+0x8a40], R8 ;  /* 0x008a400801007387 */ /* 0x0041e80000100a00 */
[----:B0-----:R-:W2:Y:S04]  /*88360*/  LDL.LU.64 R8, [R1+0x730] ;  /* 0x0007300001087983 */ /* 0x001ea80000300a00 */
[----:B------:R-:W2:Y:S04]  /*88370*/  LDL.LU.64 R10, [R1+0x738] ;  /* 0x00073800010a7983 */ /* 0x000ea80000300a00 */
[----:B------:R-:W3:Y:S04]  /*88380*/  LDL.LU.64 R16, [R1+0x680] ;  /* 0x0006800001107983 */ /* 0x000ee80000300a00 */
[----:B------:R-:W3:Y:S04]  /*88390*/  LDL.LU.64 R18, [R1+0x688] ;  /* 0x0006880001127983 */ /* 0x000ee80000300a00 */
[----:B------:R-:W4:Y:S04]  /*883a0*/  LDL.LU.64 R12, [R1+0x670] ;  /* 0x00067000010c7983 */ /* 0x000f280000300a00 */
[----:B------:R-:W4:Y:S04]  /*883b0*/  LDL.LU.64 R14, [R1+0x678] ;  /* 0x00067800010e7983 */ /* 0x000f280000300a00 */
[----:B------:R-:W-:Y:S04]  /*883c0*/  STL.64 [R1+0x740], R4 ;  /* 0x0007400401007387 */ /* 0x000fe80000100a00 */
[----:B------:R0:W-:Y:S04]  /*883d0*/  STL.64 [R1+0x748], R6 ;  /* 0x0007480601007387 */ /* 0x0001e80000100a00 */
[----:B0-----:R-:W2:Y:S01]  /*883e0*/  LDL.LU R7, [R1+0x8a60] ;  /* 0x008a600001077983 */ /* 0x001ea20000300800 */
[----:B------:R-:W-:-:S03]  /*883f0*/  IMAD.MOV.U32 R6, RZ, RZ, R24 ;  /* 0x000000ffff067224 */ /* 0x000fc600078e0018 */
[----:B------:R-:W2:Y:S04]  /*88400*/  LDL.LU.64 R4, [R1+0x8a58] ;  /* 0x008a580001047983 */ /* 0x000ea80000300a00 */
[----:B------:R-:W2:Y:S02]  /*88410*/  LDL.LU.64 R24, [R1+0x8a50] ;  /* 0x008a500001187983 */ /* 0x000ea40000300a00 */
[----:B--2---:R-:W-:Y:S02]  /*88420*/  HMMA.16816.F32.BF16 R24, R20, R24, R8 ;  /* 0x000000181418723c */ /* 0x004fe40000041808 */
[----:B------:R-:W2:Y:S04]  /*88430*/  LDL.LU.64 R10, [R1+0x8a48] ;  /* 0x008a4800010a7983 */ /* 0x000ea80000300a00 */
[----:B------:R-:W2:-:S13]  /*88440*/  LDL.LU.64 R8, [R1+0x8a40] ;  /* 0x008a400001087983 */ /* 0x000e9a0000300a00 */
        /* <DEDUP_REMOVED lines=62> */
[----:B0-----:R-:W3:Y:S02]  /*88830*/  LDL.LU.64 R24, [R1+0x8948] ;  /* 0x0089480001187983 */ /* 0x001ee40000300a00 */
[----:B---3--:R-:W-:Y:S02]  /*88840*/  HMMA.16816.F32.BF16 R24, R20, R24, R16 ;  /* 0x000000181418723c */ /* 0x008fe40000041810 */
[----:B------:R-:W3:Y:S04]  /*88850*/  LDL.LU.64 R18, [R1+0x8940] ;  /* 0x0089400001127983 */ /* 0x000ee80000300a00 */
[----:B------:R-:W3:-:S13]  /*88860*/  LDL.LU.64 R16, [R1+0x8938] ;  /* 0x0089380001107983 */ /* 0x000eda0000300a00 */
[----:B------:R-:W-:Y:S04]  /*88870*/  STL.64 [R1+0x680], R24 ;  /* 0x0006801801007387 */ /* 0x000fe80000100a00 */
[----:B------:R0:W-:Y:S04]  /*88880*/  STL.64 [R1+0x688], R26 ;  /* 0x0006881a01007387 */ /* 0x0001e80000100a00 */
[----:B0-----:R-:W2:Y:S04]  /*88890*/  LDL.LU.64 R26, [R1+0x8930] ;  /* 0x00893000011a7983 */ /* 0x001ea80000300a00 */
[----:B------:R-:W4:Y:S02]  /*888a0*/  LDL.LU.64 R24, [R1+0x8928] ;  /* 0x0089280001187983 */ /* 0x000f240000300a00 */
[----:B----4-:R-:W-:-:S15]  /*888b0*/  HMMA.16816.F32.BF16 R12, R20, R24, R12 ;  /* 0x00000018140c723c */ /* 0x010fde000004180c */
[----:B------:R-:W-:-:S04]  /*888c0*/  NOP ;  /* 0x0000000000007918 */ /* 0x000fc80000000000 */
[----:B------:R-:W-:Y:S04]  /*888d0*/  STL.64 [R1+0x670], R12 ;  /* 0x0006700c01007387 */ /* 0x000fe80000100a00 */
[----:B------:R0:W-:Y:S04]  /*888e0*/  STL.64 [R1+0x678], R14 ;  /* 0x0006780e01007387 */ /* 0x0001e80000100a00 */
[----:B0-----:R-:W4:Y:S04]  /*888f0*/  LDL.LU R15, [R1+0x8920] ;  /* 0x00892000010f7983 */ /* 0x001f280000300800 */
[----:B------:R-:W3:Y:S04]  /*88900*/  LDL.LU.64 R12, [R1+0x8918] ;  /* 0x00891800010c7983 */ /* 0x000ee80000300a00 */
[----:B--2---:R-:W-:Y:S04]  /*88910*/  STL.64 [R1+0x8760], R26 ;  /* 0x0087601a01007387 */ /* 0x004fe80000100a00 */
[----:B------:R0:W-:Y:S04]  /*88920*/  STL.64 [R1+0x8758], R24 ;  /* 0x0087581801007387 */ /* 0x0001e80000100a00 */
[----:B0-----:R-:W2:Y:S04]  /*88930*/  LDL.LU.64 R24, [R1+0x660] ;  /* 0x0006600001187983 */ /* 0x001ea80000300a00 */
[----:B------:R-:W2:Y:S04]  /*88940*/  LDL.LU.64 R26, [R1+0x668] ;  /* 0x00066800011a7983 */ /* 0x000ea80000300a00 */
[----:B----4-:R-:W-:Y:S04]  /*88950*/  STL [R1+0x8898], R15 ;  /* 0x0088980f01007387 */ /* 0x010fe80000100800 */
[----:B---3--:R0:W-:Y:S01]  /*88960*/  STL.64 [R1+0x8890], R12 ;  /* 0x0088900c01007387 */ /* 0x0081e20000100a00 */
[----:B--2---:R-:W-:-:S15]  /*88970*/  HMMA.16816.F32.BF16 R24, R20, R12, R24 ;  /* 0x0000000c1418723c */ /* 0x004fde0000041818 */
[----:B------:R-:W-:-:S04]  /*88980*/  NOP ;  /* 0x0000000000007918 */ /* 0x000fc80000000000 */
[----:B------:R-:W-:Y:S04]  /*88990*/  STL.64 [R1+0x660], R24 ;  /* 0x0006601801007387 */ /* 0x000fe80000100a00 */
[----:B------:R-:W-:Y:S04]  /*889a0*/  STL.64 [R1+0x668], R26 ;  /* 0x0006681a01007387 */ /* 0x000fe80000100a00 */
[----:B0-----:R-:W2:Y:S04]  /*889b0*/  LDL.LU.64 R12, [R1+0x650] ;  /* 0x00065000010c7983 */ /* 0x001ea80000300a00 */
[----:B------:R-:W2:Y:S04]  /*889c0*/  LDL.LU.64 R14, [R1+0x658] ;  /* 0x00065800010e7983 */ /* 0x000ea80000300a00 */
[----:B------:R-:W-:Y:S04]  /*889d0*/  STL [R1+0x872c], R8 ;  /* 0x00872c0801007387 */ /* 0x000fe80000100800 */
[----:B------:R0:W-:Y:S01]  /*889e0*/  STL [R1+0x8728], R9 ;  /* 0x0087280901007387 */ /* 0x0001e20000100800 */
[----:B--2---:R-:W-:-:S15]  /*889f0*/  HMMA.16816.F32.BF16 R12, R20, R8, R12 ;  /* 0x00000008140c723c */ /* 0x004fde000004180c */
[----:B------:R-:W-:-:S04]  /*88a00*/  NOP ;  /* 0x0000000000007918 */ /* 0x000fc80000000000 */
[----:B------:R-:W-:Y:S04]  /*88a10*/  STL.64 [R1+0x650], R12 ;  /* 0x0006500c01007387 */ /* 0x000fe80000100a00 */
[----:B------:R-:W-:Y:S04]  /*88a20*/  STL.64 [R1+0x658], R14 ;  /* 0x0006580e01007387 */ /* 0x000fe80000100a00 */
[----:B------:R1:W-:Y:S04]  /*88a30*/  STL.64 [R1+0x88d8], R10 ;  /* 0x0088d80a01007387 */ /* 0x0003e80000100a00 */
[----:B0-----:R-:W2:Y:S04]  /*88a40*/  LDL.LU.64 R8, [R1+0xa90] ;  /* 0x000a900001087983 */ /* 0x001ea80000300a00 */
[----:B-1----:R-:W2:Y:S01]  /*88a50*/  LDL.LU.64 R10, [R1+0xa98] ;  /* 0x000a9800010a7983 */ /* 0x002ea20000300a00 */
[----:B------:R-:W0:Y:S02]  /*88a60*/  S2R R27, SR_TID.X ;  /* 0x00000000001b7919 */ /* 0x000e240000002100 */
[C---:B0-----:R-:W-:Y:S01]  /*88a70*/  LOP3.LUT R14, R27.reuse, 0x7, RZ, 0xc0, !PT ;  /* 0x000000071b0e7812 */ /* 0x041fe200078ec0ff */
[----:B------:R-:W-:-:S04]  /*88a80*/  IMAD.SHL.U32 R26, R27, 0x2, RZ ;  /* 0x000000021b1a7824 */ /* 0x000fc800078e00ff */
[----:B------:R-:W-:Y:S02]  /*88a90*/  IMAD R14, R14, 0x90, RZ ;  /* 0x000000900e0e7824 */ /* 0x000fe400078e02ff */
[----:B------:R-:W-:-:S03]  /*88aa0*/  IMAD.SHL.U32 R27, R27, 0x40, RZ ;  /* 0x000000401b1b7824 */ /* 0x000fc600078e00ff */
[----:B------:R-:W-:-:S04]  /*88ab0*/  LOP3.LUT R14, R14, 0x10, R26, 0x78, !PT ;  /* 0x000000100e0e7812 */ /* 0x000fc800078e781a */
[----:B------:R-:W-:-:S04]  /*88ac0*/  LOP3.LUT R14, R14, 0x400, R27, 0xf8, !PT ;  /* 0x000004000e0e7812 */ /* 0x000fc800078ef81b */
[----:B------:R-:W-:Y:S01]  /*88ad0*/  LOP3.LUT R14, R14, 0x60, RZ, 0x3c, !PT ;  /* 0x000000600e0e7812 */ /* 0x000fe200078e3cff */
[----:B--2---:R-:W-:Y:S04]  /*88ae0*/  HMMA.16816.F32.BF16 R8, R20, R4, R8 ;  /* 0x000000041408723c */ /* 0x004fe80000041808 */
[----:B------:R0:W1:-:S15]  /*88af0*/  LDSM.16.MT88.4 R20, [R14+UR5+0x20000] ;  /* 0x020000050e14783b */ /* 0x00005e0008004200 */
[----:B------:R-:W-:Y:S04]  /*88b00*/  STL.64 [R1+0x3d0], R8 ;  /* 0x0003d00801007387 */ /* 0x000fe80000100a00 */
[----:B------:R-:W-:Y:S04]  /*88b10*/  STL.64 [R1+0x3d8], R10 ;  /* 0x0003d80a01007387 */ /* 0x000fe80000100a00 */
[----:B------:R-:W-:Y:S04]  /*88b20*/  STL [R1+0x8714], R4 ;  /* 0x0087140401007387 */ /* 0x000fe80000100800 */
[----:B------:R-:W-:Y:S04]  /*88b30*/  STL [R1+0x8710], R5 ;  /* 0x0087100501007387 */ /* 0x000fe80000100800 */
[----:B------:R-:W-:Y:S04]  /*88b40*/  STL.64 [R1+0x88c0], R6 ;  /* 0x0088c00601007387 */ /* 0x000fe80000100a00 */
[----:B------:R-:W2:Y:S04]  /*88b50*/  LDL.LU.64 R12, [R1+0x5e0] ;  /* 0x0005e000010c7983 */ /* 0x000ea80000300a00 */
[----:B0-----:R-:W3:Y:S04]  /*88b60*/  LDL.LU.64 R14, [R1+0x5e8] ;  /* 0x0005e800010e7983 */ /* 0x001ee80000300a00 */
[----:B---3--:R-:W-:Y:S04]  /*88b70*/  STL.64 [R1+0x88a8], R14 ;  /* 0x0088a80e01007387 */ /* 0x008fe80000100a00 */
[----:B--2---:R0:W-:Y:S04]  /*88b80*/  STL.64 [R1+0x88a0], R12 ;  /* 0x0088a00c01007387 */ /* 0x0041e80000100a00 */
[----:B0-----:R-:W2:Y:S04]  /*88b90*/  LDL R12, [R1+0x160] ;  /* 0x00016000010c7983 */ /* 0x001ea80000100800 */
[----:B------:R-:W2:Y:S04]  /*88ba0*/  LDL R13, [R1+0x164] ;  /* 0x00016400010d7983 */ /* 0x000ea80000100800 */
[----:B------:R-:W3:Y:S04]  /*88bb0*/  LDL.LU.64 R8, [R1+0x610] ;  /* 0x0006100001087983 */ /* 0x000ee80000300a00 */
[----:B------:R-:W4:Y:S04]  /*88bc0*/  LDL.LU.64 R10, [R1+0x618] ;  /* 0x00061800010a7983 */ /* 0x000f280000300a00 */
[----:B----4-:R-:W-:Y:S04]  /*88bd0*/  STL.64 [R1+0x88e8], R10 ;  /* 0x0088e80a01007387 */ /* 0x010fe80000100a00 */
[----:B---3--:R0:W-:Y:S04]  /*88be0*/  STL.64 [R1+0x88e0], R8 ;  /* 0x0088e00801007387 */ /* 0x0081e80000100a00 */
[----:B0-----:R-:W3:Y:S04]  /*88bf0*/  LDL R8, [R1+0x190] ;  /* 0x0001900001087983 */ /* 0x001ee80000100800 */
[----:B------:R-:W3:Y:S04]  /*88c00*/  LDL R9, [R1+0x194] ;  /* 0x0001940001097983 */ /* 0x000ee80000100800 */
[----:B---3--:R0:W-:Y:S04]  /*88c10*/  STL.64 [R1+0x88f8], R8 ;  /* 0x0088f80801007387 */ /* 0x0081e80000100a00 */
[----:B0-----:R-:W3:Y:S04]  /*88c20*/  LDL.LU.64 R8, [R1+0x1a0] ;  /* 0x0001a00001087983 */ /* 0x001ee80000300a00 */
[----:B---3--:R0:W-:Y:S04]  /*88c30*/  STL.64 [R1+0x8900], R8 ;  /* 0x0089000801007387 */ /* 0x0081e80000100a00 */
[----:B0-----:R-:W3:Y:S04]  /*88c40*/  LDL R8, [R1+0x1b0] ;  /* 0x0001b00001087983 */ /* 0x001ee80000100800 */
[----:B------:R-:W3:Y:S04]  /*88c50*/  LDL R9, [R1+0x1b4] ;  /* 0x0001b40001097983 */ /* 0x000ee80000100800 */
[----:B------:R-:W4:Y:S04]  /*88c60*/  LDL.LU.64 R4, [R1+0x600] ;  /* 0x0006000001047983 */ /* 0x000f280000300a00 */
[----:B------:R-:W2:Y:S04]  /*88c70*/  LDL.LU.64 R6, [R1+0x608] ;  /* 0x0006080001067983 */ /* 0x000ea80000300a00 */
[----:B--2---:R-:W-:Y:S04]  /*88c80*/  STL.64 [R1+0x88d0], R6 ;  /* 0x0088d00601007387 */ /* 0x004fe80000100a00 */
[----:B----4-:R0:W-:Y:S04]  /*88c90*/  STL.64 [R1+0x88c8], R4 ;  /* 0x0088c80401007387 */ /* 0x0101e80000100a00 */
[----:B0-----:R-:W2:Y:S04]  /*88ca0*/  LDL.LU.64 R4, [R1+0x180] ;  /* 0x0001800001047983 */ /* 0x001ea80000300a00 */
[----:B--2---:R0:W-:Y:S04]  /*88cb0*/  STL.64 [R1+0x88f0], R4 ;  /* 0x0088f00401007387 */ /* 0x0041e80000100a00 */
[----:B0-----:R-:W2:Y:S04]  /*88cc0*/  LDL.LU.64 R4, [R1+0x620] ;  /* 0x0006200001047983 */ /* 0x001ea80000300a00 */
[----:B------:R-:W4:Y:S04]  /*88cd0*/  LDL.LU.64 R6, [R1+0x628] ;  /* 0x0006280001067983 */ /* 0x000f280000300a00 */
[----:B----4-:R-:W-:Y:S04]  /*88ce0*/  STL.64 [R1+0x8910], R6 ;  /* 0x0089100601007387 */ /* 0x010fe80000100a00 */
[----:B--2---:R0:W-:Y:S04]  /*88cf0*/  STL.64 [R1+0x8908], R4 ;  /* 0x0089080401007387 */ /* 0x0041e80000100a00 */
[----:B0-----:R-:W3:Y:S04]  /*88d00*/  LDL.LU.64 R4, [R1+0x640] ;  /* 0x0006400001047983 */ /* 0x001ee80000300a00 */
[----:B------:R-:W3:Y:S04]  /*88d10*/  LDL.LU.64 R6, [R1+0x648] ;  /* 0x0006480001067983 */ /* 0x000ee80000300a00 */
[----:B------:R0:W-:Y:S04]  /*88d20*/  STL.64 [R1+0x88b8], R12 ;  /* 0x0088b80c01007387 */ /* 0x0001e80000100a00 */
[----:B0-----:R-:W2:Y:S04]  /*88d30*/  LDL.LU.64 R12, [R1+0x170] ;  /* 0x00017000010c7983 */ /* 0x001ea80000300a00 */
[----:B------:R-:W4:Y:S04]  /*88d40*/  LDL.LU.64 R24, [R1+0x140] ;  /* 0x0001400001187983 */ /* 0x000f280000300a00 */
[----:B----4-:R0:W-:Y:S04]  /*88d50*/  STL.64 [R1+0x8888], R24 ;  /* 0x0088881801007387 */ /* 0x0101e80000100a00 */
[----:B0-----:R-:W4:Y:S01]  /*88d60*/  LDL.LU.64 R24, [R1+0x150] ;  /* 0x0001500001187983 */ /* 0x001f220000300a00 */
[C---:B---3--:R-:W-:Y:S03]  /*88d70*/  HMMA.16816.F32.BF16 R8, R16.reuse, R8, R4 ;  /* 0x000000081008723c */ /* 0x048fe60000041804 */
[----:B----4-:R0:W-:Y:S04]  /*88d80*/  STL.64 [R1+0x88b0], R24 ;  /* 0x0088b01801007387 */ /* 0x0101e80000100a00 */
[----:B0-----:R-:W3:Y:S04]  /*88d90*/  LDL.LU.64 R24, [R1+0x5f0] ;  /* 0x0005f00001187983 */ /* 0x001ee80000300a00 */
[----:B------:R-:W3:Y:S04]  /*88da0*/  LDL.LU.64 R26, [R1+0x5f8] ;  /* 0x0005f800011a7983 */ /* 0x000ee80000300a00 */
[----:B-1----:R-:W-:Y:S04]  /*88db0*/  STL [R1+0x8724], R20 ;  /* 0x0087241401007387 */ /* 0x002fe80000100800 */
[----:B------:R0:W-:Y:S04]  /*88dc0*/  STL [R1+0x8720], R21 ;  /* 0x0087201501007387 */ /* 0x0001e80000100800 */
[----:B------:R-:W-:Y:S04]  /*88dd0*/  STL [R1+0x871c], R22 ;  /* 0x00871c1601007387 */ /* 0x000fe80000100800 */
[----:B------:R1:W-:Y:S04]  /*88de0*/  STL [R1+0x8718], R23 ;  /* 0x0087181701007387 */ /* 0x0003e80000100800 */
[----:B0-----:R-:W4:Y:S04]  /*88df0*/  LDL.LU.64 R20, [R1+0x630] ;  /* 0x0006300001147983 */ /* 0x001f280000300a00 */
[----:B-1----:R-:W4:Y:S04]  /*88e00*/  LDL.LU.64 R22, [R1+0x638] ;  /* 0x0006380001167983 */ /* 0x002f280000300a00 */
[----:B------:R-:W2:Y:S04]  /*88e10*/  LDL.LU.64 R6, [R1+0x8910] ;  /* 0x0089100001067983 */ /* 0x000ea80000300a00 */
[----:B------:R-:W2:Y:S04]  /*88e20*/  LDL.LU.64 R4, [R1+0x8908] ;  /* 0x0089080001047983 */ /* 0x000ea80000300a00 */
[----:B------:R0:W-:Y:S04]  /*88e30*/  STL.64 [R1+0x640], R8 ;  /* 0x0006400801007387 */ /* 0x0001e80000100a00 */
[----:B------:R-:W-:Y:S04]  /*88e40*/  STL.64 [R1+0x648], R10 ;  /* 0x0006480a01007387 */ /* 0x000fe80000100a00 */
[----:B0-----:R-:W4:Y:S02]  /*88e50*/  LDL.LU.64 R8, [R1+0x8900] ;  /* 0x0089000001087983 */ /* 0x001f240000300a00 */
[----:B----4-:R-:W-:-:S15]  /*88e60*/  HMMA.16816.F32.BF16 R20, R16, R8, R20 ;  /* 0x000000081014723c */ /* 0x010fde0000041814 */
[----:B------:R-:W-:-:S04]  /*88e70*/  NOP ;  /* 0x0000000000007918 */ /* 0x000fc80000000000 */
[----:B------:R0:W-:Y:S04]  /*88e80*/  STL.64 [R1+0x630], R20 ;  /* 0x0006301401007387 */ /* 0x0001e80000100a00 */
[----:B------:R-:W-:Y:S01]  /*88e90*/  STL.64 [R1+0x638], R22 ;  /* 0x0006381601007387 */ /* 0x000fe20000100a00 */
[----:B0-----:R-:W-:Y:S02]  /*88ea0*/  IMAD.MOV.U32 R20, RZ, RZ, R8 ;  /* 0x000000ffff147224 */ /* 0x001fe400078e0008 */
[----:B------:R-:W-:Y:S02]  /*88eb0*/  IMAD.MOV.U32 R21, RZ, RZ, R9 ;  /* 0x000000ffff157224 */ /* 0x000fe400078e0009 */
[----:B------:R-:W2:Y:S02]  /*88ec0*/  LDL.LU.64 R8, [R1+0x88f8] ;  /* 0x0088f80001087983 */ /* 0x000ea40000300a00 */
[----:B--2---:R-:W-:Y:S02]  /*88ed0*/  HMMA.16816.F32.BF16 R8, R16, R8, R4 ;  /* 0x000000081008723c */ /* 0x004fe40000041804 */
[----:B------:R-:W2:-:S15]  /*88ee0*/  LDL.LU.64 R4, [R1+0x88f0] ;  /* 0x0088f00001047983 */ /* 0x000e9e0000300a00 */
[----:B------:R-:W-:Y:S02]  /*88ef0*/  NOP ;  /* 0x0000000000007918 */ /* 0x000fe40000000000 */
[----:B------:R-:W-:Y:S04]  /*88f00*/  STL.64 [R1+0x620], R8 ;  /* 0x0006200801007387 */ /* 0x000fe80000100a00 */
[----:B------:R0:W-:Y:S04]  /*88f10*/  STL.64 [R1+0x628], R10 ;  /* 0x0006280a01007387 */ /* 0x0001e80000100a00 */
[----:B0-----:R-:W2:Y:S04]  /*88f20*/  LDL.LU.64 R10, [R1+0x88e8] ;  /* 0x0088e800010a7983 */ /* 0x001ea80000300a00 */
[----:B------:R-:W2:Y:S02]  /*88f30*/  LDL.LU.64 R8, [R1+0x88e0] ;  /* 0x0088e00001087983 */ /* 0x000ea40000300a00 */
[----:B--2---:R-:W-:-:S15]  /*88f40*/  HMMA.16816.F32.BF16 R8, R16, R4, R8 ;  /* 0x000000041008723c */ /* 0x004fde0000041808 */
[----:B------:R-:W-:-:S04]  /*88f50*/  NOP ;  /* 0x0000000000007918 */ /* 0x000fc80000000000 */
[----:B------:R0:W-:Y:S04]  /*88f60*/  STL.64 [R1+0x610], R8 ;  /* 0x0006100801007387 */ /* 0x0001e80000100a00 */
[----:B------:R1:W-:Y:S01]  /*88f70*/  STL.64 [R1+0x618], R10 ;  /* 0x0006180a01007387 */ /* 0x0003e20000100a00 */
[----:B0-----:R-:W-:Y:S02]  /*88f80*/  IMAD.MOV.U32 R8, RZ, RZ, R4 ;  /* 0x000000ffff087224 */ /* 0x001fe400078e0004 */
[----:B------:R-:W-:Y:S01]  /*88f90*/  IMAD.MOV.U32 R9, RZ, RZ, R5 ;  /* 0x000000ffff097224 */ /* 0x000fe200078e0005 */
[----:B-1----:R-:W2:Y:S04]  /*88fa0*/  LDL.LU.64 R10, [R1+0x88d8] ;  /* 0x0088d800010a7983 */ /* 0x002ea80000300a00 */
[----:B------:R-:W4:Y:S04]  /*88fb0*/  LDL.LU.64 R6, [R1+0x88d0] ;  /* 0x0088d00001067983 */ /* 0x000f280000300a00 */
[----:B------:R-:W4:Y:S04]  /*88fc0*/  LDL.LU.64 R4, [R1+0x88c8] ;  /* 0x0088c80001047983 */ /* 0x000f280000300a00 */
[----:B------:R-:W-:Y:S01]  /*88fd0*/  STL [R1+0x8740], R8 ;  /* 0x0087400801007387 */ /* 0x000fe20000100800 */
[----:B----4-:R-:W-:-:S15]  /*88fe0*/  HMMA.16816.F32.BF16 R4, R16, R12, R4 ;  /* 0x0000000c1004723c */ /* 0x010fde0000041804 */
[----:B------:R-:W-:-:S04]  /*88ff0*/  NOP ;  /* 0x0000000000007918 */ /* 0x000fc80000000000 */
[----:B------:R0:W-:Y:S04]  /*89000*/  STL.64 [R1+0x600], R4 ;  /* 0x0006000401007387 */ /* 0x0001e80000100a00 */
[----:B------:R1:W-:Y:S01]  /*89010*/  STL.64 [R1+0x608], R6 ;  /* 0x0006080601007387 */ /* 0x0003e20000100a00 */
[----:B0-----:R-:W-:Y:S02]  /*89020*/  IMAD.MOV.U32 R4, RZ, RZ, R12 ;  /* 0x000000ffff047224 */ /* 0x001fe400078e000c */
[----:B------:R-:W-:Y:S01]  /*89030*/  IMAD.MOV.U32 R5, RZ, RZ, R13 ;  /* 0x000000ffff057224 */ /* 0x000fe200078e000d */
[----:B-1----:R-:W4:Y:S04]  /*89040*/  LDL.LU.64 R6, [R1+0x88c0] ;  /* 0x0088c00001067983 */ /* 0x002f280000300a00 */
[----:B------:R-:W3:Y:S04]  /*89050*/  LDL.LU.64 R12, [R1+0x88b8] ;  /* 0x0088b800010c7983 */ /* 0x000ee80000300a00 */
[----:B------:R-:W-:Y:S01]  /*89060*/  STL.64 [R1+0x87c8], R4 ;  /* 0x0087c80401007387 */ /* 0x000fe20000100a00 */
[----:B---3--:R-:W-:Y:S03]  /*89070*/  HMMA.16816.F32.BF16 R12, R16, R12, R24 ;  /* 0x0000000c100c723c */ /* 0x008fe60000041818 */
[----:B------:R-:W3:-:S15]  /*89080*/  LDL.LU.64 R24, [R1+0x88b0] ;  /* 0x0088b00001187983 */ /* 0x000ede0000300a00 */
[----:B------:R-:W-:Y:S01]  /*89090*/  NOP ;  /* 0x0000000000007918 */ /* 0x000fe20000000000 */
[----:B------:R-:W-:Y:S04]  /*890a0*/  STL.64 [R1+0x5f0], R12 ;  /* 0x0005f00c01007387 */ /* 0x000fe80000100a00 */
[----:B------:R0:W-:Y:S04]  /*890b0*/  STL.64 [R1+0x5f8], R14 ;  /* 0x0005f80e01007387 */ /* 0x0001e80000100a00 */
[----:B0-----:R-:W3:Y:S04]  /*890c0*/  LDL.LU.64 R14, [R1+0x88a8] ;  /* 0x0088a800010e7983 */ /* 0x001ee80000300a00 */
[----:B------:R-:W3:Y:S02]  /*890d0*/  LDL.LU.64 R12, [R1+0x88a0] ;  /* 0x0088a000010c7983 */ /* 0x000ee40000300a00 */
[----:B---3--:R-:W-:-:S15]  /*890e0*/  HMMA.16816.F32.BF16 R12, R16, R24, R12 ;  /* 0x00000018100c723c */ /* 0x008fde000004180c */
[----:B------:R-:W-:-:S04]  /*890f0*/  NOP ;  /* 0x0000000000007918 */ /* 0x000fc80000000000 */
[----:B------:R-:W-:Y:S04]  /*89100*/  STL.64 [R1+0x5e0], R12 ;  /* 0x0005e00c01007387 */ /* 0x000fe80000100a00 */
[----:B------:R0:W-:Y:S04]  /*89110*/  STL.64 [R1+0x5e8], R14 ;  /* 0x0005e80e01007387 */ /* 0x0001e80000100a00 */
[----:B0-----:R-:W3:Y:S04]  /*89120*/  LDL.LU R15, [R1+0x8898] ;  /* 0x00889800010f7983 */ /* 0x001ee80000300800 */
[----:B------:R-:W2:Y:S01]  /*89130*/  LDL.LU.64 R12, [R1+0x8890] ;  /* 0x00889000010c7983 */ /* 0x000ea20000300a00 */
[----:B------:R-:W-:-:S02]  /*89140*/  IMAD.MOV.U32 R8, RZ, RZ, R25 ;  /* 0x000000ffff087224 */ /* 0x000fc400078e0019 */
[----:B------:R-:W-:Y:S02]  /*89150*/  IMAD.MOV.U32 R14, RZ, RZ, R24 ;  /* 0x000000ffff0e7224 */ /* 0x000fe400078e0018 */
[----:B------:R-:W4:Y:S04]  /*89160*/  LDL.LU.64 R24, [R1+0x8888] ;  /* 0x0088880001187983 */ /* 0x000f280000300a00 */
[----:B------:R-:W-:Y:S04]  /*89170*/  STL.64 [R1+0x87b8], R8 ;  /* 0x0087b80801007387 */ /* 0x000fe80000100a00 */
[----:B---3--:R-:W-:Y:S04]  /*89180*/  STL.64 [R1+0x8750], R14 ;  /* 0x0087500e01007387 */ /* 0x008fe80000100a00 */
[----:B--2---:R4:W-:Y:S02]  /*89190*/  STL.64 [R1+0x8748], R12 ;  /* 0x0087480c01007387 */ /* 0x0049e40000100a00 */
[----:B----4-:R-:W-:-:S02]  /*891a0*/  IMAD.MOV.U32 R12, RZ, RZ, R6 ;  /* 0x000000ffff0c7224 */ /* 0x010fc400078e0006 */
[----:B------:R-:W-:Y:S01]  /*891b0*/  IMAD.MOV.U32 R13, RZ, RZ, R0 ;  /* 0x000000ffff0d7224 */ /* 0x000fe200078e0000 */
[----:B------:R-:W2:Y:S04]  /*891c0*/  LDL.LU R6, [R1+0x8880] ;  /* 0x0088800001067983 */ /* 0x000ea80000300800 */
[----:B------:R-:W3:Y:S04]  /*891d0*/  LDL.LU R0, [R1+0x887c] ;  /* 0x00887c0001007983 */ /* 0x000ee80000300800 */
[----:B------:R0:W-:Y:S02]  /*891e0*/  STL.64 [R1+0x87e0], R12 ;  /* 0x0087e00c01007387 */ /* 0x0001e40000100a00 */
[----:B0-----:R-:W-:-:S02]  /*891f0*/  IMAD.MOV.U32 R12, RZ, RZ, R2 ;  /* 0x000000ffff0c7224 */ /* 0x001fc400078e0002 */
[----:B------:R-:W-:Y:S01]  /*89200*/  IMAD.MOV.U32 R13, RZ, RZ, R29 ;  /* 0x000000ffff0d7224 */ /* 0x000fe200078e001d */
[----:B------:R-:W4:Y:S04]  /*89210*/  LDL.LU R2, [R1+0x8878] ;  /* 0x0088780001027983 */ /* 0x000f280000300800 */
[----:B------:R0:W-:Y:S02]  /*89220*/  STL.64 [R1+0x87f8], R12 ;  /* 0x0087f80c01007387 */ /* 0x0001e40000100a00 */
[----:B0-----:R-:W-:Y:S02]  /*89230*/  IMAD.MOV.U32 R12, RZ, RZ, R28 ;  /* 0x000000ffff0c7224 */ /* 0x001fe400078e001c */
[----:B------:R-:W-:-:S05]  /*89240*/  IMAD.MOV.U32 R13, RZ, RZ, R11 ;  /* 0x000000ffff0d7224 */ /* 0x000fca00078e000b */
[----:B------:R0:W-:Y:S04]  /*89250*/  STL.64 [R1+0x8810], R12 ;  /* 0x0088100c01007387 */ /* 0x0001e80000100a00 */
[----:B0-----:R-:W2:Y:S04]  /*89260*/  LDL.LU.64 R12, [R1+0x5d0] ;  /* 0x0005d000010c7983 */ /* 0x001ea80000300a00 */
[----:B------:R-:W2:Y:S02]  /*89270*/  LDL.LU.64 R14, [R1+0x5d8] ;  /* 0x0005d800010e7983 */ /* 0x000ea40000300a00 */
[----:B--2---:R-:W-:-:S15]  /*89280*/  HMMA.16816.F32.BF16 R12, R16, R24, R12 ;  /* 0x00000018100c723c */ /* 0x004fde000004180c */
[----:B------:R-:W-:-:S04]  /*89290*/  NOP ;  /* 0x0000000000007918 */ /* 0x000fc80000000000 */
[----:B------:R0:W-:Y:S04]  /*892a0*/  STL.64 [R1+0x5d0], R12 ;  /* 0x0005d00c01007387 */ /* 0x0001e80000100a00 */
[----:B------:R-:W-:Y:S01]  /*892b0*/  STL.64 [R1+0x5d8], R14 ;  /* 0x0005d80e01007387 */ /* 0x000fe20000100a00 */
[----:B0-----:R-:W-:Y:S01]  /*892c0*/  IMAD.MOV.U32 R12, RZ, RZ, R10 ;  /* 0x000000ffff0c7224 */ /* 0x001fe200078e000a */
[----:B------:R-:W-:-:S05]  /*892d0*/  MOV R13, R7 ;  /* 0x00000007000d7202 */ /* 0x000fca0000000f00 */
[----:B------:R0:W-:Y:S04]  /*892e0*/  STL.64 [R1+0x8828], R12 ;  /* 0x0088280c01007387 */ /* 0x0001e80000100a00 */
[----:B0-----:R-:W2:Y:S04]  /*892f0*/  LDL.64 R12, [R1+0x100] ;  /* 0x00010000010c7983 */ /* 0x001ea80000100a00 */
[----:B--2---:R0:W-:Y:S02]  /*89300*/  STL.64 [R1+0x8840], R12 ;  /* 0x0088400c01007387 */ /* 0x0041e40000100a00 */
[----:B0-----:R-:W-:-:S02]  /*89310*/  IMAD.MOV.U32 R12, RZ, RZ, R6 ;  /* 0x000000ffff0c7224 */ /* 0x001fc400078e0006 */
[----:B------:R-:W-:-:S05]  /*89320*/  IMAD.MOV.U32 R13, RZ, RZ, R3 ;  /* 0x000000ffff0d7224 */ /* 0x000fca00078e0003 */
[----:B------:R4:W-:Y:S02]  /*89330*/  STL.64 [R1+0x8858], R12 ;  /* 0x0088580c01007387 */ /* 0x0009e40000100a00 */
[----:B----4-:R-:W-:Y:S02]  /*89340*/  IMAD.MOV.U32 R12, RZ, RZ, R2 ;  /* 0x000000ffff0c7224 */ /* 0x010fe400078e0002 */
[----:B---3--:R-:W-:-:S05]  /*89350*/  IMAD.MOV.U32 R13, RZ, RZ, R0 ;  /* 0x000000ffff0d7224 */ /* 0x008fca00078e0000 */
[----:B------:R0:W-:Y:S04]  /*89360*/  STL.64 [R1+0x8870], R12 ;  /* 0x0088700c01007387 */ /* 0x0001e80000100a00 */
[----:B0-----:R-:W2:Y:S04]  /*89370*/  LDL.LU.64 R12, [R1+0x5c0] ;  /* 0x0005c000010c7983 */ /* 0x001ea80000300a00 */
[----:B------:R-:W2:Y:S04]  /*89380*/  LDL.LU.64 R14, [R1+0x5c8] ;  /* 0x0005c800010e7983 */ /* 0x000ea80000300a00 */
[----:B------:R-:W2:Y:S04]  /*89390*/  LDL.64 R8, [R1+0x130] ;  /* 0x0001300001087983 */ /* 0x000ea80000100a00 */
        /* <DEDUP_REMOVED lines=26> */
[----:B------:R-:W-:-:S02]  /*89540*/  IMAD.MOV.U32 R22, RZ, RZ, R24 ;  /* 0x000000ffff167224 */ /* 0x000fc400078e0018 */
[----:B------:R-:W-:Y:S01]  /*89550*/  IMAD.MOV.U32 R23, RZ, RZ, R25 ;  /* 0x000000ffff177224 */ /* 0x000fe200078e0019 */
[----:B----4-:R-:W-:Y:S04]  /*89560*/  STL.64 [R1+0x8868], R6 ;  /* 0x0088680601007387 */ /* 0x010fe80000100a00 */
[----:B---3--:R0:W-:Y:S04]  /*89570*/  STL.64 [R1+0x8860], R4 ;  /* 0x0088600401007387 */ /* 0x0081e80000100a00 */
[----:B0-----:R-:W3:Y:S04]  /*89580*/  LDL.LU.64 R4, [R1+0x5b0] ;  /* 0x0005b00001047983 */ /* 0x001ee80000300a00 */
[----:B------:R-:W3:Y:S04]  /*89590*/  LDL.LU.64 R6, [R1+0x5b8] ;  /* 0x0005b80001067983 */ /* 0x000ee80000300a00 */
[----:B------:R-:W4:Y:S01]  /*895a0*/  LDL.LU.64 R24, [R1+0x80] ;  /* 0x0000800001187983 */ /* 0x000f220000300a00 */
[----:B--2---:R-:W-:Y:S03]  /*895b0*/  HMMA.16816.F32.BF16 R12, R16, R8, R12 ;  /* 0x00000008100c723c */ /* 0x004fe6000004180c */
[----:B----4-:R0:W-:Y:S04]  /*895c0*/  STL.64 [R1+0x87b0], R24 ;  /* 0x0087b01801007387 */ /* 0x0101e80000100a00 */
[----:B0-----:R-:W2:Y:S04]  /*895d0*/  LDL.LU.64 R24, [R1+0xa0] ;  /* 0x0000a00001187983 */ /* 0x001ea80000300a00 */
[----:B--2---:R0:W-:Y:S04]  /*895e0*/  STL.64 [R1+0x87c0], R24 ;  /* 0x0087c01801007387 */ /* 0x0041e80000100a00 */
[----:B0-----:R-:W2:Y:S04]  /*895f0*/  LDL.LU.64 R24, [R1+0xb0] ;  /* 0x0000b00001187983 */ /* 0x001ea80000300a00 */
[----:B------:R-:W-:Y:S04]  /*89600*/  STL.64 [R1+0x8738], R22 ;  /* 0x0087381601007387 */ /* 0x000fe80000100a00 */
[----:B------:R0:W-:Y:S04]  /*89610*/  STL.64 [R1+0x8730], R20 ;  /* 0x0087301401007387 */ /* 0x0001e80000100a00 */
[----:B0-----:R-:W4:Y:S04]  /*89620*/  LDL.LU.64 R20, [R1+0x90] ;  /* 0x0000900001147983 */ /* 0x001f280000300a00 */
[----:B------:R0:W-:Y:S04]  /*89630*/  STL.64 [R1+0x5c0], R12 ;  /* 0x0005c00c01007387 */ /* 0x0001e80000100a00 */
[----:B------:R3:W-:Y:S04]  /*89640*/  STL.64 [R1+0x5c8], R14 ;  /* 0x0005c80e01007387 */ /* 0x0007e80000100a00 */
[----:B0-----:R-:W3:Y:S01]  /*89650*/  LDL.LU.64 R12, [R1+0x8870] ;  /* 0x00887000010c7983 */ /* 0x001ee20000300a00 */
[----:B------:R-:W-:-:S03]  /*89660*/  IMAD.MOV.U32 R2, RZ, RZ, R9 ;  /* 0x000000ffff027224 */ /* 0x000fc600078e0009 */
[----:B------:R-:W2:Y:S04]  /*89670*/  LDL.LU.64 R8, [R1+0x530] ;  /* 0x0005300001087983 */ /* 0x000ea80000300a00 */
[----:B------:R-:W2:Y:S04]  /*89680*/  LDL.LU.64 R10, [R1+0x538] ;  /* 0x00053800010a7983 */ /* 0x000ea80000300a00 */
[----:B------:R-:W-:Y:S01]  /*89690*/  STL [R1+0x8684], R2 ;  /* 0x0086840201007387 */ /* 0x000fe20000100800 */
[----:B---3--:R-:W-:Y:S03]  /*896a0*/  HMMA.16816.F32.BF16 R12, R16, R12, R4 ;  /* 0x0000000c100c723c */ /* 0x008fe60000041804 */
[----:B------:R-:W3:Y:S04]  /*896b0*/  LDL.LU.64 R6, [R1+0x8868] ;  /* 0x0088680001067983 */ /* 0x000ee80000300a00 */
[----:B------:R-:W3:-:S12]  /*896c0*/  LDL.LU.64 R4, [R1+0x8860] ;  /* 0x0088600001047983 */ /* 0x000ed80000300a00 */
[----:B------:R0:W-:Y:S04]  /*896d0*/  STL.64 [R1+0x5b0], R12 ;  /* 0x0005b00c01007387 */ /* 0x0001e80000100a00 */
[----:B------:R3:W-:Y:S04]  /*896e0*/  STL.64 [R1+0x5b8], R14 ;  /* 0x0005b80e01007387 */ /* 0x0007e80000100a00 */
[----:B0-----:R-:W3:Y:S02]  /*896f0*/  LDL.LU.64 R12, [R1+0x8858] ;  /* 0x00885800010c7983 */ /* 0x001ee40000300a00 */
[----:B---3--:R-:W-:Y:S02]  /*89700*/  HMMA.16816.F32.BF16 R12, R16, R12, R4 ;  /* 0x0000000c100c723c */ /* 0x008fe40000041804 */
[----:B------:R-:W3:Y:S04]  /*89710*/  LDL.LU.64 R6, [R1+0x8850] ;  /* 0x0088500001067983 */ /* 0x000ee80000300a00 */
[----:B------:R-:W3:-:S13]  /*89720*/  LDL.LU.64 R4, [R1+0x8848] ;  /* 0x0088480001047983 */ /* 0x000eda0000300a00 */
[----:B------:R0:W-:Y:S04]  /*89730*/  STL.64 [R1+0x5a0], R12 ;  /* 0x0005a00c01007387 */ /* 0x0001e80000100a00 */
[----:B------:R-:W-:Y:S04]  /*89740*/  STL.64 [R1+0x5a8], R14 ;  /* 0x0005a80e01007387 */ /* 0x000fe80000100a00 */
[----:B0-----:R-:W3:Y:S02]  /*89750*/  LDL.LU.64 R12, [R1+0x8840] ;  /* 0x00884000010c7983 */ /* 0x001ee40000300a00 */
[----:B---3--:R-:W-:Y:S01]  /*89760*/  HMMA.16816.F32.BF16 R4, R16, R12, R4 ;  /* 0x0000000c1004723c */ /* 0x008fe20000041804 */
[----:B------:R-:W-:-:S15]  /*89770*/  IMAD.MOV.U32 R2, RZ, RZ, R13 ;  /* 0x000000ffff027224 */ /* 0x000fde00078e000d */
[----:B------:R-:W-:-:S03]  /*89780*/  NOP ;  /* 0x0000000000007918 */ /* 0x000fc60000000000 */
[----:B------:R-:W-:Y:S04]  /*89790*/  STL.64 [R1+0x590], R4 ;  /* 0x0005900401007387 */ /* 0x000fe80000100a00 */
[----:B------:R0:W-:Y:S04]  /*897a0*/  STL.64 [R1+0x598], R6 ;  /* 0x0005980601007387 */ /* 0x0001e80000100a00 */
[----:B0-----:R-:W3:Y:S04]  /*897b0*/  LDL.LU.64 R6, [R1+0x8838] ;  /* 0x0088380001067983 */ /* 0x001ee80000300a00 */
[----:B------:R-:W3:Y:S04]  /*897c0*/  LDL.LU.64 R4, [R1+0x8830] ;  /* 0x0088300001047983 */ /* 0x000ee80000300a00 */
[----:B------:R-:W3:Y:S04]  /*897d0*/  LDL.LU.64 R12, [R1+0x8828] ;  /* 0x00882800010c7983 */ /* 0x000ee80000300a00 */
        /* <DEDUP_REMOVED lines=20> */
[----:B------:R-:W2:Y:S04]  /*89920*/  LDL.LU.64 R6, [R1+0x87d8] ;  /* 0x0087d80001067983 */ /* 0x000ea80000300a00 */
[----:B------:R-:W2:-:S13]  /*89930*/  LDL.LU.64 R4, [R1+0x87d0] ;  /* 0x0087d00001047983 */ /* 0x000e9a0000300a00 */
[----:B------:R0:W-:Y:S04]  /*89940*/  STL.64 [R1+0x550], R12 ;  /* 0x0005500c01007387 */ /* 0x0001e80000100a00 */
[----:B------:R1:W-:Y:S04]  /*89950*/  STL.64 [R1+0x558], R14 ;  /* 0x0005580e01007387 */ /* 0x0003e80000100a00 */
[----:B0-----:R-:W3:Y:S04]  /*89960*/  LDL.LU.64 R12, [R1+0x510] ;  /* 0x00051000010c7983 */ /* 0x001ee80000300a00 */
[----:B-1----:R-:W3:Y:S01]  /*89970*/  LDL.LU.64 R14, [R1+0x518] ;  /* 0x00051800010e7983 */ /* 0x002ee20000300a00 */
[----:B--2---:R-:W-:-:S15]  /*89980*/  HMMA.16816.F32.BF16 R4, R16, R24, R4 ;  /* 0x000000181004723c */ /* 0x004fde0000041804 */
[----:B------:R-:W-:-:S04]  /*89990*/  NOP ;  /* 0x0000000000007918 */ /* 0x000fc80000000000 */
[----:B------:R0:W-:Y:S04]  /*899a0*/  STL.64 [R1+0x540], R4 ;  /* 0x0005400401007387 */ /* 0x0001e80000100a00 */
[----:B------:R1:W-:Y:S04]  /*899b0*/  STL.64 [R1+0x548], R6 ;  /* 0x0005480601007387 */ /* 0x0003e80000100a00 */
[----:B0-----:R-:W2:Y:S01]  /*899c0*/  LDL.LU.64 R4, [R1+0x87c8] ;  /* 0x0087c80001047983 */ /* 0x001ea20000300a00 */
[----:B-1----:R-:W-:Y:S02]  /*899d0*/  IMAD.MOV.U32 R7, RZ, RZ, R24 ;  /* 0x000000ffff077224 */ /* 0x002fe400078e0018 */
[----:B------:R-:W-:-:S02]  /*899e0*/  IMAD.MOV.U32 R6, RZ, RZ, R25 ;  /* 0x000000ffff067224 */ /* 0x000fc400078e0019 */
[----:B------:R-:W2:Y:S04]  /*899f0*/  LDL.LU.64 R24, [R1+0x87c0] ;  /* 0x0087c00001187983 */ /* 0x000ea80000300a00 */
[----:B------:R-:W-:Y:S04]  /*89a00*/  STL [R1+0x85dc], R6 ;  /* 0x0085dc0601007387 */ /* 0x000fe80000100800 */
[----:B------:R-:W-:Y:S01]  /*89a10*/  STL [R1+0x85d8], R7 ;  /* 0x0085d80701007387 */ /* 0x000fe20000100800 */
[----:B--2---:R-:W-:-:S15]  /*89a20*/  HMMA.16816.F32.BF16 R8, R16, R24, R8 ;  /* 0x000000181008723c */ /* 0x004fde0000041808 */
[----:B------:R-:W-:-:S04]  /*89a30*/  NOP ;  /* 0x0000000000007918 */ /* 0x000fc80000000000 */
[----:B------:R0:W-:Y:S04]  /*89a40*/  STL.64 [R1+0x530], R8 ;  /* 0x0005300801007387 */ /* 0x0001e80000100a00 */
[----:B------:R1:W-:Y:S04]  /*89a50*/  STL.64 [R1+0x538], R10 ;  /* 0x0005380a01007387 */ /* 0x0003e80000100a00 */
[----:B0-----:R-:W2:Y:S01]  /*89a60*/  LDL.LU.64 R8, [R1+0x87b8] ;  /* 0x0087b80001087983 */ /* 0x001ea20000300a00 */
[----:B-1----:R-:W-:Y:S02]  /*89a70*/  IMAD.MOV.U32 R10, RZ, RZ, R25 ;  /* 0x000000ffff0a7224 */ /* 0x002fe400078e0019 */
[----:B------:R-:W-:-:S02]  /*89a80*/  IMAD.MOV.U32 R11, RZ, RZ, R24 ;  /* 0x000000ffff0b7224 */ /* 0x000fc400078e0018 */
[----:B------:R-:W3:Y:S04]  /*89a90*/  LDL.LU.64 R24, [R1+0x87b0] ;  /* 0x0087b00001187983 */ /* 0x000ee80000300a00 */
[----:B------:R-:W-:Y:S04]  /*89aa0*/  STL [R1+0x85e4], R10 ;  /* 0x0085e40a01007387 */ /* 0x000fe80000100800 */
[----:B------:R-:W-:Y:S04]  /*89ab0*/  STL [R1+0x85e0], R11 ;  /* 0x0085e00b01007387 */ /* 0x000fe80000100800 */
[----:B--2---:R0:W-:Y:S04]  /*89ac0*/  STL.64 [R1+0x87a8], R8 ;  /* 0x0087a80801007387 */ /* 0x0041e80000100a00 */
[----:B0-----:R-:W2:Y:S04]  /*89ad0*/  LDL.LU.64 R8, [R1+0x520] ;  /* 0x0005200001087983 */ /* 0x001ea80000300a00 */
[----:B------:R-:W2:Y:S01]  /*89ae0*/  LDL.LU.64 R10, [R1+0x528] ;  /* 0x00052800010a7983 */ /* 0x000ea20000300a00 */
[----:B----4-:R-:W-:-:S02]  /*89af0*/  IMAD.MOV.U32 R29, RZ, RZ, R21 ;  /* 0x000000ffff1d7224 */ /* 0x010fc400078e0015 */
[----:B------:R-:W-:Y:S01]  /*89b00*/  IMAD.MOV.U32 R28, RZ, RZ, R20 ;  /* 0x000000ffff1c7224 */ /* 0x000fe200078e0014 */
[----:B--2---:R-:W-:-:S15]  /*89b10*/  HMMA.16816.F32.BF16 R8, R16, R20, R8 ;  /* 0x000000141008723c */ /* 0x004fde0000041808 */
[----:B------:R-:W-:-:S04]  /*89b20*/  NOP ;  /* 0x0000000000007918 */ /* 0x000fc80000000000 */
[----:B------:R-:W-:Y:S04]  /*89b30*/  STL.64 [R1+0x520], R8 ;  /* 0x0005200801007387 */ /* 0x000fe80000100a00 */
[----:B------:R3:W-:Y:S02]  /*89b40*/  STL.64 [R1+0x528], R10 ;  /* 0x0005280a01007387 */ /* 0x0007e40000100a00 */
[----:B---3--:R-:W-:Y:S02]  /*89b50*/  HMMA.16816.F32.BF16 R8, R16, R24, R12 ;  /* 0x000000181008723c */ /* 0x008fe4000004180c */
[----:B------:R-:W-:Y:S04]  /*89b60*/  STL [R1+0x85ec], R29 ;  /* 0x0085ec1d01007387 */ /* 0x000fe80000100800 */
[----:B------:R-:W-:-:S13]  /*89b70*/  STL [R1+0x85e8], R28 ;  /* 0x0085e81c01007387 */ /* 0x000fda0000100800 */
[----:B------:R0:W-:Y:S04]  /*89b80*/  STL.64 [R1+0x510], R8 ;  /* 0x0005100801007387 */ /* 0x0001e80000100a00 */
[----:B------:R1:W-:Y:S04]  /*89b90*/  STL.64 [R1+0x518], R10 ;  /* 0x0005180a01007387 */ /* 0x0003e80000100a00 */
[----:B0-----:R-:W2:Y:S04]  /*89ba0*/  LDL.LU.64 R8, [R1+0x4f0] ;  /* 0x0004f00001087983 */ /* 0x001ea80000300a00 */
[----:B-1----:R-:W2:Y:S04]  /*89bb0*/  LDL.LU.64 R10, [R1+0x4f8] ;  /* 0x0004f800010a7983 */ /* 0x002ea80000300a00 */
[----:B------:R-:W3:Y:S04]  /*89bc0*/  LDL.LU.64 R12, [R1+0x30] ;  /* 0x00003000010c7983 */ /* 0x000ee80000300a00 */
[----:B---3--:R0:W-:Y:S04]  /*89bd0*/  STL.64 [R1+0x87a0], R12 ;  /* 0x0087a00c01007387 */ /* 0x0081e80000100a00 */
[----:B0-----:R-:W3:Y:S04]  /*89be0*/  LDL.LU.64 R12, [R1+0x70] ;  /* 0x00007000010c7983 */ /* 0x001ee80000300a00 */
[----:B------:R-:W4:Y:S01]  /*89bf0*/  LDL.LU.64 R20, [R1+0x20] ;  /* 0x0000200001147983 */ /* 0x000f220000300a00 */
[----:B------:R-:W-:-:S02]  /*89c00*/  IMAD.MOV.U32 R3, RZ, RZ, R24 ;  /* 0x000000ffff037224 */ /* 0x000fc400078e0018 */
[----:B------:R-:W-:Y:S01]  /*89c10*/  IMAD.MOV.U32 R0, RZ, RZ, R25 ;  /* 0x000000ffff007224 */ /* 0x000fe200078e0019 */
[----:B----4-:R0:W-:Y:S04]  /*89c20*/  STL.64 [R1+0x8798], R20 ;  /* 0x0087981401007387 */ /* 0x0101e80000100a00 */
[----:B0-----:R-:W2:Y:S04]  /*89c30*/  LDL.LU.64 R20, [R1+0x60] ;  /* 0x0000600001147983 */ /* 0x001ea80000300a00 */
[----:B------:R-:W4:Y:S04]  /*89c40*/  LDL.LU.64 R24, [R1] ;  /* 0x0000000001187983 */ /* 0x000f280000300a00 */
[----:B----4-:R0:W-:Y:S04]  /*89c50*/  STL.64 [R1+0x8778], R24 ;  /* 0x0087781801007387 */ /* 0x0101e80000100a00 */
[----:B0-----:R-:W4:Y:S04]  /*89c60*/  LDL.LU.64 R24, [R1+0x500] ;  /* 0x0005000001187983 */ /* 0x001f280000300a00 */
[----:B------:R-:W4:Y:S01]  /*89c70*/  LDL.LU.64 R26, [R1+0x508] ;  /* 0x00050800011a7983 */ /* 0x000f220000300a00 */
[----:B---3--:R-:W-:-:S03]  /*89c80*/  IMAD.MOV.U32 R6, RZ, RZ, R12 ;  /* 0x000000ffff067224 */ /* 0x008fc600078e000c */
[----:B------:R-:W-:Y:S01]  /*89c90*/  STL [R1+0x860c], R0 ;  /* 0x00860c0001007387 */ /* 0x000fe20000100800 */
[----:B------:R-:W-:-:S03]  /*89ca0*/  IMAD.MOV.U32 R7, RZ, RZ, R13 ;  /* 0x000000ffff077224 */ /* 0x000fc600078e000d */
[----:B------:R-:W-:Y:S01]  /*89cb0*/  STL [R1+0x8608], R3 ;  /* 0x0086080301007387 */ /* 0x000fe20000100800 */
[----:B----4-:R-:W-:-:S15]  /*89cc0*/  HMMA.16816.F32.BF16 R24, R16, R12, R24 ;  /* 0x0000000c1018723c */ /* 0x010fde0000041818 */
[----:B------:R-:W-:-:S04]  /*89cd0*/  NOP ;  /* 0x0000000000007918 */ /* 0x000fc80000000000 */
[----:B------:R0:W-:Y:S04]  /*89ce0*/  STL.64 [R1+0x500], R24 ;  /* 0x0005001801007387 */ /* 0x0001e80000100a00 */
[----:B------:R-:W-:Y:S04]  /*89cf0*/  STL.64 [R1+0x508], R26 ;  /* 0x0005081a01007387 */ /* 0x000fe80000100a00 */
[----:B------:R-:W3:Y:S04]  /*89d00*/  LDL.LU.64 R12, [R1+0x4e0] ;  /* 0x0004e000010c7983 */ /* 0x000ee80000300a00 */
[----:B------:R-:W3:Y:S04]  /*89d10*/  LDL.LU.64 R14, [R1+0x4e8] ;  /* 0x0004e800010e7983 */ /* 0x000ee80000300a00 */
[----:B0-----:R-:W4:Y:S01]  /*89d20*/  LDL.LU.64 R24, [R1+0x10] ;  /* 0x0000100001187983 */ /* 0x001f220000300a00 */
[----:B--2---:R-:W-:Y:S03]  /*89d30*/  HMMA.16816.F32.BF16 R8, R16, R20, R8 ;  /* 0x000000141008723c */ /* 0x004fe60000041808 */
[----:B----4-:R0:W-:Y:S04]  /*89d40*/  STL.64 [R1+0x8790], R24 ;  /* 0x0087901801007387 */ /* 0x0101e80000100a00 */
[----:B0-----:R-:W3:Y:S04]  /*89d50*/  LDL.LU.64 R24, [R1+0x50] ;  /* 0x0000500001187983 */ /* 0x001ee80000300a00 */
[----:B------:R-:W-:Y:S04]  /*89d60*/  STL.64 [R1+0x8770], R6 ;  /* 0x0087700601007387 */ /* 0x000fe80000100a00 */
[----:B------:R0:W-:Y:S04]  /*89d70*/  STL.64 [R1+0x8768], R4 ;  /* 0x0087680401007387 */ /* 0x0001e80000100a00 */
[----:B0-----:R-:W2:Y:S04]  /*89d80*/  LDL.LU.64 R4, [R1+0x40] ;  /* 0x0000400001047983 */ /* 0x001ea80000300a00 */
[----:B------:R0:W-:Y:S04]  /*89d90*/  STL.64 [R1+0x4f0], R8 ;  /* 0x0004f00801007387 */ /* 0x0001e80000100a00 */
[----:B------:R1:W-:Y:S04]  /*89da0*/  STL.64 [R1+0x4f8], R10 ;  /* 0x0004f80a01007387 */ /* 0x0003e80000100a00 */
[----:B0-----:R-:W4:Y:S01]  /*89db0*/  LDL.LU.64 R8, [R1+0x87a8] ;  /* 0x0087a80001087983 */ /* 0x001f220000300a00 */
[----:B-1----:R-:W-:-:S02]  /*89dc0*/  IMAD.MOV.U32 R10, RZ, RZ, R20 ;  /* 0x000000ffff0a7224 */ /* 0x002fc400078e0014 */
[----:B------:R-:W-:Y:S02]  /*89dd0*/  IMAD.MOV.U32 R11, RZ, RZ, R21 ;  /* 0x000000ffff0b7224 */ /* 0x000fe400078e0015 */
[----:B------:R-:W2:Y:S04]  /*89de0*/  LDL.LU.64 R20, [R1+0x4c0] ;  /* 0x0004c00001147983 */ /* 0x000ea80000300a00 */
[----:B------:R-:W2:Y:S04]  /*89df0*/  LDL.LU.64 R22, [R1+0x4c8] ;  /* 0x0004c80001167983 */ /* 0x000ea80000300a00 */
[----:B------:R-:W-:Y:S01]  /*89e00*/  STL.64 [R1+0x8788], R10 ;  /* 0x0087880a01007387 */ /* 0x000fe20000100a00 */
[----:B---3--:R-:W-:Y:S03]  /*89e10*/  HMMA.16816.F32.BF16 R12, R16, R24, R12 ;  /* 0x00000018100c723c */ /* 0x008fe6000004180c */
[----:B----4-:R0:W-:Y:S04]  /*89e20*/  STL.64 [R1+0x8780], R8 ;  /* 0x0087800801007387 */ /* 0x0101e80000100a00 */
[----:B0-----:R-:W3:Y:S04]  /*89e30*/  LDL.LU.64 R8, [R1+0x4d0] ;  /* 0x0004d00001087983 */ /* 0x001ee80000300a00 */
[----:B------:R-:W3:Y:S08]  /*89e40*/  LDL.LU.64 R10, [R1+0x4d8] ;  /* 0x0004d800010a7983 */ /* 0x000ef00000300a00 */
[----:B------:R0:W-:Y:S04]  /*89e50*/  STL.64 [R1+0x4e0], R12 ;  /* 0x0004e00c01007387 */ /* 0x0001e80000100a00 */
[----:B------:R-:W-:Y:S04]  /*89e60*/  STL.64 [R1+0x4e8], R14 ;  /* 0x0004e80e01007387 */ /* 0x000fe80000100a00 */
[----:B0-----:R-:W4:Y:S01]  /*89e70*/  LDL.LU.64 R12, [R1+0x87a0] ;  /* 0x0087a000010c7983 */ /* 0x001f220000300a00 */
[----:B------:R-:W-:-:S02]  /*89e80*/  IMAD.MOV.U32 R28, RZ, RZ, R25 ;  /* 0x000000ffff1c7224 */ /* 0x000fc400078e0019 */
[----:B------:R-:W-:Y:S02]  /*89e90*/  IMAD.MOV.U32 R29, RZ, RZ, R24 ;  /* 0x000000ffff1d7224 */ /* 0x000fe400078e0018 */
[----:B------:R-:W4:Y:S04]  /*89ea0*/  LDL.LU.64 R24, [R1+0x4b0] ;  /* 0x0004b00001187983 */ /* 0x000f280000300a00 */
[----:B------:R-:W4:Y:S01]  /*89eb0*/  LDL.LU.64 R26, [R1+0x4b8] ;  /* 0x0004b800011a7983 */ /* 0x000f220000300a00 */
[----:B--2---:R-:W-:-:S03]  /*89ec0*/  IMAD.MOV.U32 R3, RZ, RZ, R5 ;  /* 0x000000ffff037224 */ /* 0x004fc600078e0005 */
[----:B------:R-:W-:Y:S01]  /*89ed0*/  STL [R1+0x8654], R28 ;  /* 0x0086541c01007387 */ /* 0x000fe20000100800 */
[----:B------:R-:W-:-:S03]  /*89ee0*/  IMAD.MOV.U32 R0, RZ, RZ, R4 ;  /* 0x000000ffff007224 */ /* 0x000fc600078e0004 */
[----:B------:R-:W-:Y:S01]  /*89ef0*/  STL [R1+0x8650], R29 ;  /* 0x0086501d01007387 */ /* 0x000fe20000100800 */
[C---:B---3--:R-:W-:Y:S08]  /*89f00*/  HMMA.16816.F32.BF16 R8, R16.reuse, R4, R8 ;  /* 0x000000041008723c */ /* 0x048ff00000041808 */
[----:B----4-:R-:W-:Y:S11]  /*89f10*/  HMMA.16816.F32.BF16 R20, R16, R12, R20 ;  /* 0x0000000c1014723c */ /* 0x010ff60000041814 */
[----:B------:R0:W-:Y:S04]  /*89f20*/  STL.64 [R1+0x4d0], R8 ;  /* 0x0004d00801007387 */ /* 0x0001e80000100a00 */
[----:B------:R1:W-:Y:S04]  /*89f30*/  STL.64 [R1+0x4d8], R10 ;  /* 0x0004d80a01007387 */ /* 0x0003e80000100a00 */
[----:B0-----:R-:W2:Y:S04]  /*89f40*/  LDL.LU.64 R8, [R1+0x4a0] ;  /* 0x0004a00001087983 */ /* 0x001ea80000300a00 */
[----:B-1----:R-:W2:Y:S04]  /*89f50*/  LDL.LU.64 R10, [R1+0x4a8] ;  /* 0x0004a800010a7983 */ /* 0x002ea80000300a00 */
[----:B------:R-:W3:Y:S04]  /*89f60*/  LDL.LU.64 R4, [R1+0x490] ;  /* 0x0004900001047983 */ /* 0x000ee80000300a00 */
[----:B------:R-:W3:Y:S04]  /*89f70*/  LDL.LU.64 R6, [R1+0x498] ;  /* 0x0004980001067983 */ /* 0x000ee80000300a00 */
[----:B------:R-:W-:Y:S04]  /*89f80*/  STL [R1+0x868c], R3 ;  /* 0x00868c0301007387 */ /* 0x000fe80000100800 */
[----:B------:R-:W-:Y:S04]  /*89f90*/  STL [R1+0x8688], R0 ;  /* 0x0086880001007387 */ /* 0x000fe80000100800 */
[----:B------:R0:W-:Y:S04]  /*89fa0*/  STL.64 [R1+0x4c0], R20 ;  /* 0x0004c01401007387 */ /* 0x0001e80000100a00 */
[----:B------:R-:W-:Y:S04]  /*89fb0*/  STL.64 [R1+0x4c8], R22 ;  /* 0x0004c81601007387 */ /* 0x000fe80000100a00 */
[----:B0-----:R-:W4:Y:S01]  /*89fc0*/  LDL.LU.64 R20, [R1+0x8798] ;  /* 0x0087980001147983 */ /* 0x001f220000300a00 */
[----:B------:R-:W-:-:S02]  /*89fd0*/  IMAD.MOV.U32 R29, RZ, RZ, R13 ;  /* 0x000000ffff1d7224 */ /* 0x000fc400078e000d */
[----:B------:R-:W-:Y:S02]  /*89fe0*/  IMAD.MOV.U32 R28, RZ, RZ, R12 ;  /* 0x000000ffff1c7224 */ /* 0x000fe400078e000c */
[----:B------:R-:W2:Y:S04]  /*89ff0*/  LDL.LU.64 R12, [R1+0x480] ;  /* 0x00048000010c7983 */ /* 0x000ea80000300a00 */
[----:B------:R-:W2:Y:S04]  /*8a000*/  LDL.LU.64 R14, [R1+0x488] ;  /* 0x00048800010e7983 */ /* 0x000ea80000300a00 */
[----:B------:R-:W-:Y:S04]  /*8a010*/  STL [R1+0x8698], R29 ;  /* 0x0086981d01007387 */ /* 0x000fe80000100800 */
[----:B------:R-:W-:Y:S01]  /*8a020*/  STL [R1+0x8694], R28 ;  /* 0x0086941c01007387 */ /* 0x000fe20000100800 */
[----:B----4-:R-:W-:-:S15]  /*8a030*/  HMMA.16816.F32.BF16 R24, R16, R20, R24 ;  /* 0x000000141018723c */ /* 0x010fde0000041818 */
[----:B------:R-:W-:-:S04]  /*8a040*/  NOP ;  /* 0x0000000000007918 */ /* 0x000fc80000000000 */
[----:B------:R0:W-:Y:S04]  /*8a050*/  STL.64 [R1+0x4b0], R24 ;  /* 0x0004b01801007387 */ /* 0x0001e80000100a00 */
[----:B------:R-:W-:Y:S04]  /*8a060*/  STL.64 [R1+0x4b8], R26 ;  /* 0x0004b81a01007387 */ /* 0x000fe80000100a00 */
[----:B0-----:R-:W2:Y:S01]  /*8a070*/  LDL.LU.64 R24, [R1+0x8790] ;  /* 0x0087900001187983 */ /* 0x001ea20000300a00 */
[----:B------:R-:W-:Y:S02]  /*8a080*/  IMAD.MOV.U32 R3, RZ, RZ, R20 ;  /* 0x000000ffff037224 */ /* 0x000fe400078e0014 */
[----:B------:R-:W-:-:S02]  /*8a090*/  IMAD.MOV.U32 R0, RZ, RZ, R21 ;  /* 0x000000ffff007224 */ /* 0x000fc400078e0015 */
[----:B------:R-:W4:Y:S04]  /*8a0a0*/  LDL.LU.64 R20, [R1+0xae0] ;  /* 0x000ae00001147983 */ /* 0x000f280000300a00 */
[----:B------:R-:W4:Y:S04]  /*8a0b0*/  LDL.LU.64 R22, [R1+0xae8] ;  /* 0x000ae80001167983 */ /* 0x000f280000300a00 */
[----:B------:R-:W-:Y:S01]  /*8a0c0*/  STL [R1+0x869c], R3 ;  /* 0x00869c0301007387 */ /* 0x000fe20000100800 */
[----:B--2---:R-:W-:Y:S01]  /*8a0d0*/  HMMA.16816.F32.BF16 R8, R16, R24, R8 ;  /* 0x000000181008723c */ /* 0x004fe20000041808 */
[----:B------:R-:W-:-:S02]  /*8a0e0*/  IMAD.MOV.U32 R28, RZ, RZ, R24 ;  /* 0x000000ffff1c7224 */ /* 0x000fc400078e0018 */
[----:B------:R-:W-:-:S15]  /*8a0f0*/  IMAD.MOV.U32 R2, RZ, RZ, R25 ;  /* 0x000000ffff027224 */ /* 0x000fde00078e0019 */
[----:B------:R-:W-:Y:S01]  /*8a100*/  NOP ;  /* 0x0000000000007918 */ /* 0x000fe20000000000 */
[----:B------:R-:W-:Y:S04]  /*8a110*/  STL.64 [R1+0x4a0], R8 ;  /* 0x0004a00801007387 */ /* 0x000fe80000100a00 */
[----:B------:R0:W-:Y:S04]  /*8a120*/  STL.64 [R1+0x4a8], R10 ;  /* 0x0004a80a01007387 */ /* 0x0001e80000100a00 */
[----:B0-----:R-:W2:Y:S04]  /*8a130*/  LDL.LU.64 R10, [R1+0x8788] ;  /* 0x00878800010a7983 */ /* 0x001ea80000300a00 */
[----:B------:R-:W2:Y:S04]  /*8a140*/  LDL.LU.64 R8, [R1+0x8780] ;  /* 0x0087800001087983 */ /* 0x000ea80000300a00 */
[----:B------:R-:W3:Y:S02]  /*8a150*/  LDL.LU.64 R24, [R1+0x8778] ;  /* 0x0087780001187983 */ /* 0x000ee40000300a00 */
[----:B---3--:R-:W-:Y:S01]  /*8a160*/  HMMA.16816.F32.BF16 R4, R16, R24, R4 ;  /* 0x000000181004723c */ /* 0x008fe20000041804 */
[----:B------:R-:W-:-:S02]  /*8a170*/  IMAD.MOV.U32 R3, RZ, RZ, R24 ;  /* 0x000000ffff037224 */ /* 0x000fc400078e0018 */
[----:B------:R-:W-:-:S15]  /*8a180*/  IMAD.MOV.U32 R29, RZ, RZ, R25 ;  /* 0x000000ffff1d7224 */ /* 0x000fde00078e0019 */
[----:B------:R-:W-:Y:S01]  /*8a190*/  NOP ;  /* 0x0000000000007918 */ /* 0x000fe20000000000 */
[----:B------:R-:W-:Y:S04]  /*8a1a0*/  STL.64 [R1+0x490], R4 ;  /* 0x0004900401007387 */ /* 0x000fe80000100a00 */
[----:B------:R0:W-:Y:S04]  /*8a1b0*/  STL.64 [R1+0x498], R6 ;  /* 0x0004980601007387 */ /* 0x0001e80000100a00 */
[----:B0-----:R-:W3:Y:S04]  /*8a1c0*/  LDL.LU.64 R6, [R1+0x8770] ;  /* 0x0087700001067983 */ /* 0x001ee80000300a00 */
        /* <DEDUP_REMOVED lines=8> */
[----:B------:R-:W4:Y:S04]  /*8a250*/  LDL.LU.64 R12, [R1+0x8748] ;  /* 0x00874800010c7983 */ /* 0x000f280000300a00 */
[----:B------:R-:W-:Y:S04]  /*8a260*/  STL.64 [R1+0x84a8], R26 ;  /* 0x0084a81a01007387 */ /* 0x000fe80000100a00 */
[----:B------:R0:W-:Y:S02]  /*8a270*/  STL.64 [R1+0x84a0], R24 ;  /* 0x0084a01801007387 */ /* 0x0001e40000100a00 */
[----:B0-----:R-:W-:-:S02]  /*8a280*/  IMAD.MOV.U32 R25, RZ, RZ, R8 ;  /* 0x000000ffff197224 */ /* 0x001fc400078e0008 */
[----:B--2---:R-:W-:Y:S02]  /*8a290*/  IMAD.MOV.U32 R24, RZ, RZ, R14 ;  /* 0x000000ffff187224 */ /* 0x004fe400078e000e */
[----:B------:R-:W2:Y:S04]  /*8a2a0*/  LDL.LU R14, [R1+0x8744] ;  /* 0x00874400010e7983 */ /* 0x000ea80000300800 */
[----:B------:R-:W3:Y:S01]  /*8a2b0*/  LDL.LU R8, [R1+0x8740] ;  /* 0x0087400001087983 */ /* 0x000ee20000300800 */
[----:B----4-:R-:W-:Y:S03]  /*8a2c0*/  HMMA.16816.F32.BF16 R20, R16, R12, R20 ;  /* 0x0000000c1014723c */ /* 0x010fe60000041814 */
[----:B------:R0:W-:Y:S04]  /*8a2d0*/  STL.64 [R1+0x86a0], R24 ;  /* 0x0086a01801007387 */ /* 0x0001e80000100a00 */
[----:B0-----:R-:W4:Y:S04]  /*8a2e0*/  LDL.LU.64 R24, [R1+0xac0] ;  /* 0x000ac00001187983 */ /* 0x001f280000300a00 */
[----:B------:R-:W4:Y:S08]  /*8a2f0*/  LDL.LU.64 R26, [R1+0xac8] ;  /* 0x000ac800011a7983 */ /* 0x000f300000300a00 */
[----:B------:R-:W-:Y:S04]  /*8a300*/  STL.64 [R1+0x470], R20 ;  /* 0x0004701401007387 */ /* 0x000fe80000100a00 */
[----:B------:R0:W-:Y:S04]  /*8a310*/  STL.64 [R1+0x478], R22 ;  /* 0x0004781601007387 */ /* 0x0001e80000100a00 */
[----:B0-----:R-:W4:Y:S04]  /*8a320*/  LDL.LU.64 R22, [R1+0x8738] ;  /* 0x0087380001167983 */ /* 0x001f280000300a00 */
[----:B------:R-:W4:Y:S04]  /*8a330*/  LDL.LU.64 R20, [R1+0x8730] ;  /* 0x0087300001147983 */ /* 0x000f280000300a00 */
[----:B--2---:R-:W-:Y:S04]  /*8a340*/  STL.64 [R1+0x84b8], R14 ;  /* 0x0084b80e01007387 */ /* 0x004fe80000100a00 */
[----:B------:R3:W-:Y:S02]  /*8a350*/  STL.64 [R1+0x84b0], R12 ;  /* 0x0084b00c01007387 */ /* 0x0007e40000100a00 */
[----:B---3--:R-:W-:-:S02]  /*8a360*/  IMAD.MOV.U32 R12, RZ, RZ, R8 ;  /* 0x000000ffff0c7224 */ /* 0x008fc400078e0008 */
[----:B------:R-:W-:Y:S01]  /*8a370*/  IMAD.MOV.U32 R13, RZ, RZ, R9 ;  /* 0x000000ffff0d7224 */ /* 0x000fe200078e0009 */
[----:B------:R-:W2:Y:S04]  /*8a380*/  LDL.LU R8, [R1+0x872c] ;  /* 0x00872c0001087983 */ /* 0x000ea80000300800 */
[----:B------:R-:W2:Y:S04]  /*8a390*/  LDL.LU R9, [R1+0x8728] ;  /* 0x0087280001097983 */ /* 0x000ea80000300800 */
[----:B------:R0:W-:Y:S04]  /*8a3a0*/  STL.64 [R1+0x86c8], R12 ;  /* 0x0086c80c01007387 */ /* 0x0001e80000100a00 */
[----:B0-----:R-:W3:Y:S04]  /*8a3b0*/  LDL.LU R12, [R1+0x190] ;  /* 0x00019000010c7983 */ /* 0x001ee80000300800 */
[----:B------:R-:W3:Y:S04]  /*8a3c0*/  LDL.LU R13, [R1+0x194] ;  /* 0x00019400010d7983 */ /* 0x000ee80000300800 */
[----:B---3--:R4:W-:Y:S02]  /*8a3d0*/  STL.64 [R1+0x86e0], R12 ;  /* 0x0086e00c01007387 */ /* 0x0089e40000100a00 */
[----:B----4-:R-:W-:-:S02]  /*8a3e0*/  IMAD.MOV.U32 R12, RZ, RZ, R20 ;  /* 0x000000ffff0c7224 */ /* 0x010fc400078e0014 */
[----:B------:R-:W-:Y:S01]  /*8a3f0*/  IMAD.MOV.U32 R13, RZ, RZ, R21 ;  /* 0x000000ffff0d7224 */ /* 0x000fe200078e0015 */
[----:B------:R-:W3:Y:S04]  /*8a400*/  LDL.LU R20, [R1+0x8724] ;  /* 0x0087240001147983 */ /* 0x000ee80000300800 */
[----:B------:R-:W3:Y:S04]  /*8a410*/  LDL.LU R21, [R1+0x8720] ;  /* 0x0087200001157983 */ /* 0x000ee80000300800 */
[----:B------:R2:W-:Y:S02]  /*8a420*/  STL.64 [R1+0x86f8], R12 ;  /* 0x0086f80c01007387 */ /* 0x0005e40000100a00 */
[----:B--2---:R-:W-:Y:S02]  /*8a430*/  HMMA.16816.F32.BF16 R12, R16, R8, R24 ;  /* 0x00000008100c723c */ /* 0x004fe40000041818 */
[----:B------:R-:W2:Y:S04]  /*8a440*/  LDL.LU.64 R24, [R1+0xa80] ;  /* 0x000a800001187983 */ /* 0x000ea80000300a00 */
[----:B------:R-:W2:-:S13]  /*8a450*/  LDL.LU.64 R26, [R1+0xa88] ;  /* 0x000a8800011a7983 */ /* 0x000e9a0000300a00 */
[----:B------:R0:W-:Y:S04]  /*8a460*/  STL.64 [R1+0x460], R12 ;  /* 0x0004600c01007387 */ /* 0x0001e80000100a00 */
[----:B------:R-:W-:Y:S04]  /*8a470*/  STL.64 [R1+0x468], R14 ;  /* 0x0004680e01007387 */ /* 0x000fe80000100a00 */
[----:B0-----:R-:W3:Y:S04]  /*8a480*/  LDL.LU R12, [R1+0x1b0] ;  /* 0x0001b000010c7983 */ /* 0x001ee80000300800 */
[----:B------:R-:W3:Y:S04]  /*8a490*/  LDL.LU R13, [R1+0x1b4] ;  /* 0x0001b400010d7983 */ /* 0x000ee80000300800 */
[----:B------:R0:W-:Y:S04]  /*8a4a0*/  STL.64 [R1+0x8498], R8 ;  /* 0x0084980801007387 */ /* 0x0001e80000100a00 */
[----:B------:R-:W-:Y:S01]  /*8a4b0*/  STL.64 [R1+0x85f0], R10 ;  /* 0x0085f00a01007387 */ /* 0x000fe20000100a00 */
[----:B0-----:R-:W-:-:S02]  /*8a4c0*/  IMAD.MOV.U32 R8, RZ, RZ, R22 ;  /* 0x000000ffff087224 */ /* 0x001fc400078e0016 */
[----:B------:R-:W-:Y:S01]  /*8a4d0*/  IMAD.MOV.U32 R9, RZ, RZ, R23 ;  /* 0x000000ffff097224 */ /* 0x000fe200078e0017 */
[----:B------:R-:W3:Y:S04]  /*8a4e0*/  LDL.LU R22, [R1+0x871c] ;  /* 0x00871c0001167983 */ /* 0x000ee80000300800 */
[----:B------:R-:W3:Y:S04]  /*8a4f0*/  LDL.LU R23, [R1+0x8718] ;  /* 0x0087180001177983 */ /* 0x000ee80000300800 */
[----:B------:R0:W-:Y:S02]  /*8a500*/  STL.64 [R1+0x86a8], R8 ;  /* 0x0086a80801007387 */ /* 0x0001e40000100a00 */
[----:B0-----:R-:W-:-:S02]  /*8a510*/  IMAD.MOV.U32 R8, RZ, RZ, R4 ;  /* 0x000000ffff087224 */ /* 0x001fc400078e0004 */
[----:B------:R-:W-:Y:S01]  /*8a520*/  IMAD.MOV.U32 R9, RZ, RZ, R5 ;  /* 0x000000ffff097224 */ /* 0x000fe200078e0005 */
[----:B------:R-:W2:Y:S04]  /*8a530*/  LDL.LU R4, [R1+0x8714] ;  /* 0x0087140001047983 */ /* 0x000ea80000300800 */
[----:B------:R-:W2:Y:S04]  /*8a540*/  LDL.LU R5, [R1+0x8710] ;  /* 0x0087100001057983 */ /* 0x000ea80000300800 */
[----:B------:R0:W-:Y:S04]  /*8a550*/  STL.64 [R1+0x86c0], R8 ;  /* 0x0086c00801007387 */ /* 0x0001e80000100a00 */
[----:B0-----:R-:W4:Y:S04]  /*8a560*/  LDL.LU.64 R8, [R1+0xbf0] ;  /* 0x000bf00001087983 */ /* 0x001f280000300a00 */
        /* <DEDUP_REMOVED lines=8> */
[----:B------:R-:W4:Y:S01]  /*8a5f0*/  LDL.LU.64 R10, [R1+0xc48] ;  /* 0x000c4800010a7983 */ /* 0x000f220000300a00 */
[----:B------:R-:W-:Y:S03]  /*8a600*/  HMMA.16816.F32.BF16 R16, R16, R4, R24 ;  /* 0x000000041010723c */ /* 0x000fe60000041818 */
[----:B----4-:R-:W-:Y:S04]  /*8a610*/  STL.64 [R1+0x8708], R10 ;  /* 0x0087080a01007387 */ /* 0x010fe80000100a00 */
[----:B--2---:R0:W-:Y:S04]  /*8a620*/  STL.64 [R1+0x8700], R8 ;  /* 0x0087000801007387 */ /* 0x0041e80000100a00 */
[----:B0-----:R-:W3:Y:S04]  /*8a630*/  LDL.LU.64 R8, [R1+0xc60] ;  /* 0x000c600001087983 */ /* 0x001ee80000300a00 */
[----:B------:R-:W3:Y:S04]  /*8a640*/  LDL.LU.64 R10, [R1+0xc68] ;  /* 0x000c6800010a7983 */ /* 0x000ee80000300a00 */
[----:B------:R-:W2:Y:S04]  /*8a650*/  LDL.LU.64 R24, [R1+0xbc0] ;  /* 0x000bc00001187983 */ /* 0x000ea80000300a00 */
[----:B------:R-:W4:Y:S04]  /*8a660*/  LDL.LU.64 R26, [R1+0xbc8] ;  /* 0x000bc800011a7983 */ /* 0x000f280000300a00 */
[----:B------:R-:W-:Y:S04]  /*8a670*/  STL.64 [R1+0x3c0], R16 ;  /* 0x0003c01001007387 */ /* 0x000fe80000100a00 */
[----:B------:R-:W-:Y:S01]  /*8a680*/  STL.64 [R1+0x3c8], R18 ;  /* 0x0003c81201007387 */ /* 0x000fe20000100a00 */
[C---:B---3--:R-:W-:Y:S03]  /*8a690*/  HMMA.16816.F32.BF16 R12, R20.reuse, R12, R8 ;  /* 0x0000000c140c723c */ /* 0x048fe60000041808 */
[----:B----4-:R-:W-:Y:S04]  /*8a6a0*/  STL.64 [R1+0x86b8], R26 ;  /* 0x0086b81a01007387 */ /* 0x010fe80000100a00 */
[----:B--2---:R0:W-:Y:S04]  /*8a6b0*/  STL.64 [R1+0x86b0], R24 ;  /* 0x0086b01801007387 */ /* 0x0041e80000100a00 */
[----:B0-----:R-:W2:Y:S04]  /*8a6c0*/  LDL.LU.64 R24, [R1+0xbd0] ;  /* 0x000bd00001187983 */ /* 0x001ea80000300a00 */
[----:B------:R-:W2:Y:S04]  /*8a6d0*/  LDL.LU.64 R26, [R1+0xbd8] ;  /* 0x000bd800011a7983 */ /* 0x000ea80000300a00 */
[----:B------:R-:W3:Y:S04]  /*8a6e0*/  LDL.LU.64 R16, [R1+0xba0] ;  /* 0x000ba00001107983 */ /* 0x000ee80000300a00 */
[----:B------:R-:W3:Y:S04]  /*8a6f0*/  LDL.LU.64 R18, [R1+0xba8] ;  /* 0x000ba80001127983 */ /* 0x000ee80000300a00 */
[----:B------:R0:W-:Y:S04]  /*8a700*/  STL.64 [R1+0x8490], R4 ;  /* 0x0084900401007387 */ /* 0x0001e80000100a00 */
[----:B------:R1:W-:Y:S04]  /*8a710*/  STL.64 [R1+0x85f8], R6 ;  /* 0x0085f80601007387 */ /* 0x0003e80000100a00 */
[----:B0-----:R-:W4:Y:S04]  /*8a720*/  LDL.LU.64 R4, [R1+0xbb0] ;  /* 0x000bb00001047983 */ /* 0x001f280000300a00 */
[----:B-1----:R-:W4:Y:S04]  /*8a730*/  LDL.LU.64 R6, [R1+0xbb8] ;  /* 0x000bb80001067983 */ /* 0x002f280000300a00 */
[----:B------:R-:W2:Y:S04]  /*8a740*/  LDL.LU.64 R10, [R1+0x8708] ;  /* 0x00870800010a7983 */ /* 0x000ea80000300a00 */
[----:B------:R-:W2:Y:S04]  /*8a750*/  LDL.LU.64 R8, [R1+0x8700] ;  /* 0x0087000001087983 */ /* 0x000ea80000300a00 */
        /* <DEDUP_REMOVED lines=16> */
[----:B------:R-:W2:-:S15]  /*8a860*/  LDL.LU.64 R8, [R1+0x86c0] ;  /* 0x0086c00001087983 */ /* 0x000e9e0000300a00 */
[----:B------:R-:W-:Y:S02]  /*8a870*/  NOP ;  /* 0x0000000000007918 */ /* 0x000fe40000000000 */
[----:B------:R0:W-:Y:S04]  /*8a880*/  STL.64 [R1+0x380], R12 ;  /* 0x0003800c01007387 */ /* 0x0001e80000100a00 */
[----:B------:R-:W-:Y:S04]  /*8a890*/  STL.64 [R1+0x388], R14 ;  /* 0x0003880e01007387 */ /* 0x000fe80000100a00 */
[----:B0-----:R-:W3:Y:S04]  /*8a8a0*/  LDL.LU R12, [R1+0xc0] ;  /* 0x0000c000010c7983 */ /* 0x001ee80000300800 */
[----:B------:R-:W3:Y:S01]  /*8a8b0*/  LDL.LU R13, [R1+0xc4] ;  /* 0x0000c400010d7983 */ /* 0x000ee20000300800 */
[C---:B--2---:R-:W-:Y:S03]  /*8a8c0*/  HMMA.16816.F32.BF16 R8, R20.reuse, R8, R24 ;  /* 0x000000081408723c */ /* 0x044fe60000041818 */
[----:B---3--:R0:W-:Y:S04]  /*8a8d0*/  STL.64 [R1+0x8600], R12 ;  /* 0x0086000c01007387 */ /* 0x0081e80000100a00 */
[----:B0-----:R-:W2:Y:S04]  /*8a8e0*/  LDL.LU R12, [R1+0x160] ;  /* 0x00016000010c7983 */ /* 0x001ea80000300800 */
[----:B------:R-:W2:Y:S04]  /*8a8f0*/  LDL.LU R13, [R1+0x164] ;  /* 0x00016400010d7983 */ /* 0x000ea80000300800 */
[----:B------:R-:W2:Y:S04]  /*8a900*/  LDL.LU.64 R26, [R1+0x86b8] ;  /* 0x0086b800011a7983 */ /* 0x000ea80000300a00 */
[----:B------:R-:W2:Y:S04]  /*8a910*/  LDL.LU.64 R24, [R1+0x86b0] ;  /* 0x0086b00001187983 */ /* 0x000ea80000300a00 */
[----:B------:R0:W-:Y:S04]  /*8a920*/  STL.64 [R1+0x370], R8 ;  /* 0x0003700801007387 */ /* 0x0001e80000100a00 */
[----:B------:R-:W-:Y:S04]  /*8a930*/  STL.64 [R1+0x378], R10 ;  /* 0x0003780a01007387 */ /* 0x000fe80000100a00 */
[----:B0-----:R-:W3:Y:S01]  /*8a940*/  LDL.LU.64 R8, [R1+0x86a8] ;  /* 0x0086a80001087983 */ /* 0x001ee20000300a00 */
[----:B--2---:R-:W-:Y:S03]  /*8a950*/  HMMA.16816.F32.BF16 R12, R20, R12, R24 ;  /* 0x0000000c140c723c */ /* 0x004fe60000041818 */
[----:B------:R-:W4:-:S15]  /*8a960*/  LDL.LU.64 R24, [R1+0x86a0] ;  /* 0x0086a00001187983 */ /* 0x000f1e0000300a00 */
[----:B------:R-:W-:Y:S01]  /*8a970*/  NOP ;  /* 0x0000000000007918 */ /* 0x000fe20000000000 */
[----:B------:R-:W-:Y:S04]  /*8a980*/  STL.64 [R1+0x360], R12 ;  /* 0x0003600c01007387 */ /* 0x000fe80000100a00 */
[----:B------:R4:W-:Y:S02]  /*8a990*/  STL.64 [R1+0x368], R14 ;  /* 0x0003680e01007387 */ /* 0x0009e40000100a00 */
[----:B----4-:R-:W-:Y:S02]  /*8a9a0*/  HMMA.16816.F32.BF16 R12, R20, R24, R4 ;  /* 0x00000018140c723c */ /* 0x010fe40000041804 */
[----:B------:R-:W2:-:S15]  /*8a9b0*/  LDL.LU R4, [R1+0xe0] ;  /* 0x0000e00001047983 */ /* 0x000e9e0000300800 */
[----:B------:R-:W-:Y:S02]  /*8a9c0*/  NOP ;  /* 0x0000000000007918 */ /* 0x000fe40000000000 */
[----:B------:R-:W-:Y:S04]  /*8a9d0*/  STL.64 [R1+0x350], R12 ;  /* 0x0003500c01007387 */ /* 0x000fe80000100a00 */
[----:B------:R-:W-:Y:S04]  /*8a9e0*/  STL.64 [R1+0x358], R14 ;  /* 0x0003580e01007387 */ /* 0x000fe80000100a00 */
[----:B------:R-:W2:Y:S01]  /*8a9f0*/  LDL.LU R5, [R1+0xe4] ;  /* 0x0000e40001057983 */ /* 0x000ea20000300800 */
[----:B------:R-:W-:Y:S02]  /*8aa00*/  IMAD.MOV.U32 R24, RZ, RZ, R3 ;  /* 0x000000ffff187224 */ /* 0x000fe400078e0003 */
[----:B------:R-:W-:Y:S01]  /*8aa10*/  IMAD.MOV.U32 R25, RZ, RZ, R29 ;  /* 0x000000ffff197224 */ /* 0x000fe200078e001d */
[----:B--2---:R3:W-:Y:S04]  /*8aa20*/  STL.64 [R1+0x8610], R4 ;  /* 0x0086100401007387 */ /* 0x0047e80000100a00 */
[----:B------:R-:W2:Y:S04]  /*8aa30*/  LDL.LU R3, [R1+0x869c] ;  /* 0x00869c0001037983 */ /* 0x000ea80000300800 */
[----:B------:R-:W4:Y:S01]  /*8aa40*/  LDL.LU R29, [R1+0x8698] ;  /* 0x00869800011d7983 */ /* 0x000f220000300800 */
[----:B---3--:R-:W-:Y:S03]  /*8aa50*/  HMMA.16816.F32.BF16 R4, R20, R8, R16 ;  /* 0x000000081404723c */ /* 0x008fe60000041810 */
[----:B------:R0:W-:Y:S02]  /*8aa60*/  STL.64 [R1+0x84c0], R24 ;  /* 0x0084c01801007387 */ /* 0x0001e40000100a00 */
[----:B0-----:R-:W-:-:S02]  /*8aa70*/  IMAD.MOV.U32 R24, RZ, RZ, R28 ;  /* 0x000000ffff187224 */ /* 0x001fc400078e001c */
[----:B------:R-:W-:Y:S01]  /*8aa80*/  IMAD.MOV.U32 R25, RZ, RZ, R2 ;  /* 0x000000ffff197224 */ /* 0x000fe200078e0002 */
[----:B------:R-:W3:Y:S11]  /*8aa90*/  LDL.LU R28, [R1+0x8694] ;  /* 0x00869400011c7983 */ /* 0x000ef60000300800 */
[----:B------:R-:W-:Y:S04]  /*8aaa0*/  STL.64 [R1+0x340], R4 ;  /* 0x0003400401007387 */ /* 0x000fe80000100a00 */
[----:B------:R-:W-:Y:S04]  /*8aab0*/  STL.64 [R1+0x348], R6 ;  /* 0x0003480601007387 */ /* 0x000fe80000100a00 */
[----:B------:R-:W3:Y:S04]  /*8aac0*/  LDL.LU R2, [R1+0x8690] ;  /* 0x0086900001027983 */ /* 0x000ee80000300800 */
[----:B------:R0:W-:Y:S02]  /*8aad0*/  STL.64 [R1+0x84d8], R24 ;  /* 0x0084d81801007387 */ /* 0x0001e40000100a00 */
[----:B0-----:R-:W-:-:S02]  /*8aae0*/  IMAD.MOV.U32 R25, RZ, RZ, R0 ;  /* 0x000000ffff197224 */ /* 0x001fc400078e0000 */
[----:B--2---:R-:W-:Y:S02]  /*8aaf0*/  IMAD.MOV.U32 R24, RZ, RZ, R3 ;  /* 0x000000ffff187224 */ /* 0x004fe400078e0003 */
[----:B------:R-:W2:Y:S04]  /*8ab00*/  LDL.LU R3, [R1+0x868c] ;  /* 0x00868c0001037983 */ /* 0x000ea80000300800 */
[----:B------:R-:W2:Y:S04]  /*8ab10*/  LDL.LU R0, [R1+0x8688] ;  /* 0x0086880001007983 */ /* 0x000ea80000300800 */
[----:B------:R-:W2:Y:S04]  /*8ab20*/  LDL.LU.64 R4, [R1+0xb50] ;  /* 0x000b500001047983 */ /* 0x000ea80000300a00 */
[----:B------:R-:W2:Y:S04]  /*8ab30*/  LDL.LU.64 R6, [R1+0xb58] ;  /* 0x000b580001067983 */ /* 0x000ea80000300a00 */
[----:B--2---:R-:W-:Y:S04]  /*8ab40*/  STL.64 [R1+0x8620], R6 ;  /* 0x0086200601007387 */ /* 0x004fe80000100a00 */
[----:B------:R0:W-:Y:S04]  /*8ab50*/  STL.64 [R1+0x8618], R4 ;  /* 0x0086180401007387 */ /* 0x0001e80000100a00 */
[----:B0-----:R-:W2:Y:S01]  /*8ab60*/  LDL.LU R4, [R1+0x100] ;  /* 0x0001000001047983 */ /* 0x001ea20000300800 */
[----:B---3--:R-:W-:-:S03]  /*8ab70*/  IMAD.MOV.U32 R5, RZ, RZ, R2 ;  /* 0x000000ffff057224 */ /* 0x008fc600078e0002 */
[----:B------:R-:W3:Y:S04]  /*8ab80*/  LDL.LU R2, [R1+0x8684] ;  /* 0x0086840001027983 */ /* 0x000ee80000300800 */
[----:B--2---:R0:W-:Y:S04]  /*8ab90*/  STL.64 [R1+0x8638], R4 ;  /* 0x0086380401007387 */ /* 0x0041e80000100a00 */
[----:B0-----:R-:W2:Y:S04]  /*8aba0*/  LDL.LU R4, [R1+0x110] ;  /* 0x0001100001047983 */ /* 0x001ea80000300800 */
[----:B------:R-:W2:Y:S04]  /*8abb0*/  LDL.LU R5, [R1+0x114] ;  /* 0x0001140001057983 */ /* 0x000ea80000300800 */
[----:B--2---:R0:W-:Y:S04]  /*8abc0*/  STL.64 [R1+0x8658], R4 ;  /* 0x0086580401007387 */ /* 0x0041e80000100a00 */
[----:B0-----:R-:W2:Y:S04]  /*8abd0*/  LDL.LU.64 R4, [R1+0xb80] ;  /* 0x000b800001047983 */ /* 0x001ea80000300a00 */
[----:B------:R-:W2:Y:S04]  /*8abe0*/  LDL.LU.64 R6, [R1+0xb88] ;  /* 0x000b880001067983 */ /* 0x000ea80000300a00 */
[----:B--2---:R-:W-:Y:S04]  /*8abf0*/  STL.64 [R1+0x8668], R6 ;  /* 0x0086680601007387 */ /* 0x004fe80000100a00 */
[----:B------:R0:W-:Y:S04]  /*8ac00*/  STL.64 [R1+0x8660], R4 ;  /* 0x0086600401007387 */ /* 0x0001e80000100a00 */
[----:B0-----:R-:W2:Y:S01]  /*8ac10*/  LDL.LU R4, [R1+0x130] ;  /* 0x0001300001047983 */ /* 0x001ea20000300800 */
[----:B---3--:R-:W-:-:S03]  /*8ac20*/  IMAD.MOV.U32 R5, RZ, RZ, R2 ;  /* 0x000000ffff057224 */ /* 0x008fc600078e0002 */
[----:B------:R-:W3:Y:S04]  /*8ac30*/  LDL.LU R2, [R1+0x8680] ;  /* 0x0086800001027983 */ /* 0x000ee80000300800 */
[----:B------:R-:W2:Y:S04]  /*8ac40*/  LDL.LU.64 R12, [R1+0xb40] ;  /* 0x000b4000010c7983 */ /* 0x000ea80000300a00 */
[----:B------:R-:W2:Y:S04]  /*8ac50*/  LDL.LU.64 R14, [R1+0xb48] ;  /* 0x000b4800010e7983 */ /* 0x000ea80000300a00 */
[----:B---3--:R-:W0:Y:S04]  /*8ac60*/  LDSM.16.MT88.4 R16, [R2+UR5+0x20800] ;  /* 0x020800050210783b */ /* 0x008e280008004200 */
[----:B--2---:R-:W-:Y:S04]  /*8ac70*/  STL.64 [R1+0x8630], R14 ;  /* 0x0086300e01007387 */ /* 0x004fe80000100a00 */
[----:B------:R1:W-:Y:S04]  /*8ac80*/  STL.64 [R1+0x8628], R12 ;  /* 0x0086280c01007387 */ /* 0x0003e80000100a00 */
[----:B-1----:R-:W2:Y:S04]  /*8ac90*/  LDL.LU.64 R12, [R1+0xb60] ;  /* 0x000b6000010c7983 */ /* 0x002ea80000300a00 */
[----:B------:R-:W3:Y:S04]  /*8aca0*/  LDL.LU.64 R14, [R1+0xb68] ;  /* 0x000b6800010e7983 */ /* 0x000ee80000300a00 */
[----:B---3--:R-:W-:Y:S04]  /*8acb0*/  STL.64 [R1+0x8648], R14 ;  /* 0x0086480e01007387 */ /* 0x008fe80000100a00 */
[----:B--2---:R1:W-:Y:S04]  /*8acc0*/  STL.64 [R1+0x8640], R12 ;  /* 0x0086400c01007387 */ /* 0x0043e80000100a00 */
[----:B-1----:R-:W2:Y:S04]  /*8acd0*/  LDL.LU.64 R12, [R1+0xb70] ;  /* 0x000b7000010c7983 */ /* 0x002ea80000300a00 */
[----:B------:R-:W3:Y:S04]  /*8ace0*/  LDL.LU.64 R14, [R1+0xb78] ;  /* 0x000b7800010e7983 */ /* 0x000ee80000300a00 */
[----:B---3--:R-:W-:Y:S04]  /*8acf0*/  STL.64 [R1+0x8678], R14 ;  /* 0x0086780e01007387 */ /* 0x008fe80000100a00 */
[----:B--2---:R1:W-:Y:S04]  /*8ad00*/  STL.64 [R1+0x8670], R12 ;  /* 0x0086700c01007387 */ /* 0x0043e80000100a00 */
[----:B-1----:R-:W2:Y:S04]  /*8ad10*/  LDL.LU.64 R12, [R1+0xb90] ;  /* 0x000b9000010c7983 */ /* 0x002ea80000300a00 */
[----:B------:R-:W2:Y:S04]  /*8ad20*/  LDL.LU.64 R14, [R1+0xb98] ;  /* 0x000b9800010e7983 */ /* 0x000ea80000300a00 */
[----:B------:R-:W3:Y:S04]  /*8ad30*/  LDL.LU.64 R8, [R1+0xb30] ;  /* 0x000b300001087983 */ /* 0x000ee80000300a00 */
[----:B------:R-:W3:Y:S04]  /*8ad40*/  LDL.LU.64 R10, [R1+0xb38] ;  /* 0x000b3800010a7983 */ /* 0x000ee80000300a00 */
[----:B------:R1:W-:Y:S04]  /*8ad50*/  STL.64 [R1+0x84f0], R24 ;  /* 0x0084f01801007387 */ /* 0x0003e80000100a00 */
[----:B-1----:R-:W3:Y:S04]  /*8ad60*/  LDL.LU R24, [R1+0x120] ;  /* 0x0001200001187983 */ /* 0x002ee80000300800 */
[----:B------:R-:W3:Y:S04]  /*8ad70*/  LDL.LU R25, [R1+0x124] ;  /* 0x0001240001197983 */ /* 0x000ee80000300800 */
[----:B0-----:R-:W-:Y:S04]  /*8ad80*/  STL.64 [R1+0x8488], R18 ;  /* 0x0084881201007387 */ /* 0x001fe80000100a00 */
[----:B------:R0:W-:Y:S04]  /*8ad90*/  STL.64 [R1+0x8480], R16 ;  /* 0x0084801001007387 */ /* 0x0001e80000100a00 */
[----:B0-----:R-:W3:Y:S04]  /*8ada0*/  LDL.LU.64 R16, [R1+0xb20] ;  /* 0x000b200001107983 */ /* 0x001ee80000300a00 */
[----:B------:R-:W3:Y:S04]  /*8adb0*/  LDL.LU.64 R18, [R1+0xb28] ;  /* 0x000b280001127983 */ /* 0x000ee80000300a00 */
[----:B------:R-:W-:Y:S01]  /*8adc0*/  STL [R1+0x7c10], R2 ;  /* 0x007c100201007387 */ /* 0x000fe20000100800 */
[----:B--2---:R-:W-:Y:S03]  /*8add0*/  HMMA.16816.F32.BF16 R4, R20, R4, R12 ;  /* 0x000000041404723c */ /* 0x004fe6000004180c */
[----:B------:R-:W2:Y:S04]  /*8ade0*/  LDL.LU.64 R14, [R1+0x8678] ;  /* 0x00867800010e7983 */ /* 0x000ea80000300a00 */
[----:B------:R-:W2:-:S12]  /*8adf0*/  LDL.LU.64 R12, [R1+0x8670] ;  /* 0x00867000010c7983 */ /* 0x000e980000300a00 */
[----:B------:R-:W-:Y:S04]  /*8ae00*/  STL.64 [R1+0x330], R4 ;  /* 0x0003300401007387 */ /* 0x000fe80000100a00 */
[----:B------:R0:W-:Y:S04]  /*8ae10*/  STL.64 [R1+0x338], R6 ;  /* 0x0003380601007387 */ /* 0x0001e80000100a00 */
[----:B0-----:R-:W3:Y:S04]  /*8ae20*/  LDL.LU.64 R6, [R1+0x8668] ;  /* 0x0086680001067983 */ /* 0x001ee80000300a00 */
[----:B------:R-:W3:Y:S02]  /*8ae30*/  LDL.LU.64 R4, [R1+0x8660] ;  /* 0x0086600001047983 */ /* 0x000ee40000300a00 */
[----:B---3--:R-:W-:Y:S02]  /*8ae40*/  HMMA.16816.F32.BF16 R24, R20, R24, R4 ;  /* 0x000000181418723c */ /* 0x008fe40000041804 */
[----:B------:R-:W2:-:S15]  /*8ae50*/  LDL.LU.64 R4, [R1+0x8658] ;  /* 0x0086580001047983 */ /* 0x000e9e0000300a00 */
[----:B------:R-:W-:Y:S02]  /*8ae60*/  NOP ;  /* 0x0000000000007918 */ /* 0x000fe40000000000 */
[----:B------:R0:W-:Y:S04]  /*8ae70*/  STL.64 [R1+0x320], R24 ;  /* 0x0003201801007387 */ /* 0x0001e80000100a00 */
[----:B------:R-:W-:Y:S01]  /*8ae80*/  STL.64 [R1+0x328], R26 ;  /* 0x0003281a01007387 */ /* 0x000fe20000100a00 */
[----:B0-----:R-:W-:Y:S02]  /*8ae90*/  IMAD.MOV.U32 R24, RZ, RZ, R28 ;  /* 0x000000ffff187224 */ /* 0x001fe400078e001c */
[----:B----4-:R-:W-:Y:S01]  /*8aea0*/  IMAD.MOV.U32 R25, RZ, RZ, R29 ;  /* 0x000000ffff197224 */ /* 0x010fe200078e001d */
[----:B------:R-:W3:Y:S04]  /*8aeb0*/  LDL.LU R28, [R1+0x8654] ;  /* 0x00865400011c7983 */ /* 0x000ee80000300800 */
[----:B------:R-:W4:Y:S04]  /*8aec0*/  LDL.LU R29, [R1+0x8650] ;  /* 0x00865000011d7983 */ /* 0x000f280000300800 */
[----:B------:R0:W-:Y:S04]  /*8aed0*/  STL.64 [R1+0x8508], R24 ;  /* 0x0085081801007387 */ /* 0x0001e80000100a00 */
[----:B0-----:R-:W3:Y:S04]  /*8aee0*/  LDL.LU R24, [R1+0xf0] ;  /* 0x0000f00001187983 */ /* 0x001ee80000300800 */
[----:B------:R-:W3:Y:S01]  /*8aef0*/  LDL.LU R25, [R1+0xf4] ;  /* 0x0000f40001197983 */ /* 0x000ee20000300800 */
        /* <DEDUP_REMOVED lines=8> */
[----:B------:R-:W2:-:S13]  /*8af80*/  LDL.LU.64 R12, [R1+0x8628] ;  /* 0x00862800010c7983 */ /* 0x000e9a0000300a00 */
        /* <DEDUP_REMOVED lines=10> */
[----:B------:R-:W-:Y:S01]  /*8b030*/  IMAD.MOV.U32 R25, RZ, RZ, R3 ;  /* 0x000000ffff197224 */ /* 0x000fe200078e0003 */
[----:B------:R-:W3:Y:S04]  /*8b040*/  LDL.LU R0, [R1+0x860c] ;  /* 0x00860c0001007983 */ /* 0x000ee80000300800 */
[----:B------:R-:W3:Y:S04]  /*8b050*/  LDL.LU R3, [R1+0x8608] ;  /* 0x0086080001037983 */ /* 0x000ee80000300800 */
[----:B------:R0:W-:Y:S04]  /*8b060*/  STL.64 [R1+0x8520], R24 ;  /* 0x0085201801007387 */ /* 0x0001e80000100a00 */
[----:B0-----:R-:W3:Y:S04]  /*8b070*/  LDL.LU R24, [R1+0xd0] ;  /* 0x0000d00001187983 */ /* 0x001ee80000300800 */
[----:B------:R-:W3:Y:S01]  /*8b080*/  LDL.LU R25, [R1+0xd4] ;  /* 0x0000d40001197983 */ /* 0x000ee20000300800 */
[----:B--2---:R-:W-:Y:S03]  /*8b090*/  HMMA.16816.F32.BF16 R4, R20, R4, R12 ;  /* 0x000000041404723c */ /* 0x004fe6000004180c */
[----:B------:R-:W2:-:S15]  /*8b0a0*/  LDL.LU.64 R12, [R1+0x8600] ;  /* 0x00860000010c7983 */ /* 0x000e9e0000300a00 */
[----:B------:R-:W-:Y:S01]  /*8b0b0*/  NOP ;  /* 0x0000000000007918 */ /* 0x000fe20000000000 */
[----:B------:R-:W-:Y:S04]  /*8b0c0*/  STL.64 [R1+0x2e0], R4 ;  /* 0x0002e00401007387 */ /* 0x000fe80000100a00 */
[----:B------:R0:W-:Y:S04]  /*8b0d0*/  STL.64 [R1+0x2e8], R6 ;  /* 0x0002e80601007387 */ /* 0x0001e80000100a00 */
[----:B0-----:R-:W2:Y:S01]  /*8b0e0*/  LDL.LU.64 R6, [R1+0x85f8] ;  /* 0x0085f80001067983 */ /* 0x001ea20000300a00 */
[----:B---3--:R-:W-:Y:S03]  /*8b0f0*/  HMMA.16816.F32.BF16 R24, R20, R24, R8 ;  /* 0x000000181418723c */ /* 0x008fe60000041808 */
[----:B------:R-:W3:-:S15]  /*8b100*/  LDL.LU.64 R10, [R1+0x85f0] ;  /* 0x0085f000010a7983 */ /* 0x000ede0000300a00 */
[----:B------:R-:W-:Y:S01]  /*8b110*/  NOP ;  /* 0x0000000000007918 */ /* 0x000fe20000000000 */
[----:B------:R4:W-:Y:S04]  /*8b120*/  STL.64 [R1+0x2d0], R24 ;  /* 0x0002d01801007387 */ /* 0x0009e80000100a00 */
[----:B------:R-:W-:Y:S01]  /*8b130*/  STL.64 [R1+0x2d8], R26 ;  /* 0x0002d81a01007387 */ /* 0x000fe20000100a00 */
[----:B----4-:R-:W-:-:S03]  /*8b140*/  IMAD.MOV.U32 R24, RZ, RZ, R29 ;  /* 0x000000ffff187224 */ /* 0x010fc600078e001d */
[----:B------:R-:W4:Y:S01]  /*8b150*/  LDL.LU R29, [R1+0x85ec] ;  /* 0x0085ec00011d7983 */ /* 0x000f220000300800 */
[----:B------:R-:W-:Y:S01]  /*8b160*/  IMAD.MOV.U32 R25, RZ, RZ, R28 ;  /* 0x000000ffff197224 */ /* 0x000fe200078e001c */
[----:B--2---:R-:W-:-:S15]  /*8b170*/  HMMA.16816.F32.BF16 R12, R20, R12, R16 ;  /* 0x0000000c140c723c */ /* 0x004fde0000041810 */
[----:B------:R-:W-:-:S04]  /*8b180*/  NOP ;  /* 0x0000000000007918 */ /* 0x000fc80000000000 */
[----:B------:R-:W-:Y:S04]  /*8b190*/  STL.64 [R1+0x2c0], R12 ;  /* 0x0002c00c01007387 */ /* 0x000fe80000100a00 */
[----:B------:R-:W-:Y:S04]  /*8b1a0*/  STL.64 [R1+0x2c8], R14 ;  /* 0x0002c80e01007387 */ /* 0x000fe80000100a00 */
[----:B------:R-:W2:Y:S04]  /*8b1b0*/  LDL.LU R28, [R1+0x85e8] ;  /* 0x0085e800011c7983 */ /* 0x000ea80000300800 */
[----:B------:R3:W-:Y:S02]  /*8b1c0*/  STL.64 [R1+0x8538], R24 ;  /* 0x0085381801007387 */ /* 0x0007e40000100a00 */
[----:B---3--:R-:W-:-:S02]  /*8b1d0*/  IMAD.MOV.U32 R24, RZ, RZ, R10 ;  /* 0x000000ffff187224 */ /* 0x008fc400078e000a */
[----:B------:R-:W3:Y:S01]  /*8b1e0*/  LDL.LU R10, [R1+0x85e4] ;  /* 0x0085e400010a7983 */ /* 0x000ee20000300800 */
[----:B------:R-:W-:-:S03]  /*8b1f0*/  IMAD.MOV.U32 R25, RZ, RZ, R11 ;  /* 0x000000ffff197224 */ /* 0x000fc600078e000b */
[----:B------:R-:W3:Y:S04]  /*8b200*/  LDL.LU R11, [R1+0x85e0] ;  /* 0x0085e000010b7983 */ /* 0x000ee80000300800 */
[----:B------:R0:W-:Y:S02]  /*8b210*/  STL.64 [R1+0x8550], R24 ;  /* 0x0085501801007387 */ /* 0x0001e40000100a00 */
[----:B0-----:R-:W-:Y:S02]  /*8b220*/  IMAD.MOV.U32 R24, RZ, RZ, R6 ;  /* 0x000000ffff187224 */ /* 0x001fe400078e0006 */
[----:B------:R-:W-:Y:S01]  /*8b230*/  IMAD.MOV.U32 R25, RZ, RZ, R7 ;  /* 0x000000ffff197224 */ /* 0x000fe200078e0007 */
[----:B------:R-:W3:Y:S04]  /*8b240*/  LDL.LU R6, [R1+0x85dc] ;  /* 0x0085dc0001067983 */ /* 0x000ee80000300800 */
[----:B------:R-:W3:Y:S04]  /*8b250*/  LDL.LU R7, [R1+0x85d8] ;  /* 0x0085d80001077983 */ /* 0x000ee80000300800 */
[----:B------:R0:W-:Y:S02]  /*8b260*/  STL.64 [R1+0x8568], R24 ;  /* 0x0085681801007387 */ /* 0x0001e40000100a00 */
[----:B0-----:R-:W-:-:S02]  /*8b270*/  IMAD.MOV.U32 R24, RZ, RZ, R3 ;  /* 0x000000ffff187224 */ /* 0x001fc400078e0003 */
[----:B------:R-:W-:Y:S01]  /*8b280*/  IMAD.MOV.U32 R25, RZ, RZ, R0 ;  /* 0x000000ffff197224 */ /* 0x000fe200078e0000 */
[----:B------:R-:W3:Y:S04]  /*8b290*/  LDL.LU R3, [R1+0x85d4] ;  /* 0x0085d40001037983 */ /* 0x000ee80000300800 */
[----:B------:R-:W3:Y:S04]  /*8b2a0*/  LDL.LU R0, [R1+0x85d0] ;  /* 0x0085d00001007983 */ /* 0x000ee80000300800 */
[----:B------:R4:W-:Y:S02]  /*8b2b0*/  STL.64 [R1+0x8580], R24 ;  /* 0x0085801801007387 */ /* 0x0009e40000100a00 */
[----:B----4-:R-:W-:-:S02]  /*8b2c0*/  IMAD.MOV.U32 R25, RZ, RZ, R29 ;  /* 0x000000ffff197224 */ /* 0x010fc400078e001d */
[----:B--2---:R-:W-:Y:S02]  /*8b2d0*/  IMAD.MOV.U32 R24, RZ, RZ, R28 ;  /* 0x000000ffff187224 */ /* 0x004fe400078e001c */
[----:B------:R-:W2:Y:S04]  /*8b2e0*/  LDL.LU R28, [R1+0x85cc] ;  /* 0x0085cc00011c7983 */ /* 0x000ea80000300800 */
[----:B------:R-:W4:Y:S04]  /*8b2f0*/  LDL.LU R29, [R1+0x85c8] ;  /* 0x0085c800011d7983 */ /* 0x000f280000300800 */
[----:B------:R3:W-:Y:S02]  /*8b300*/  STL.64 [R1+0x8598], R24 ;  /* 0x0085981801007387 */ /* 0x0007e40000100a00 */
[----:B---3--:R-:W-:-:S02]  /*8b310*/  IMAD.MOV.U32 R25, RZ, RZ, R10 ;  /* 0x000000ffff197224 */ /* 0x008fc400078e000a */
[----:B------:R-:W-:-:S05]  /*8b320*/  IMAD.MOV.U32 R24, RZ, RZ, R11 ;  /* 0x000000ffff187224 */ /* 0x000fca00078e000b */
[----:B------:R-:W-:Y:S04]  /*8b330*/  STL.64 [R1+0x85b0], R24 ;  /* 0x0085b01801007387 */ /* 0x000fe80000100a00 */
[----:B------:R-:W3:Y:S04]  /*8b340*/  LDL.LU.64 R12, [R1+0xa10] ;  /* 0x000a1000010c7983 */ /* 0x000ee80000300a00 */
        /* <DEDUP_REMOVED lines=40> */
[----:B------:R-:W3:Y:S01]  /*8b5d0*/  LDL.LU.64 R14, [R1+0xb08] ;  /* 0x000b0800010e7983 */ /* 0x000ee20000300a00 */
[----:B------:R-:W-:-:S02]  /*8b5e0*/  IMAD.MOV.U32 R24, RZ, RZ, R7 ;  /* 0x000000ffff187224 */ /* 0x000fc400078e0007 */
[----:B------:R-:W-:Y:S01]  /*8b5f0*/  IMAD.MOV.U32 R25, RZ, RZ, R6 ;  /* 0x000000ffff197224 */ /* 0x000fe200078e0006 */
[----:B---3--:R-:W-:Y:S04]  /*8b600*/  STL.64 [R1+0x85c0], R14 ;  /* 0x0085c00e01007387 */ /* 0x008fe80000100a00 */
[----:B--2---:R0:W-:Y:S04]  /*8b610*/  STL.64 [R1+0x85b8], R12 ;  /* 0x0085b80c01007387 */ /* 0x0041e80000100a00 */
[----:B0-----:R-:W2:Y:S04]  /*8b620*/  LDL.LU.64 R12, [R1+0xb10] ;  /* 0x000b1000010c7983 */ /* 0x001ea80000300a00 */
[----:B------:R-:W2:Y:S04]  /*8b630*/  LDL.LU.64 R14, [R1+0xb18] ;  /* 0x000b1800010e7983 */ /* 0x000ea80000300a00 */
[----:B------:R-:W3:Y:S04]  /*8b640*/  LDL.LU.64 R16, [R1+0xa00] ;  /* 0x000a000001107983 */ /* 0x000ee80000300a00 */
[----:B------:R-:W3:Y:S04]  /*8b650*/  LDL.LU.64 R18, [R1+0xa08] ;  /* 0x000a080001127983 */ /* 0x000ee80000300a00 */
[----:B------:R-:W3:Y:S04]  /*8b660*/  LDL.LU.64 R8, [R1+0x9f0] ;  /* 0x0009f00001087983 */ /* 0x000ee80000300a00 */
[----:B------:R-:W3:Y:S04]  /*8b670*/  LDL.LU.64 R10, [R1+0x9f8] ;  /* 0x0009f800010a7983 */ /* 0x000ee80000300a00 */
[----:B------:R-:W3:Y:S04]  /*8b680*/  LDL.LU.64 R4, [R1+0x9e0] ;  /* 0x0009e00001047983 */ /* 0x000ee80000300a00 */
[----:B------:R-:W3:Y:S01]  /*8b690*/  LDL.LU.64 R6, [R1+0x9e8] ;  /* 0x0009e80001067983 */ /* 0x000ee20000300a00 */
        /* <DEDUP_REMOVED lines=68> */
[----:B------:R-:W3:-:S13]  /*8bae0*/  LDL.LU.64 R12, [R1+0x84b0] ;  /* 0x0084b000010c7983 */ /* 0x000eda0000300a00 */
[----:B------:R-:W-:Y:S04]  /*8baf0*/  STL.64 [R1+0x200], R24 ;  /* 0x0002001801007387 */ /* 0x000fe80000100a00 */
[----:B------:R0:W-:Y:S04]  /*8bb00*/  STL.64 [R1+0x208], R26 ;  /* 0x0002081a01007387 */ /* 0x0001e80000100a00 */
[----:B0-----:R-:W2:Y:S04]  /*8bb10*/  LDL.LU.64 R26, [R1+0x84a8] ;  /* 0x0084a800011a7983 */ /* 0x001ea80000300a00 */
[----:B------:R-:W2:Y:S01]  /*8bb20*/  LDL.LU.64 R24, [R1+0x84a0] ;  /* 0x0084a00001187983 */ /* 0x000ea20000300a00 */
[C---:B---3--:R-:W-:Y:S08]  /*8bb30*/  HMMA.16816.F32.BF16 R8, R20.reuse, R12, R8 ;  /* 0x0000000c1408723c */ /* 0x048ff00000041808 */
[----:B--2---:R-:W-:-:S15]  /*8bb40*/  HMMA.16816.F32.BF16 R16, R20, R24, R16 ;  /* 0x000000181410723c */ /* 0x004fde0000041810 */
[----:B------:R-:W-:-:S04]  /*8bb50*/  NOP ;  /* 0x0000000000007918 */ /* 0x000fc80000000000 */
[----:B------:R0:W-:Y:S04]  /*8bb60*/  STL.64 [R1+0x1f0], R16 ;  /* 0x0001f01001007387 */ /* 0x0001e80000100a00 */
[----:B------:R1:W-:Y:S04]  /*8bb70*/  STL.64 [R1+0x1f8], R18 ;  /* 0x0001f81201007387 */ /* 0x0003e80000100a00 */
[----:B0-----:R-:W2:Y:S04]  /*8bb80*/  LDL.LU.64 R16, [R1+0x9d0] ;  /* 0x0009d00001107983 */ /* 0x001ea80000300a00 */
[----:B-1----:R-:W2:Y:S04]  /*8bb90*/  LDL.LU.64 R18, [R1+0x9d8] ;  /* 0x0009d80001127983 */ /* 0x002ea80000300a00 */
[----:B------:R0:W-:Y:S04]  /*8bba0*/  STL.64 [R1+0x1e0], R8 ;  /* 0x0001e00801007387 */ /* 0x0001e80000100a00 */
[----:B------:R1:W-:Y:S04]  /*8bbb0*/  STL.64 [R1+0x1e8], R10 ;  /* 0x0001e80a01007387 */ /* 0x0003e80000100a00 */
[----:B0-----:R-:W1:Y:S02]  /*8bbc0*/  LDL.LU.64 R8, [R1+0x8498] ;  /* 0x0084980001087983 */ /* 0x001e640000300a00 */
[----:B-1----:R-:W-:Y:S02]  /*8bbd0*/  HMMA.16816.F32.BF16 R8, R20, R8, R4 ;  /* 0x000000081408723c */ /* 0x002fe40000041804 */
[----:B------:R-:W2:-:S15]  /*8bbe0*/  LDL.LU.64 R4, [R1+0x8490] ;  /* 0x0084900001047983 */ /* 0x000e9e0000300a00 */
[----:B------:R-:W-:Y:S02]  /*8bbf0*/  NOP ;  /* 0x0000000000007918 */ /* 0x000fe40000000000 */
[----:B------:R-:W-:Y:S02]  /*8bc00*/  IMAD.MOV.U32 R24, RZ, RZ, R8 ;  /* 0x000000ffff187224 */ /* 0x000fe400078e0008 */
[----:B------:R-:W-:Y:S02]  /*8bc10*/  IMAD.MOV.U32 R25, RZ, RZ, R9 ;  /* 0x000000ffff197224 */ /* 0x000fe400078e0009 */
[----:B------:R-:W-:Y:S02]  /*8bc20*/  IMAD.MOV.U32 R13, RZ, RZ, R10 ;  /* 0x000000ffff0d7224 */ /* 0x000fe400078e000a */
[----:B------:R-:W-:Y:S01]  /*8bc30*/  IMAD.MOV.U32 R12, RZ, RZ, R11 ;  /* 0x000000ffff0c7224 */ /* 0x000fe200078e000b */
[----:B------:R-:W3:Y:S04]  /*8bc40*/  LDL R10, [R1+0x1b8] ;  /* 0x0001b800010a7983 */ /* 0x000ee80000100800 */
[----:B------:R-:W3:Y:S04]  /*8bc50*/  LDL R11, [R1+0x1bc] ;  /* 0x0001bc00010b7983 */ /* 0x000ee80000100800 */
[----:B------:R-:W-:Y:S04]  /*8bc60*/  STL.64 [R1+0x82a8], R26 ;  /* 0x0082a81a01007387 */ /* 0x000fe80000100a00 */
[----:B------:R0:W-:Y:S04]  /*8bc70*/  STL.64 [R1+0x82a0], R24 ;  /* 0x0082a01801007387 */ /* 0x0001e80000100a00 */
[----:B0-----:R-:W3:Y:S04]  /*8bc80*/  LDL.LU R24, [R1+0x9b0] ;  /* 0x0009b00001187983 */ /* 0x001ee80000300800 */
[----:B------:R-:W3:Y:S04]  /*8bc90*/  LDL.LU R25, [R1+0x9b4] ;  /* 0x0009b40001197983 */ /* 0x000ee80000300800 */
[----:B------:R-:W-:Y:S04]  /*8bca0*/  STL [R1+0x7d44], R12 ;  /* 0x007d440c01007387 */ /* 0x000fe80000100800 */
[----:B------:R-:W-:Y:S01]  /*8bcb0*/  STL [R1+0x7d40], R13 ;  /* 0x007d400d01007387 */ /* 0x000fe20000100800 */
[----:B--2---:R-:W-:Y:S03]  /*8bcc0*/  HMMA.16816.F32.BF16 R4, R20, R4, R16 ;  /* 0x000000041404723c */ /* 0x004fe60000041810 */
[----:B------:R-:W3:Y:S04]  /*8bcd0*/  LDL.LU.64 R18, [R1+0x8488] ;  /* 0x0084880001127983 */ /* 0x000ee80000300a00 */
[----:B------:R-:W3:Y:S04]  /*8bce0*/  LDL.LU.64 R16, [R1+0x8480] ;  /* 0x0084800001107983 */ /* 0x000ee80000300a00 */
[----:B----4-:R-:W0:Y:S01]  /*8bcf0*/  LDSM.16.MT88.4 R20, [R29+UR5+0x20800] ;  /* 0x020800051d14783b */ /* 0x010e220008004200 */
[----:B------:R-:W-:-:S02]  /*8bd00*/  IMAD.MOV.U32 R26, RZ, RZ, R28 ;  /* 0x000000ffff1a7224 */ /* 0x000fc400078e001c */
[----:B------:R-:W-:-:S05]  /*8bd10*/  IMAD.MOV.U32 R27, RZ, RZ, R0 ;  /* 0x000000ffff1b7224 */ /* 0x000fca00078e0000 */
[----:B------:R-:W-:Y:S01]  /*8bd20*/  IMAD.MOV.U32 R2, RZ, RZ, R5 ;  /* 0x000000ffff027224 */ /* 0x000fe200078e0005 */
[----:B------:R3:W-:Y:S01]  /*8bd30*/  STL [R1+0x1c0], R4 ;  /* 0x0001c00401007387 */ /* 0x0007e20000100800 */
[----:B------:R-:W-:Y:S02]  /*8bd40*/  IMAD.MOV.U32 R28, RZ, RZ, R6 ;  /* 0x000000ffff1c7224 */ /* 0x000fe400078e0006 */
[----:B------:R-:W-:-:S05]  /*8bd50*/  IMAD.MOV.U32 R0, RZ, RZ, R7 ;  /* 0x000000ffff007224 */ /* 0x000fca00078e0007 */
[----:B------:R-:W-:Y:S04]  /*8bd60*/  STL [R1+0x7c1c], R0 ;  /* 0x007c1c0001007387 */ /* 0x000fe80000100800 */
[----:B------:R-:W-:Y:S04]  /*8bd70*/  STL [R1+0x7c18], R28 ;  /* 0x007c181c01007387 */ /* 0x000fe80000100800 */
[----:B------:R-:W-:Y:S04]  /*8bd80*/  STL [R1+0x7c14], R2 ;  /* 0x007c140201007387 */ /* 0x000fe80000100800 */
[----:B0-----:R-:W-:Y:S04]  /*8bd90*/  STL [R1+0x8264], R20 ;  /* 0x0082641401007387 */ /* 0x001fe80000100800 */
[----:B------:R-:W-:Y:S04]  /*8bda0*/  STL [R1+0x8260], R21 ;  /* 0x0082601501007387 */ /* 0x000fe80000100800 */
[----:B------:R-:W-:Y:S04]  /*8bdb0*/  STL [R1+0x8254], R22 ;  /* 0x0082541601007387 */ /* 0x000fe80000100800 */
[----:B------:R-:W-:Y:S04]  /*8bdc0*/  STL [R1+0x8250], R23 ;  /* 0x0082501701007387 */ /* 0x000fe80000100800 */
[----:B------:R-:W-:Y:S01]  /*8bdd0*/  STL [R1+0x79b8], R29 ;  /* 0x0079b81d01007387 */ /* 0x000fe20000100800 */
[----:B---3--:R-:W-:-:S15]  /*8bde0*/  HMMA.16816.F32.BF16 R4, R16, R10, R24 ;  /* 0x0000000a1004723c */ /* 0x008fde0000041818 */
[----:B------:R-:W-:-:S04]  /*8bdf0*/  NOP ;  /* 0x0000000000007918 */ /* 0x000fc80000000000 */
[----:B------:R0:W-:Y:S01]  /*8be00*/  STL.64 [R1+0x9b0], R4 ;  /* 0x0009b00401007387 */ /* 0x0001e20000100a00 */
[----:B------:R-:W-:Y:S02]  /*8be10*/  IMAD.MOV.U32 R9, RZ, RZ, R6 ;  /* 0x000000ffff097224 */ /* 0x000fe400078e0006 */
[----:B------:R-:W-:Y:S01]  /*8be20*/  IMAD.MOV.U32 R8, RZ, RZ, R7 ;  /* 0x000000ffff087224 */ /* 0x000fe200078e0007 */
[----:B0-----:R-:W2:Y:S04]  /*8be30*/  LDL.LU R4, [R1+0x980] ;  /* 0x0009800001047983 */ /* 0x001ea80000300800 */
[----:B------:R-:W2:Y:S04]  /*8be40*/  LDL.LU R5, [R1+0x984] ;  /* 0x0009840001057983 */ /* 0x000ea80000300800 */
[----:B------:R-:W3:Y:S04]  /*8be50*/  LDL.LU R6, [R1+0x988] ;  /* 0x0009880001067983 */ /* 0x000ee80000300800 */
[----:B------:R-:W3:Y:S04]  /*8be60*/  LDL.LU R7, [R1+0x98c] ;  /* 0x00098c0001077983 */ /* 0x000ee80000300800 */
[----:B------:R-:W4:Y:S04]  /*8be70*/  LDL.LU R20, [R1+0x9a0] ;  /* 0x0009a00001147983 */ /* 0x000f280000300800 */
[----:B------:R-:W4:Y:S04]  /*8be80*/  LDL.LU R21, [R1+0x9a4] ;  /* 0x0009a40001157983 */ /* 0x000f280000300800 */
[----:B------:R-:W4:Y:S04]  /*8be90*/  LDL.LU R22, [R1+0x9a8] ;  /* 0x0009a80001167983 */ /* 0x000f280000300800 */
[----:B------:R-:W4:Y:S04]  /*8bea0*/  LDL.LU R23, [R1+0x9ac] ;  /* 0x0009ac0001177983 */ /* 0x000f280000300800 */
[----:B---3--:R-:W-:Y:S04]  /*8beb0*/  STL.64 [R1+0x8468], R6 ;  /* 0x0084680601007387 */ /* 0x008fe80000100a00 */
[----:B--2---:R0:W-:Y:S04]  /*8bec0*/  STL.64 [R1+0x8460], R4 ;  /* 0x0084600401007387 */ /* 0x0041e80000100a00 */
[----:B0-----:R-:W2:Y:S04]  /*8bed0*/  LDL.LU R4, [R1+0x990] ;  /* 0x0009900001047983 */ /* 0x001ea80000300800 */
[----:B------:R-:W2:Y:S04]  /*8bee0*/  LDL.LU R5, [R1+0x994] ;  /* 0x0009940001057983 */ /* 0x000ea80000300800 */
[----:B------:R-:W3:Y:S04]  /*8bef0*/  LDL.LU R6, [R1+0x998] ;  /* 0x0009980001067983 */ /* 0x000ee80000300800 */
[----:B------:R-:W3:Y:S04]  /*8bf00*/  LDL.LU R7, [R1+0x99c] ;  /* 0x00099c0001077983 */ /* 0x000ee80000300800 */
[----:B---3--:R0:W-:Y:S04]  /*8bf10*/  STL.64 [R1+0x8478], R6 ;  /* 0x0084780601007387 */ /* 0x0081e80000100a00 */
[----:B--2---:R-:W-:Y:S04]  /*8bf20*/  STL.64 [R1+0x8470], R4 ;  /* 0x0084700401007387 */ /* 0x004fe80000100a00 */
[----:B0-----:R-:W4:Y:S04]  /*8bf30*/  LDL.64 R6, [R1+0x1a8] ;  /* 0x0001a80001067983 */ /* 0x001f280000100a00 */
[----:B------:R-:W2:Y:S04]  /*8bf40*/  LDL.LU R12, [R1+0x970] ;  /* 0x00097000010c7983 */ /* 0x000ea80000300800 */
[----:B------:R-:W2:Y:S04]  /*8bf50*/  LDL.LU R13, [R1+0x974] ;  /* 0x00097400010d7983 */ /* 0x000ea80000300800 */
[----:B------:R0:W-:Y:S04]  /*8bf60*/  STL.64 [R1+0x8458], R14 ;  /* 0x0084580e01007387 */ /* 0x0001e80000100a00 */
[----:B--2---:R-:W-:Y:S04]  /*8bf70*/  STL.64 [R1+0x8450], R12 ;  /* 0x0084500c01007387 */ /* 0x004fe80000100a00 */
[----:B------:R-:W2:Y:S04]  /*8bf80*/  LDL.64 R26, [R1+0x158] ;  /* 0x00015800011a7983 */ /* 0x000ea80000100a00 */
[----:B0-----:R-:W3:Y:S04]  /*8bf90*/  LDL.64 R14, [R1+0x188] ;  /* 0x00018800010e7983 */ /* 0x001ee80000100a00 */
[----:B--2---:R0:W-:Y:S04]  /*8bfa0*/  STL.64 [R1+0x8430], R26 ;  /* 0x0084301a01007387 */ /* 0x0041e80000100a00 */
[----:B0-----:R-:W2:Y:S01]  /*8bfb0*/  LDL.64 R26, [R1+0x168] ;  /* 0x00016800011a7983 */ /* 0x001ea20000100a00 */
[----:B----4-:R-:W-:Y:S03]  /*8bfc0*/  HMMA.16816.F32.BF16 R20, R16, R6, R20 ;  /* 0x000000061014723c */ /* 0x010fe60000041814 */
[----:B--2---:R0:W-:Y:S04]  /*8bfd0*/  STL.64 [R1+0x8438], R26 ;  /* 0x0084381a01007387 */ /* 0x0041e80000100a00 */
[----:B0-----:R-:W2:Y:S04]  /*8bfe0*/  LDL.64 R26, [R1+0x198] ;  /* 0x00019800011a7983 */ /* 0x001ea80000100a00 */
[----:B------:R0:W-:Y:S04]  /*8bff0*/  STL [R1+0x7d3c], R8 ;  /* 0x007d3c0801007387 */ /* 0x0001e80000100800 */
[----:B------:R1:W-:Y:S04]  /*8c000*/  STL [R1+0x7d38], R9 ;  /* 0x007d380901007387 */ /* 0x0003e80000100800 */
[----:B0-----:R-:W4:Y:S04]  /*8c010*/  LDL.LU R8, [R1+0x950] ;  /* 0x0009500001087983 */ /* 0x001f280000300800 */
[----:B-1----:R-:W4:Y:S04]  /*8c020*/  LDL.LU R9, [R1+0x954] ;  /* 0x0009540001097983 */ /* 0x002f280000300800 */
[----:B------:R-:W2:Y:S04]  /*8c030*/  LDL.LU R10, [R1+0x958] ;  /* 0x00095800010a7983 */ /* 0x000ea80000300800 */
[----:B------:R-:W2:Y:S04]  /*8c040*/  LDL.LU R11, [R1+0x95c] ;  /* 0x00095c00010b7983 */ /* 0x000ea80000300800 */
[----:B--2---:R0:W-:Y:S04]  /*8c050*/  STL.64 [R1+0x8448], R10 ;  /* 0x0084480a01007387 */ /* 0x0041e80000100a00 */
[----:B----4-:R-:W-:Y:S04]  /*8c060*/  STL.64 [R1+0x8440], R8 ;  /* 0x0084400801007387 */ /* 0x010fe80000100a00 */
[----:B0-----:R-:W2:Y:S04]  /*8c070*/  LDL.64 R10, [R1+0x178] ;  /* 0x00017800010a7983 */ /* 0x001ea80000100a00 */
[----:B------:R0:W-:Y:S04]  /*8c080*/  STL.64 [R1+0x9a0], R20 ;  /* 0x0009a01401007387 */ /* 0x0001e80000100a00 */
[----:B------:R-:W-:Y:S01]  /*8c090*/  STL.64 [R1+0x9a8], R22 ;  /* 0x0009a81601007387 */ /* 0x000fe20000100a00 */
[----:B0-----:R-:W-:-:S02]  /*8c0a0*/  IMAD.MOV.U32 R20, RZ, RZ, R6 ;  /* 0x000000ffff147224 */ /* 0x001fc400078e0006 */
[----:B------:R-:W-:Y:S02]  /*8c0b0*/  IMAD.MOV.U32 R21, RZ, RZ, R7 ;  /* 0x000000ffff157224 */ /* 0x000fe400078e0007 */
[----:B------:R-:W4:Y:S04]  /*8c0c0*/  LDL.LU.64 R6, [R1+0x8478] ;  /* 0x0084780001067983 */ /* 0x000f280000300a00 */
[----:B------:R-:W4:Y:S02]  /*8c0d0*/  LDL.LU.64 R4, [R1+0x8470] ;  /* 0x0084700001047983 */ /* 0x000f240000300a00 */
[----:B----4-:R-:W-:-:S15]  /*8c0e0*/  HMMA.16816.F32.BF16 R4, R16, R26, R4 ;  /* 0x0000001a1004723c */ /* 0x010fde0000041804 */
[----:B------:R-:W-:-:S04]  /*8c0f0*/  NOP ;  /* 0x0000000000007918 */ /* 0x000fc80000000000 */
[----:B------:R-:W-:Y:S04]  /*8c100*/  STL.64 [R1+0x990], R4 ;  /* 0x0009900401007387 */ /* 0x000fe80000100a00 */
[----:B------:R0:W-:Y:S04]  /*8c110*/  STL.64 [R1+0x998], R6 ;  /* 0x0009980601007387 */ /* 0x0001e80000100a00 */
[----:B0-----:R-:W3:Y:S04]  /*8c120*/  LDL.LU.64 R6, [R1+0x8468] ;  /* 0x0084680001067983 */ /* 0x001ee80000300a00 */
[----:B------:R-:W3:Y:S01]  /*8c130*/  LDL.LU.64 R4, [R1+0x8460] ;  /* 0x0084600001047983 */ /* 0x000ee20000300a00 */
[----:B------:R-:W-:-:S02]  /*8c140*/  IMAD.MOV.U32 R22, RZ, RZ, R26 ;  /* 0x000000ffff167224 */ /* 0x000fc400078e001a */
[----:B------:R-:W-:-:S05]  /*8c150*/  IMAD.MOV.U32 R23, RZ, RZ, R27 ;  /* 0x000000ffff177224 */ /* 0x000fca00078e001b */
[----:B------:R-:W-:Y:S04]  /*8c160*/  STL.64 [R1+0x8270], R22 ;  /* 0x0082701601007387 */ /* 0x000fe80000100a00 */
[----:B------:R0:W-:Y:S04]  /*8c170*/  STL.64 [R1+0x8268], R20 ;  /* 0x0082681401007387 */ /* 0x0001e80000100a00 */
[----:B0-----:R-:W4:Y:S04]  /*8c180*/  LDL.LU R20, [R1+0x960] ;  /* 0x0009600001147983 */ /* 0x001f280000300800 */
[----:B------:R-:W4:Y:S04]  /*8c190*/  LDL.LU R21, [R1+0x964] ;  /* 0x0009640001157983 */ /* 0x000f280000300800 */
[----:B------:R-:W4:Y:S01]  /*8c1a0*/  LDL.LU R22, [R1+0x968] ;  /* 0x0009680001167983 */ /* 0x000f220000300800 */
[----:B---3--:R-:W-:Y:S01]  /*8c1b0*/  HMMA.16816.F32.BF16 R24, R16, R14, R4 ;  /* 0x0000000e1018723c */ /* 0x008fe20000041804 */
[----:B------:R-:W-:Y:S01]  /*8c1c0*/  MOV R7, R14 ;  /* 0x0000000e00077202 */ /* 0x000fe20000000f00 */
[----:B------:R-:W-:-:S02]  /*8c1d0*/  IMAD.MOV.U32 R6, RZ, RZ, R15 ;  /* 0x000000ffff067224 */ /* 0x000fc400078e000f */
[----:B------:R-:W2:Y:S04]  /*8c1e0*/  LDL.LU.64 R14, [R1+0x8458] ;  /* 0x00845800010e7983 */ /* 0x000ea80000300a00 */
[----:B------:R-:W2:Y:S11]  /*8c1f0*/  LDL.LU.64 R12, [R1+0x8450] ;  /* 0x00845000010c7983 */ /* 0x000eb60000300a00 */
[----:B------:R-:W-:Y:S01]  /*8c200*/  STL.64 [R1+0x980], R24 ;  /* 0x0009801801007387 */ /* 0x000fe20000100a00 */
[----:B------:R-:W-:-:S03]  /*8c210*/  IMAD.MOV.U32 R5, RZ, RZ, R27 ;  /* 0x000000ffff057224 */ /* 0x000fc600078e001b */
[----:B------:R2:W-:Y:S01]  /*8c220*/  STL [R1+0x988], R26 ;  /* 0x0009881a01007387 */ /* 0x0005e20000100800 */
[----:B------:R-:W-:-:S03]  /*8c230*/  IMAD.MOV.U32 R23, RZ, RZ, R3 ;  /* 0x000000ffff177224 */ /* 0x000fc600078e0003 */
[----:B------:R-:W-:Y:S01]  /*8c240*/  STL [R1+0x79bc], R5 ;  /* 0x0079bc0501007387 */ /* 0x000fe20000100800 */
[----:B--2---:R-:W-:Y:S01]  /*8c250*/  HMMA.16816.F32.BF16 R24, R16, R10, R12 ;  /* 0x0000000a1018723c */ /* 0x004fe2000004180c */
[----:B------:R-:W-:Y:S02]  /*8c260*/  IMAD.MOV.U32 R13, RZ, RZ, R10 ;  /* 0x000000ffff0d7224 */ /* 0x000fe400078e000a */
[----:B------:R-:W-:Y:S02]  /*8c270*/  IMAD.MOV.U32 R12, RZ, RZ, R11 ;  /* 0x000000ffff0c7224 */ /* 0x000fe400078e000b */
[----:B------:R-:W2:Y:S04]  /*8c280*/  LDL.LU.64 R10, [R1+0x8448] ;  /* 0x00844800010a7983 */ /* 0x000ea80000300a00 */
[----:B------:R-:W2:Y:S10]  /*8c290*/  LDL.LU.64 R8, [R1+0x8440] ;  /* 0x0084400001087983 */ /* 0x000eb40000300a00 */
[----:B------:R-:W-:Y:S01]  /*8c2a0*/  STL.64 [R1+0x970], R24 ;  /* 0x0009701801007387 */ /* 0x000fe20000100a00 */
[----:B------:R-:W-:-:S03]  /*8c2b0*/  IMAD.MOV.U32 R3, RZ, RZ, R27 ;  /* 0x000000ffff037224 */ /* 0x000fc600078e001b */
[----:B------:R0:W-:Y:S04]  /*8c2c0*/  STL [R1+0x978], R26 ;  /* 0x0009781a01007387 */ /* 0x0001e80000100800 */
[----:B0-----:R-:W4:Y:S04]  /*8c2d0*/  LDL.LU.64 R26, [R1+0x8438] ;  /* 0x00843800011a7983 */ /* 0x001f280000300a00 */
[----:B------:R-:W-:Y:S01]  /*8c2e0*/  STL [R1+0x7c20], R3 ;  /* 0x007c200301007387 */ /* 0x000fe20000100800 */
[----:B----4-:R-:W-:Y:S01]  /*8c2f0*/  HMMA.16816.F32.BF16 R20, R16, R26, R20 ;  /* 0x0000001a1014723c */ /* 0x010fe20000041814 */
[----:B------:R-:W-:-:S02]  /*8c300*/  IMAD.MOV.U32 R14, RZ, RZ, R26 ;  /* 0x000000ffff0e7224 */ /* 0x000fc400078e001a */
[----:B------:R-:W-:Y:S02]  /*8c310*/  IMAD.MOV.U32 R15, RZ, RZ, R27 ;  /* 0x000000ffff0f7224 */ /* 0x000fe400078e001b */
[----:B------:R-:W2:-:S14]  /*8c320*/  LDL.LU.64 R26, [R1+0x8430] ;  /* 0x00843000011a7983 */ /* 0x000e9c0000300a00 */
[----:B------:R-:W-:Y:S01]  /*8c330*/  IMAD.MOV.U32 R5, RZ, RZ, R22 ;  /* 0x000000ffff057224 */ /* 0x000fe200078e0016 */
[----:B------:R-:W-:Y:S04]  /*8c340*/  STL.64 [R1+0x960], R20 ;  /* 0x0009601401007387 */ /* 0x000fe80000100a00 */
[----:B------:R-:W-:Y:S04]  /*8c350*/  STL.64 [R1+0x8298], R14 ;  /* 0x0082980e01007387 */ /* 0x000fe80000100a00 */
[----:B------:R-:W-:Y:S04]  /*8c360*/  STL.64 [R1+0x8290], R12 ;  /* 0x0082900c01007387 */ /* 0x000fe80000100a00 */
[----:B------:R-:W-:Y:S04]  /*8c370*/  STL [R1+0x7d20], R5 ;  /* 0x007d200501007387 */ /* 0x000fe80000100800 */
[----:B------:R2:W-:Y:S01]  /*8c380*/  STL.64 [R1+0x8428], R6 ;  /* 0x0084280601007387 */ /* 0x0005e20000100a00 */
[----:B------:R-:W-:-:S05]  /*8c390*/  IMAD.MOV.U32 R29, RZ, RZ, R23 ;  /* 0x000000ffff1d7224 */ /* 0x000fca00078e0017 */
[----:B------:R-:W-:Y:S01]  /*8c3a0*/  STL [R1+0x7c24], R29 ;  /* 0x007c241d01007387 */ /* 0x000fe20000100800 */
[----:B--2---:R-:W-:Y:S01]  /*8c3b0*/  HMMA.16816.F32.BF16 R4, R16, R26, R8 ;  /* 0x0000001a1004723c */ /* 0x004fe20000041808 */
[----:B------:R-:W-:Y:S02]  /*8c3c0*/  IMAD.MOV.U32 R10, RZ, RZ, R26 ;  /* 0x000000ffff0a7224 */ /* 0x000fe400078e001a */
[----:B------:R-:W-:-:S15]  /*8c3d0*/  IMAD.MOV.U32 R11, RZ, RZ, R27 ;  /* 0x000000ffff0b7224 */ /* 0x000fde00078e001b */
[----:B------:R-:W-:Y:S01]  /*8c3e0*/  NOP ;  /* 0x0000000000007918 */ /* 0x000fe20000000000 */
[----:B------:R-:W-:Y:S04]  /*8c3f0*/  STL.64 [R1+0x950], R4 ;  /* 0x0009500401007387 */ /* 0x000fe80000100a00 */
[----:B------:R-:W-:Y:S04]  /*8c400*/  STL.64 [R1+0x958], R6 ;  /* 0x0009580601007387 */ /* 0x000fe80000100a00 */
[----:B------:R-:W-:Y:S04]  /*8c410*/  STL.64 [R1+0x8410], R10 ;  /* 0x0084100a01007387 */ /* 0x000fe80000100a00 */
[----:B------:R-:W2:Y:S04]  /*8c420*/  LDL.64 R14, [R1+0xf8] ;  /* 0x0000f800010e7983 */ /* 0x000ea80000100a00 */
[----:B--2---:R0:W-:Y:S04]  /*8c430*/  STL.64 [R1+0x83c0], R14 ;  /* 0x0083c00e01007387 */ /* 0x0041e80000100a00 */
[----:B0-----:R-:W2:Y:S04]  /*8c440*/  LDL.64 R14, [R1+0x108] ;  /* 0x00010800010e7983 */ /* 0x001ea80000100a00 */
[----:B--2---:R0:W-:Y:S04]  /*8c450*/  STL.64 [R1+0x83d8], R14 ;  /* 0x0083d80e01007387 */ /* 0x0041e80000100a00 */
[----:B0-----:R-:W2:Y:S04]  /*8c460*/  LDL.64 R14, [R1+0x118] ;  /* 0x00011800010e7983 */ /* 0x001ea80000100a00 */
[----:B--2---:R0:W-:Y:S04]  /*8c470*/  STL.64 [R1+0x83f0], R14 ;  /* 0x0083f00e01007387 */ /* 0x0041e80000100a00 */
[----:B0-----:R-:W2:Y:S04]  /*8c480*/  LDL.64 R14, [R1+0x128] ;  /* 0x00012800010e7983 */ /* 0x001ea80000100a00 */
[----:B--2---:R0:W-:Y:S04]  /*8c490*/  STL.64 [R1+0x8408], R14 ;  /* 0x0084080e01007387 */ /* 0x0041e80000100a00 */
[----:B------:R-:W2:Y:S04]  /*8c4a0*/  LDL.LU R20, [R1+0x8e0] ;  /* 0x0008e00001147983 */ /* 0x000ea80000300800 */
[----:B------:R-:W2:Y:S04]  /*8c4b0*/  LDL.LU R21, [R1+0x8e4] ;  /* 0x0008e40001157983 */ /* 0x000ea80000300800 */
[----:B------:R-:W3:Y:S04]  /*8c4c0*/  LDL.LU R22, [R1+0x8e8] ;  /* 0x0008e80001167983 */ /* 0x000ee80000300800 */
[----:B------:R-:W3:Y:S04]  /*8c4d0*/  LDL.LU R23, [R1+0x8ec] ;  /* 0x0008ec0001177983 */ /* 0x000ee80000300800 */
[----:B------:R-:W4:Y:S04]  /*8c4e0*/  LDL.LU R4, [R1+0x940] ;  /* 0x0009400001047983 */ /* 0x000f280000300800 */
[----:B------:R-:W4:Y:S04]  /*8c4f0*/  LDL.LU R5, [R1+0x944] ;  /* 0x0009440001057983 */ /* 0x000f280000300800 */
[----:B------:R-:W4:Y:S04]  /*8c500*/  LDL.LU R6, [R1+0x948] ;  /* 0x0009480001067983 */ /* 0x000f280000300800 */
[----:B------:R-:W4:Y:S04]  /*8c510*/  LDL.LU R7, [R1+0x94c] ;  /* 0x00094c0001077983 */ /* 0x000f280000300800 */
[----:B------:R-:W2:Y:S04]  /*8c520*/  LDL.LU R8, [R1+0x930] ;  /* 0x0009300001087983 */ /* 0x000ea80000300800 */
[----:B------:R-:W2:Y:S04]  /*8c530*/  LDL.LU R9, [R1+0x934] ;  /* 0x0009340001097983 */ /* 0x000ea80000300800 */
[----:B------:R-:W2:Y:S04]  /*8c540*/  LDL.LU R10, [R1+0x938] ;  /* 0x00093800010a7983 */ /* 0x000ea80000300800 */
[----:B------:R-:W2:Y:S04]  /*8c550*/  LDL.LU R11, [R1+0x93c] ;  /* 0x00093c00010b7983 */ /* 0x000ea80000300800 */
[----:B--2---:R1:W-:Y:S04]  /*8c560*/  STL.64 [R1+0x8420], R10 ;  /* 0x0084200a01007387 */ /* 0x0043e80000100a00 */
[----:B------:R-:W-:Y:S04]  /*8c570*/  STL.64 [R1+0x8418], R8 ;  /* 0x0084180801007387 */ /* 0x000fe80000100a00 */
[----:B0-----:R-:W2:Y:S04]  /*8c580*/  LDL.64 R14, [R1+0x138] ;  /* 0x00013800010e7983 */ /* 0x001ea80000100a00 */
[----:B-1----:R-:W4:Y:S04]  /*8c590*/  LDL.64 R10, [R1+0x148] ;  /* 0x00014800010a7983 */ /* 0x002f280000100a00 */
[----:B---3--:R-:W-:Y:S04]  /*8c5a0*/  STL.64 [R1+0x83b8], R22 ;  /* 0x0083b81601007387 */ /* 0x008fe80000100a00 */
[----:B------:R0:W-:Y:S04]  /*8c5b0*/  STL.64 [R1+0x83b0], R20 ;  /* 0x0083b01401007387 */ /* 0x0001e80000100a00 */
[----:B0-----:R-:W3:Y:S04]  /*8c5c0*/  LDL.LU R20, [R1+0x8f0] ;  /* 0x0008f00001147983 */ /* 0x001ee80000300800 */
[----:B------:R-:W3:Y:S04]  /*8c5d0*/  LDL.LU R21, [R1+0x8f4] ;  /* 0x0008f40001157983 */ /* 0x000ee80000300800 */
[----:B------:R-:W2:Y:S04]  /*8c5e0*/  LDL.LU R22, [R1+0x8f8] ;  /* 0x0008f80001167983 */ /* 0x000ea80000300800 */
[----:B------:R-:W2:Y:S04]  /*8c5f0*/  LDL.LU R23, [R1+0x8fc] ;  /* 0x0008fc0001177983 */ /* 0x000ea80000300800 */
[----:B--2---:R-:W-:Y:S04]  /*8c600*/  STL.64 [R1+0x83d0], R22 ;  /* 0x0083d01601007387 */ /* 0x004fe80000100a00 */
[----:B---3--:R0:W-:Y:S04]  /*8c610*/  STL.64 [R1+0x83c8], R20 ;  /* 0x0083c81401007387 */ /* 0x0081e80000100a00 */
[----:B0-----:R-:W2:Y:S04]  /*8c620*/  LDL.LU R20, [R1+0x900] ;  /* 0x0009000001147983 */ /* 0x001ea80000300800 */
[----:B------:R-:W2:Y:S04]  /*8c630*/  LDL.LU R21, [R1+0x904] ;  /* 0x0009040001157983 */ /* 0x000ea80000300800 */
[----:B------:R-:W3:Y:S04]  /*8c640*/  LDL.LU R22, [R1+0x908] ;  /* 0x0009080001167983 */ /* 0x000ee80000300800 */
[----:B------:R-:W3:Y:S01]  /*8c650*/  LDL.LU R23, [R1+0x90c] ;  /* 0x00090c0001177983 */ /* 0x000ee20000300800 */
[----:B----4-:R-:W-:Y:S03]  /*8c660*/  HMMA.16816.F32.BF16 R4, R16, R10, R4 ;  /* 0x0000000a1004723c */ /* 0x010fe60000041804 */
[----:B---3--:R-:W-:Y:S04]  /*8c670*/  STL.64 [R1+0x83e8], R22 ;  /* 0x0083e81601007387 */ /* 0x008fe80000100a00 */
[----:B--2---:R0:W-:Y:S04]  /*8c680*/  STL.64 [R1+0x83e0], R20 ;  /* 0x0083e01401007387 */ /* 0x0041e80000100a00 */
[----:B0-----:R-:W2:Y:S04]  /*8c690*/  LDL.LU R20, [R1+0x910] ;  /* 0x0009100001147983 */ /* 0x001ea80000300800 */
[----:B------:R-:W2:Y:S04]  /*8c6a0*/  LDL.LU R21, [R1+0x914] ;  /* 0x0009140001157983 */ /* 0x000ea80000300800 */
[----:B------:R-:W3:Y:S04]  /*8c6b0*/  LDL.LU R22, [R1+0x918] ;  /* 0x0009180001167983 */ /* 0x000ee80000300800 */
[----:B------:R-:W3:Y:S01]  /*8c6c0*/  LDL.LU R23, [R1+0x91c] ;  /* 0x00091c0001177983 */ /* 0x000ee20000300800 */
[----:B------:R-:W-:-:S03]  /*8c6d0*/  IMAD.MOV.U32 R3, RZ, RZ, R11 ;  /* 0x000000ffff037224 */ /* 0x000fc600078e000b */
[----:B---3--:R-:W-:Y:S04]  /*8c6e0*/  STL.64 [R1+0x8400], R22 ;  /* 0x0084001601007387 */ /* 0x008fe80000100a00 */
[----:B--2---:R0:W-:Y:S04]  /*8c6f0*/  STL.64 [R1+0x83f8], R20 ;  /* 0x0083f81401007387 */ /* 0x0041e80000100a00 */
[----:B0-----:R-:W2:Y:S04]  /*8c700*/  LDL.LU R20, [R1+0x920] ;  /* 0x0009200001147983 */ /* 0x001ea80000300800 */
[----:B------:R-:W2:Y:S04]  /*8c710*/  LDL.LU R21, [R1+0x924] ;  /* 0x0009240001157983 */ /* 0x000ea80000300800 */
[----:B------:R-:W2:Y:S04]  /*8c720*/  LDL.LU R22, [R1+0x928] ;  /* 0x0009280001167983 */ /* 0x000ea80000300800 */
[----:B------:R-:W2:Y:S04]  /*8c730*/  LDL.LU R23, [R1+0x92c] ;  /* 0x00092c0001177983 */ /* 0x000ea80000300800 */
[----:B------:R-:W3:Y:S04]  /*8c740*/  LDL.64 R26, [R1+0xe8] ;  /* 0x0000e800011a7983 */ /* 0x000ee80000100a00 */
[----:B------:R0:W-:Y:S04]  /*8c750*/  STL.64 [R1+0x940], R4 ;  /* 0x0009400401007387 */ /* 0x0001e80000100a00 */
[----:B------:R1:W-:Y:S01]  /*8c760*/  STL.64 [R1+0x948], R6 ;  /* 0x0009480601007387 */ /* 0x0003e20000100a00 */
[----:B0-----:R-:W-:-:S03]  /*8c770*/  IMAD.MOV.U32 R4, RZ, RZ, R10 ;  /* 0x000000ffff047224 */ /* 0x001fc600078e000a */
[----:B-1----:R-:W4:Y:S04]  /*8c780*/  LDL.LU.64 R6, [R1+0x8428] ;  /* 0x0084280001067983 */ /* 0x002f280000300a00 */
[----:B------:R-:W2:Y:S04]  /*8c790*/  LDL.LU.64 R10, [R1+0x8420] ;  /* 0x00842000010a7983 */ /* 0x000ea80000300a00 */
[----:B------:R-:W2:Y:S04]  /*8c7a0*/  LDL.LU.64 R8, [R1+0x8418] ;  /* 0x0084180001087983 */ /* 0x000ea80000300a00 */
[----:B------:R-:W-:Y:S01]  /*8c7b0*/  STL [R1+0x813c], R3 ;  /* 0x00813c0301007387 */ /* 0x000fe20000100800 */
[----:B------:R-:W-:-:S03]  /*8c7c0*/  IMAD.MOV.U32 R5, RZ, RZ, R15 ;  /* 0x000000ffff057224 */ /* 0x000fc600078e000f */
[----:B------:R-:W-:Y:S01]  /*8c7d0*/  STL [R1+0x8138], R4 ;  /* 0x0081380401007387 */ /* 0x000fe20000100800 */
[----:B--2---:R-:W-:-:S15]  /*8c7e0*/  HMMA.16816.F32.BF16 R8, R16, R14, R8 ;  /* 0x0000000e1008723c */ /* 0x004fde0000041808 */
[----:B------:R-:W-:-:S04]  /*8c7f0*/  NOP ;  /* 0x0000000000007918 */ /* 0x000fc80000000000 */
[----:B------:R0:W-:Y:S04]  /*8c800*/  STL.64 [R1+0x930], R8 ;  /* 0x0009300801007387 */ /* 0x0001e80000100a00 */
[----:B------:R1:W-:Y:S01]  /*8c810*/  STL.64 [R1+0x938], R10 ;  /* 0x0009380a01007387 */ /* 0x0003e20000100a00 */
[----:B0-----:R-:W-:-:S03]  /*8c820*/  IMAD.MOV.U32 R8, RZ, RZ, R14 ;  /* 0x000000ffff087224 */ /* 0x001fc600078e000e */
[----:B-1----:R-:W2:Y:S04]  /*8c830*/  LDL.LU.64 R10, [R1+0x8410] ;  /* 0x00841000010a7983 */ /* 0x002ea80000300a00 */
[----:B------:R-:W2:Y:S04]  /*8c840*/  LDL.LU.64 R14, [R1+0x8408] ;  /* 0x00840800010e7983 */ /* 0x000ea80000300a00 */
[----:B------:R-:W-:Y:S04]  /*8c850*/  STL [R1+0x8144], R5 ;  /* 0x0081440501007387 */ /* 0x000fe80000100800 */
        /* <DEDUP_REMOVED lines=34> */
[----:B--2---:R-:W-:-:S15]  /*8ca80*/  HMMA.16816.F32.BF16 R20, R16, R14, R20 ;  /* 0x0000000e1014723c */ /* 0x004fde0000041814 */
[----:B------:R-:W-:-:S04]  /*8ca90*/  NOP ;  /* 0x0000000000007918 */ /* 0x000fc80000000000 */
[----:B------:R-:W-:Y:S04]  /*8caa0*/  STL.64 [R1+0x8f0], R20 ;  /* 0x0008f01401007387 */ /* 0x000fe80000100a00 */
[----:B------:R0:W-:Y:S04]  /*8cab0*/  STL.64 [R1+0x8f8], R22 ;  /* 0x0008f81601007387 */ /* 0x0001e80000100a00 */
[----:B0-----:R-:W3:Y:S04]  /*8cac0*/  LDL.LU.64 R22, [R1+0x83b8] ;  /* 0x0083b80001167983 */ /* 0x001ee80000300a00 */
[----:B------:R-:W3:Y:S01]  /*8cad0*/  LDL.LU.64 R20, [R1+0x83b0] ;  /* 0x0083b00001147983 */ /* 0x000ee20000300a00 */
[----:B------:R-:W-:-:S02]  /*8cae0*/  IMAD.MOV.U32 R3, RZ, RZ, R15 ;  /* 0x000000ffff037224 */ /* 0x000fc400078e000f */
[----:B------:R-:W-:-:S03]  /*8caf0*/  IMAD.MOV.U32 R8, RZ, RZ, R14 ;  /* 0x000000ffff087224 */ /* 0x000fc600078e000e */
[----:B------:R-:W-:Y:S04]  /*8cb00*/  STL [R1+0x8164], R3 ;  /* 0x0081640301007387 */ /* 0x000fe80000100800 */
[----:B------:R-:W-:Y:S04]  /*8cb10*/  STL [R1+0x8160], R8 ;  /* 0x0081600801007387 */ /* 0x000fe80000100800 */
[----:B------:R3:W-:Y:S02]  /*8cb20*/  STL.64 [R1+0x83a0], R10 ;  /* 0x0083a00a01007387 */ /* 0x0007e40000100a00 */
[----:B---3--:R-:W-:-:S15]  /*8cb30*/  HMMA.16816.F32.BF16 R8, R16, R26, R20 ;  /* 0x0000001a1008723c */ /* 0x008fde0000041814 */
[----:B------:R-:W-:-:S04]  /*8cb40*/  NOP ;  /* 0x0000000000007918 */ /* 0x000fc80000000000 */
[----:B------:R-:W-:Y:S04]  /*8cb50*/  STL.64 [R1+0x8e0], R8 ;  /* 0x0008e00801007387 */ /* 0x000fe80000100a00 */
[----:B------:R0:W-:Y:S04]  /*8cb60*/  STL.64 [R1+0x8e8], R10 ;  /* 0x0008e80a01007387 */ /* 0x0001e80000100a00 */
[----:B------:R-:W2:Y:S04]  /*8cb70*/  LDL.64 R14, [R1+0x88] ;  /* 0x00008800010e7983 */ /* 0x000ea80000100a00 */
[----:B0-----:R-:W3:Y:S04]  /*8cb80*/  LDL.64 R10, [R1+0xd8] ;  /* 0x0000d800010a7983 */ /* 0x001ee80000100a00 */
[----:B--2---:R0:W-:Y:S04]  /*8cb90*/  STL.64 [R1+0x8340], R14 ;  /* 0x0083400e01007387 */ /* 0x0041e80000100a00 */
[----:B0-----:R-:W2:Y:S04]  /*8cba0*/  LDL.64 R14, [R1+0x98] ;  /* 0x00009800010e7983 */ /* 0x001ea80000100a00 */
[----:B--2---:R0:W-:Y:S04]  /*8cbb0*/  STL.64 [R1+0x8358], R14 ;  /* 0x0083580e01007387 */ /* 0x0041e80000100a00 */
[----:B0-----:R-:W2:Y:S04]  /*8cbc0*/  LDL.64 R14, [R1+0xa8] ;  /* 0x0000a800010e7983 */ /* 0x001ea80000100a00 */
[----:B--2---:R0:W-:Y:S04]  /*8cbd0*/  STL.64 [R1+0x8370], R14 ;  /* 0x0083700e01007387 */ /* 0x0041e80000100a00 */
[----:B0-----:R-:W2:Y:S04]  /*8cbe0*/  LDL.64 R14, [R1+0xb8] ;  /* 0x0000b800010e7983 */ /* 0x001ea80000100a00 */
[----:B--2---:R0:W-:Y:S04]  /*8cbf0*/  STL.64 [R1+0x8388], R14 ;  /* 0x0083880e01007387 */ /* 0x0041e80000100a00 */
[----:B0-----:R-:W2:Y:S04]  /*8cc00*/  LDL.64 R14, [R1+0xc8] ;  /* 0x0000c800010e7983 */ /* 0x001ea80000100a00 */
[----:B--2---:R0:W-:Y:S04]  /*8cc10*/  STL.64 [R1+0x83a8], R14 ;  /* 0x0083a80e01007387 */ /* 0x0041e80000100a00 */
[----:B------:R-:W3:Y:S04]  /*8cc20*/  LDL.LU R12, [R1+0x8d0] ;  /* 0x0008d000010c7983 */ /* 0x000ee80000300800 */
[----:B------:R-:W3:Y:S04]  /*8cc30*/  LDL.LU R13, [R1+0x8d4] ;  /* 0x0008d400010d7983 */ /* 0x000ee80000300800 */
[----:B0-----:R-:W3:Y:S04]  /*8cc40*/  LDL.LU R14, [R1+0x8d8] ;  /* 0x0008d800010e7983 */ /* 0x001ee80000300800 */
[----:B------:R-:W3:Y:S04]  /*8cc50*/  LDL.LU R15, [R1+0x8dc] ;  /* 0x0008dc00010f7983 */ /* 0x000ee80000300800 */
[----:B------:R-:W2:Y:S04]  /*8cc60*/  LDL.LU R20, [R1+0x870] ;  /* 0x0008700001147983 */ /* 0x000ea80000300800 */
[----:B------:R-:W2:Y:S04]  /*8cc70*/  LDL.LU R21, [R1+0x874] ;  /* 0x0008740001157983 */ /* 0x000ea80000300800 */
[----:B------:R-:W2:Y:S04]  /*8cc80*/  LDL.LU R22, [R1+0x878] ;  /* 0x0008780001167983 */ /* 0x000ea80000300800 */
[----:B------:R-:W2:Y:S04]  /*8cc90*/  LDL.LU R23, [R1+0x87c] ;  /* 0x00087c0001177983 */ /* 0x000ea80000300800 */
[----:B--2---:R-:W-:Y:S04]  /*8cca0*/  STL.64 [R1+0x8350], R22 ;  /* 0x0083501601007387 */ /* 0x004fe80000100a00 */
[----:B------:R0:W-:Y:S04]  /*8ccb0*/  STL.64 [R1+0x8348], R20 ;  /* 0x0083481401007387 */ /* 0x0001e80000100a00 */
[----:B0-----:R-:W2:Y:S04]  /*8ccc0*/  LDL.LU R20, [R1+0x890] ;  /* 0x0008900001147983 */ /* 0x001ea80000300800 */
        /* <DEDUP_REMOVED lines=8> */
[----:B------:R-:W2:Y:S01]  /*8cd50*/  LDL.LU R23, [R1+0x8ac] ;  /* 0x0008ac0001177983 */ /* 0x000ea20000300800 */
[----:B---3--:R-:W-:Y:S03]  /*8cd60*/  HMMA.16816.F32.BF16 R12, R16, R10, R12 ;  /* 0x0000000a100c723c */ /* 0x008fe6000004180c */
[----:B--2---:R-:W-:Y:S04]  /*8cd70*/  STL.64 [R1+0x8380], R22 ;  /* 0x0083801601007387 */ /* 0x004fe80000100a00 */
[----:B------:R0:W-:Y:S04]  /*8cd80*/  STL.64 [R1+0x8378], R20 ;  /* 0x0083781401007387 */ /* 0x0001e80000100a00 */
[----:B0-----:R-:W2:Y:S04]  /*8cd90*/  LDL.LU R20, [R1+0x8b0] ;  /* 0x0008b00001147983 */ /* 0x001ea80000300800 */
[----:B------:R-:W2:Y:S04]  /*8cda0*/  LDL.LU R21, [R1+0x8b4] ;  /* 0x0008b40001157983 */ /* 0x000ea80000300800 */
[----:B------:R-:W3:Y:S04]  /*8cdb0*/  LDL.LU R22, [R1+0x8b8] ;  /* 0x0008b80001167983 */ /* 0x000ee80000300800 */
[----:B------:R-:W3:Y:S01]  /*8cdc0*/  LDL.LU R23, [R1+0x8bc] ;  /* 0x0008bc0001177983 */ /* 0x000ee20000300800 */
[----:B------:R-:W-:-:S02]  /*8cdd0*/  IMAD.MOV.U32 R5, RZ, RZ, R27 ;  /* 0x000000ffff057224 */ /* 0x000fc400078e001b */
[----:B------:R-:W-:Y:S01]  /*8cde0*/  IMAD.MOV.U32 R28, RZ, RZ, R26 ;  /* 0x000000ffff1c7224 */ /* 0x000fe200078e001a */
[----:B---3--:R-:W-:Y:S04]  /*8cdf0*/  STL.64 [R1+0x8398], R22 ;  /* 0x0083981601007387 */ /* 0x008fe80000100a00 */
[----:B--2---:R0:W-:Y:S04]  /*8ce00*/  STL.64 [R1+0x8390], R20 ;  /* 0x0083901401007387 */ /* 0x0041e80000100a00 */
[----:B0-----:R-:W2:Y:S04]  /*8ce10*/  LDL.LU R20, [R1+0x8c0] ;  /* 0x0008c00001147983 */ /* 0x001ea80000300800 */
[----:B------:R-:W2:Y:S04]  /*8ce20*/  LDL.LU R21, [R1+0x8c4] ;  /* 0x0008c40001157983 */ /* 0x000ea80000300800 */
[----:B------:R-:W2:Y:S04]  /*8ce30*/  LDL.LU R22, [R1+0x8c8] ;  /* 0x0008c80001167983 */ /* 0x000ea80000300800 */
[----:B------:R-:W2:Y:S04]  /*8ce40*/  LDL.LU R23, [R1+0x8cc] ;  /* 0x0008cc0001177983 */ /* 0x000ea80000300800 */
[----:B------:R-:W3:Y:S04]  /*8ce50*/  LDL.64 R26, [R1+0x78] ;  /* 0x00007800011a7983 */ /* 0x000ee80000100a00 */
[----:B------:R-:W-:Y:S04]  /*8ce60*/  STL [R1+0x816c], R5 ;  /* 0x00816c0501007387 */ /* 0x000fe80000100800 */
[----:B------:R-:W-:Y:S04]  /*8ce70*/  STL [R1+0x8168], R28 ;  /* 0x0081681c01007387 */ /* 0x000fe80000100800 */
[----:B------:R-:W-:Y:S04]  /*8ce80*/  STL.64 [R1+0x8d0], R12 ;  /* 0x0008d00c01007387 */ /* 0x000fe80000100a00 */
[----:B------:R0:W-:Y:S04]  /*8ce90*/  STL.64 [R1+0x8d8], R14 ;  /* 0x0008d80e01007387 */ /* 0x0001e80000100a00 */
[----:B0-----:R-:W2:Y:S01]  /*8cea0*/  LDL.LU.64 R14, [R1+0x83a8] ;  /* 0x0083a800010e7983 */ /* 0x001ea20000300a00 */
[----:B------:R-:W-:-:S02]  /*8ceb0*/  IMAD.MOV.U32 R9, RZ, RZ, R11 ;  /* 0x000000ffff097224 */ /* 0x000fc400078e000b */
[----:B------:R-:W-:Y:S02]  /*8cec0*/  IMAD.MOV.U32 R4, RZ, RZ, R10 ;  /* 0x000000ffff047224 */ /* 0x000fe400078e000a */
[----:B------:R-:W3:Y:S04]  /*8ced0*/  LDL.LU.64 R10, [R1+0x83a0] ;  /* 0x0083a000010a7983 */ /* 0x000ee80000300a00 */
        /* <DEDUP_REMOVED lines=45> */
[----:B------:R0:W-:Y:S04]  /*8d1b0*/  STL [R1+0x8190], R4 ;  /* 0x0081900401007387 */ /* 0x0001e80000100800 */
[----:B----4-:R1:W-:Y:S04]  /*8d1c0*/  STL.64 [R1+0x8320], R6 ;  /* 0x0083200601007387 */ /* 0x0103e80000100a00 */
[----:B0-----:R-:W2:Y:S04]  /*8d1d0*/  LDL.LU R4, [R1+0x880] ;  /* 0x0008800001047983 */ /* 0x001ea80000300800 */
[----:B------:R-:W2:Y:S04]  /*8d1e0*/  LDL.LU R5, [R1+0x884] ;  /* 0x0008840001057983 */ /* 0x000ea80000300800 */
[----:B-1----:R-:W2:Y:S04]  /*8d1f0*/  LDL.LU R6, [R1+0x888] ;  /* 0x0008880001067983 */ /* 0x002ea80000300800 */
[----:B------:R-:W2:Y:S01]  /*8d200*/  LDL.LU R7, [R1+0x88c] ;  /* 0x00088c0001077983 */ /* 0x000ea20000300800 */
[----:B---3--:R-:W-:-:S02]  /*8d210*/  IMAD.MOV.U32 R8, RZ, RZ, R26 ;  /* 0x000000ffff087224 */ /* 0x008fc400078e001a */
[----:B------:R-:W-:Y:S01]  /*8d220*/  IMAD.MOV.U32 R29, RZ, RZ, R27 ;  /* 0x000000ffff1d7224 */ /* 0x000fe200078e001b */
[----:B--2---:R-:W-:Y:S01]  /*8d230*/  HMMA.16816.F32.BF16 R4, R16, R14, R4 ;  /* 0x0000000e1004723c */ /* 0x004fe20000041804 */
[----:B------:R-:W-:Y:S02]  /*8d240*/  IMAD.MOV.U32 R9, RZ, RZ, R15 ;  /* 0x000000ffff097224 */ /* 0x000fe400078e000f */
[----:B------:R-:W-:-:S15]  /*8d250*/  IMAD.MOV.U32 R2, RZ, RZ, R14 ;  /* 0x000000ffff027224 */ /* 0x000fde00078e000e */
[----:B------:R-:W-:Y:S01]  /*8d260*/  NOP ;  /* 0x0000000000007918 */ /* 0x000fe20000000000 */
[----:B------:R-:W-:Y:S04]  /*8d270*/  STL.64 [R1+0x880], R4 ;  /* 0x0008800401007387 */ /* 0x000fe80000100a00 */
[----:B------:R0:W-:Y:S02]  /*8d280*/  STL.64 [R1+0x888], R6 ;  /* 0x0008880601007387 */ /* 0x0001e40000100a00 */
[----:B0-----:R-:W-:Y:S02]  /*8d290*/  HMMA.16816.F32.BF16 R4, R16, R26, R20 ;  /* 0x0000001a1004723c */ /* 0x001fe40000041814 */
[----:B------:R-:W-:Y:S04]  /*8d2a0*/  STL [R1+0x819c], R9 ;  /* 0x00819c0901007387 */ /* 0x000fe80000100800 */
[----:B------:R-:W-:-:S13]  /*8d2b0*/  STL [R1+0x8198], R2 ;  /* 0x0081980201007387 */ /* 0x000fda0000100800 */
[----:B------:R-:W-:Y:S04]  /*8d2c0*/  STL.64 [R1+0x870], R4 ;  /* 0x0008700401007387 */ /* 0x000fe80000100a00 */
[----:B------:R-:W-:Y:S04]  /*8d2d0*/  STL.64 [R1+0x878], R6 ;  /* 0x0008780601007387 */ /* 0x000fe80000100a00 */
[----:B------:R-:W2:Y:S04]  /*8d2e0*/  LDL.64 R26, [R1+0x8] ;  /* 0x00000800011a7983 */ /* 0x000ea80000100a00 */
[----:B--2---:R0:W-:Y:S04]  /*8d2f0*/  STL.64 [R1+0x82c0], R26 ;  /* 0x0082c01a01007387 */ /* 0x0041e80000100a00 */
[----:B------:R-:W2:Y:S04]  /*8d300*/  LDL.LU R12, [R1+0x7f0] ;  /* 0x0007f000010c7983 */ /* 0x000ea80000300800 */
[----:B------:R-:W2:Y:S04]  /*8d310*/  LDL.LU R13, [R1+0x7f4] ;  /* 0x0007f400010d7983 */ /* 0x000ea80000300800 */
[----:B------:R-:W3:Y:S04]  /*8d320*/  LDL.LU R14, [R1+0x7f8] ;  /* 0x0007f800010e7983 */ /* 0x000ee80000300800 */
[----:B------:R-:W3:Y:S04]  /*8d330*/  LDL.LU R15, [R1+0x7fc] ;  /* 0x0007fc00010f7983 */ /* 0x000ee80000300800 */
[----:B0-----:R-:W4:Y:S04]  /*8d340*/  LDL.64 R26, [R1+0x18] ;  /* 0x00001800011a7983 */ /* 0x001f280000100a00 */
[----:B----4-:R0:W-:Y:S04]  /*8d350*/  STL.64 [R1+0x82d8], R26 ;  /* 0x0082d81a01007387 */ /* 0x0101e80000100a00 */
[----:B0-----:R-:W4:Y:S04]  /*8d360*/  LDL.64 R26, [R1+0x28] ;  /* 0x00002800011a7983 */ /* 0x001f280000100a00 */
[----:B----4-:R-:W-:Y:S04]  /*8d370*/  STL.64 [R1+0x82f0], R26 ;  /* 0x0082f01a01007387 */ /* 0x010fe80000100a00 */
[----:B---3--:R-:W-:Y:S04]  /*8d380*/  STL.64 [R1+0x82b8], R14 ;  /* 0x0082b80e01007387 */ /* 0x008fe80000100a00 */
[----:B--2---:R0:W-:Y:S04]  /*8d390*/  STL.64 [R1+0x82b0], R12 ;  /* 0x0082b00c01007387 */ /* 0x0041e80000100a00 */
[----:B0-----:R-:W2:Y:S04]  /*8d3a0*/  LDL.LU R12, [R1+0x800] ;  /* 0x00080000010c7983 */ /* 0x001ea80000300800 */
[----:B------:R-:W2:Y:S04]  /*8d3b0*/  LDL.LU R13, [R1+0x804] ;  /* 0x00080400010d7983 */ /* 0x000ea80000300800 */
[----:B------:R-:W3:Y:S04]  /*8d3c0*/  LDL.LU R14, [R1+0x808] ;  /* 0x00080800010e7983 */ /* 0x000ee80000300800 */
[----:B------:R-:W3:Y:S04]  /*8d3d0*/  LDL.LU R15, [R1+0x80c] ;  /* 0x00080c00010f7983 */ /* 0x000ee80000300800 */
[----:B------:R-:W4:Y:S04]  /*8d3e0*/  LDL.LU R4, [R1+0x850] ;  /* 0x0008500001047983 */ /* 0x000f280000300800 */
[----:B------:R-:W4:Y:S04]  /*8d3f0*/  LDL.LU R5, [R1+0x854] ;  /* 0x0008540001057983 */ /* 0x000f280000300800 */
[----:B------:R-:W2:Y:S04]  /*8d400*/  LDL.LU R6, [R1+0x858] ;  /* 0x0008580001067983 */ /* 0x000ea80000300800 */
[----:B------:R-:W2:Y:S04]  /*8d410*/  LDL.LU R7, [R1+0x85c] ;  /* 0x00085c0001077983 */ /* 0x000ea80000300800 */
[----:B--2---:R0:W-:Y:S04]  /*8d420*/  STL.64 [R1+0x8330], R6 ;  /* 0x0083300601007387 */ /* 0x0041e80000100a00 */
[----:B----4-:R-:W-:Y:S04]  /*8d430*/  STL.64 [R1+0x8328], R4 ;  /* 0x0083280401007387 */ /* 0x010fe80000100a00 */
[----:B------:R-:W2:Y:S04]  /*8d440*/  LDL.64 R22, [R1+0x58] ;  /* 0x0000580001167983 */ /* 0x000ea80000100a00 */
[----:B0-----:R-:W4:Y:S04]  /*8d450*/  LDL.64 R6, [R1+0x68] ;  /* 0x0000680001067983 */ /* 0x001f280000100a00 */
[----:B--2---:R0:W-:Y:S04]  /*8d460*/  STL.64 [R1+0x8338], R22 ;  /* 0x0083381601007387 */ /* 0x0041e80000100a00 */
[----:B------:R-:W4:Y:S04]  /*8d470*/  LDL.LU R20, [R1+0x860] ;  /* 0x0008600001147983 */ /* 0x000f280000300800 */
[----:B------:R-:W4:Y:S04]  /*8d480*/  LDL.LU R21, [R1+0x864] ;  /* 0x0008640001157983 */ /* 0x000f280000300800 */
[----:B0-----:R-:W4:Y:S04]  /*8d490*/  LDL.LU R22, [R1+0x868] ;  /* 0x0008680001167983 */ /* 0x001f280000300800 */
[----:B------:R-:W4:Y:S04]  /*8d4a0*/  LDL.LU R23, [R1+0x86c] ;  /* 0x00086c0001177983 */ /* 0x000f280000300800 */
[----:B------:R-:W2:Y:S04]  /*8d4b0*/  LDL.64 R26, [R1+0x38] ;  /* 0x00003800011a7983 */ /* 0x000ea80000100a00 */
[----:B--2---:R0:W-:Y:S04]  /*8d4c0*/  STL.64 [R1+0x8308], R26 ;  /* 0x0083081a01007387 */ /* 0x0041e80000100a00 */
[----:B0-----:R-:W2:Y:S04]  /*8d4d0*/  LDL.64 R26, [R1+0x48] ;  /* 0x00004800011a7983 */ /* 0x001ea80000100a00 */
        /* <DEDUP_REMOVED lines=27> */
[----:B------:R-:W-:Y:S04]  /*8d690*/  STL [R1+0x81a4], R29 ;  /* 0x0081a41d01007387 */ /* 0x000fe80000100800 */
[----:B------:R-:W-:Y:S04]  /*8d6a0*/  STL [R1+0x81a0], R8 ;  /* 0x0081a00801007387 */ /* 0x000fe80000100800 */
[----:B------:R-:W-:Y:S04]  /*8d6b0*/  STL.64 [R1+0x860], R20 ;  /* 0x0008601401007387 */ /* 0x000fe80000100a00 */
[----:B------:R0:W-:Y:S04]  /*8d6c0*/  STL.64 [R1+0x868], R22 ;  /* 0x0008681601007387 */ /* 0x0001e80000100a00 */
[----:B0-----:R-:W3:Y:S04]  /*8d6d0*/  LDL.LU.64 R22, [R1+0x8338] ;  /* 0x0083380001167983 */ /* 0x001ee80000300a00 */
[----:B------:R-:W3:Y:S04]  /*8d6e0*/  LDL.LU.64 R6, [R1+0x8330] ;  /* 0x0083300001067983 */ /* 0x000ee80000300a00 */
[----:B------:R-:W3:Y:S04]  /*8d6f0*/  LDL.LU.64 R4, [R1+0x8328] ;  /* 0x0083280001047983 */ /* 0x000ee80000300a00 */
[----:B------:R-:W-:Y:S04]  /*8d700*/  STL [R1+0x81ac], R0 ;  /* 0x0081ac0001007387 */ /* 0x000fe80000100800 */
[----:B------:R-:W-:Y:S01]  /*8d710*/  STL [R1+0x81a8], R28 ;  /* 0x0081a81c01007387 */ /* 0x000fe20000100800 */
[----:B------:R-:W-:Y:S01]  /*8d720*/  IMAD.MOV.U32 R2, RZ, RZ, R26 ;  /* 0x000000ffff027224 */ /* 0x000fe200078e001a */
[C---:B--2---:R-:W-:Y:S08]  /*8d730*/  HMMA.16816.F32.BF16 R12, R16.reuse, R26, R12 ;  /* 0x0000001a100c723c */ /* 0x044ff0000004180c */
[----:B---3--:R-:W-:Y:S01]  /*8d740*/  HMMA.16816.F32.BF16 R4, R16, R22, R4 ;  /* 0x000000161004723c */ /* 0x008fe20000041804 */
[----:B------:R-:W-:-:S15]  /*8d750*/  IMAD.MOV.U32 R3, RZ, RZ, R23 ;  /* 0x000000ffff037224 */ /* 0x000fde00078e0017 */
[----:B------:R-:W-:-:S03]  /*8d760*/  NOP ;  /* 0x0000000000007918 */ /* 0x000fc60000000000 */
[----:B------:R0:W-:Y:S04]  /*8d770*/  STL.64 [R1+0x850], R4 ;  /* 0x0008500401007387 */ /* 0x0001e80000100a00 */
[----:B------:R1:W-:Y:S01]  /*8d780*/  STL.64 [R1+0x858], R6 ;  /* 0x0008580601007387 */ /* 0x0003e20000100a00 */
[----:B0-----:R-:W-:-:S03]  /*8d790*/  IMAD.MOV.U32 R4, RZ, RZ, R22 ;  /* 0x000000ffff047224 */ /* 0x001fc600078e0016 */
[----:B-1----:R-:W2:Y:S04]  /*8d7a0*/  LDL.LU.64 R6, [R1+0x8320] ;  /* 0x0083200001067983 */ /* 0x002ea80000300a00 */
[----:B------:R-:W3:Y:S04]  /*8d7b0*/  LDL.LU R20, [R1+0x7e0] ;  /* 0x0007e00001147983 */ /* 0x000ee80000300800 */
[----:B------:R-:W3:Y:S04]  /*8d7c0*/  LDL.LU R21, [R1+0x7e4] ;  /* 0x0007e40001157983 */ /* 0x000ee80000300800 */
[----:B------:R-:W3:Y:S04]  /*8d7d0*/  LDL.LU R22, [R1+0x7e8] ;  /* 0x0007e80001167983 */ /* 0x000ee80000300800 */
[----:B------:R-:W3:Y:S04]  /*8d7e0*/  LDL.LU R23, [R1+0x7ec] ;  /* 0x0007ec0001177983 */ /* 0x000ee80000300800 */
[----:B------:R-:W-:Y:S04]  /*8d7f0*/  STL [R1+0x81b4], R3 ;  /* 0x0081b40301007387 */ /* 0x000fe80000100800 */
[----:B------:R-:W-:Y:S01]  /*8d800*/  STL [R1+0x81b0], R4 ;  /* 0x0081b00401007387 */ /* 0x000fe20000100800 */
[----:B------:R-:W-:-:S03]  /*8d810*/  IMAD.MOV.U32 R5, RZ, RZ, R27 ;  /* 0x000000ffff057224 */ /* 0x000fc600078e001b */
[----:B------:R-:W-:Y:S04]  /*8d820*/  STL.64 [R1+0x840], R12 ;  /* 0x0008400c01007387 */ /* 0x000fe80000100a00 */
[----:B------:R0:W-:Y:S04]  /*8d830*/  STL.64 [R1+0x848], R14 ;  /* 0x0008480e01007387 */ /* 0x0001e80000100a00 */
[----:B0-----:R-:W4:Y:S04]  /*8d840*/  LDL.LU.64 R14, [R1+0x8318] ;  /* 0x00831800010e7983 */ /* 0x001f280000300a00 */
[----:B------:R-:W4:Y:S04]  /*8d850*/  LDL.LU.64 R12, [R1+0x8310] ;  /* 0x00831000010c7983 */ /* 0x000f280000300a00 */
[----:B------:R-:W4:Y:S04]  /*8d860*/  LDL.LU.64 R26, [R1+0x8308] ;  /* 0x00830800011a7983 */ /* 0x000f280000300a00 */
[----:B------:R-:W-:Y:S01]  /*8d870*/  STL [R1+0x81b8], R2 ;  /* 0x0081b80201007387 */ /* 0x000fe20000100800 */
[----:B----4-:R-:W-:Y:S01]  /*8d880*/  HMMA.16816.F32.BF16 R12, R16, R26, R12 ;  /* 0x0000001a100c723c */ /* 0x010fe2000004180c */
[----:B------:R-:W-:-:S02]  /*8d890*/  IMAD.MOV.U32 R8, RZ, RZ, R26 ;  /* 0x000000ffff087224 */ /* 0x000fc400078e001a */
[----:B------:R-:W-:-:S15]  /*8d8a0*/  IMAD.MOV.U32 R9, RZ, RZ, R27 ;  /* 0x000000ffff097224 */ /* 0x000fde00078e001b */
[----:B------:R-:W-:Y:S01]  /*8d8b0*/  NOP ;  /* 0x0000000000007918 */ /* 0x000fe20000000000 */
[----:B------:R-:W-:Y:S04]  /*8d8c0*/  STL.64 [R1+0x830], R12 ;  /* 0x0008300c01007387 */ /* 0x000fe80000100a00 */
[----:B------:R0:W-:Y:S04]  /*8d8d0*/  STL.64 [R1+0x838], R14 ;  /* 0x0008380e01007387 */ /* 0x0001e80000100a00 */
[----:B0-----:R-:W4:Y:S04]  /*8d8e0*/  LDL.LU.64 R14, [R1+0x8300] ;  /* 0x00830000010e7983 */ /* 0x001f280000300a00 */
[----:B------:R-:W4:Y:S04]  /*8d8f0*/  LDL.LU.64 R12, [R1+0x82f8] ;  /* 0x0082f800010c7983 */ /* 0x000f280000300a00 */
[----:B------:R-:W4:Y:S02]  /*8d900*/  LDL.LU.64 R26, [R1+0x82f0] ;  /* 0x0082f000011a7983 */ /* 0x000f240000300a00 */
        /* <DEDUP_REMOVED lines=26> */
[----:B------:R-:W4:Y:S04]  /*8dab0*/  LDL.LU.64 R26, [R1+0x82a8] ;  /* 0x0082a800011a7983 */ /* 0x000f280000300a00 */
[----:B------:R-:W2:Y:S01]  /*8dac0*/  LDL.LU.64 R24, [R1+0x82a0] ;  /* 0x0082a00001187983 */ /* 0x000ea20000300a00 */
[----:B----4-:R-:W-:-:S15]  /*8dad0*/  HMMA.16816.F32.BF16 R12, R16, R26, R12 ;  /* 0x0000001a100c723c */ /* 0x010fde000004180c */
[----:B------:R-:W-:-:S04]  /*8dae0*/  NOP ;  /* 0x0000000000007918 */ /* 0x000fc80000000000 */
[----:B------:R-:W-:Y:S04]  /*8daf0*/  STL.64 [R1+0x7f0], R12 ;  /* 0x0007f00c01007387 */ /* 0x000fe80000100a00 */
[----:B------:R0:W-:Y:S04]  /*8db00*/  STL.64 [R1+0x7f8], R14 ;  /* 0x0007f80e01007387 */ /* 0x0001e80000100a00 */
[----:B0-----:R-:W4:Y:S04]  /*8db10*/  LDL.LU.64 R14, [R1+0x8298] ;  /* 0x00829800010e7983 */ /* 0x001f280000300a00 */
[----:B------:R-:W3:Y:S04]  /*8db20*/  LDL.LU.64 R12, [R1+0x8290] ;  /* 0x00829000010c7983 */ /* 0x000ee80000300a00 */
[----:B------:R0:W-:Y:S04]  /*8db30*/  STL.64 [R1+0x7f60], R26 ;  /* 0x007f601a01007387 */ /* 0x0001e80000100a00 */
[----:B--2---:R-:W-:Y:S01]  /*8db40*/  STL.64 [R1+0x7f58], R24 ;  /* 0x007f581801007387 */ /* 0x004fe20000100a00 */
[----:B0-----:R-:W-:-:S03]  /*8db50*/  IMAD.MOV.U32 R26, RZ, RZ, R10 ;  /* 0x000000ffff1a7224 */ /* 0x001fc600078e000a */
[----:B------:R-:W2:Y:S01]  /*8db60*/  LDL.LU R10, [R1+0x828c] ;  /* 0x00828c00010a7983 */ /* 0x000ea20000300800 */
[----:B------:R-:W-:-:S03]  /*8db70*/  IMAD.MOV.U32 R27, RZ, RZ, R11 ;  /* 0x000000ffff1b7224 */ /* 0x000fc600078e000b */
[----:B------:R-:W2:Y:S04]  /*8db80*/  LDL.LU R11, [R1+0x8288] ;  /* 0x00828800010b7983 */ /* 0x000ea80000300800 */
[----:B------:R4:W-:Y:S02]  /*8db90*/  STL.64 [R1+0x81c0], R26 ;  /* 0x0081c01a01007387 */ /* 0x0009e40000100a00 */
[----:B----4-:R-:W-:Y:S02]  /*8dba0*/  IMAD.MOV.U32 R26, RZ, RZ, R14 ;  /* 0x000000ffff1a7224 */ /* 0x010fe400078e000e */
[----:B------:R-:W-:Y:S01]  /*8dbb0*/  IMAD.MOV.U32 R27, RZ, RZ, R15 ;  /* 0x000000ffff1b7224 */ /* 0x000fe200078e000f */
[----:B------:R-:W4:Y:S04]  /*8dbc0*/  LDL.LU R14, [R1+0x8284] ;  /* 0x00828400010e7983 */ /* 0x000f280000300800 */
[----:B------:R-:W4:Y:S04]  /*8dbd0*/  LDL.LU R15, [R1+0x8280] ;  /* 0x00828000010f7983 */ /* 0x000f280000300800 */
[----:B------:R3:W-:Y:S02]  /*8dbe0*/  STL.64 [R1+0x81d0], R26 ;  /* 0x0081d01a01007387 */ /* 0x0007e40000100a00 */
[----:B---3--:R-:W-:-:S02]  /*8dbf0*/  IMAD.MOV.U32 R26, RZ, RZ, R13 ;  /* 0x000000ffff1a7224 */ /* 0x008fc400078e000d */
[----:B------:R-:W-:Y:S02]  /*8dc00*/  IMAD.MOV.U32 R27, RZ, RZ, R12 ;  /* 0x000000ffff1b7224 */ /* 0x000fe400078e000c */
[----:B--2---:R-:W-:Y:S02]  /*8dc10*/  IMAD.MOV.U32 R24, RZ, RZ, R10 ;  /* 0x000000ffff187224 */ /* 0x004fe400078e000a */
[----:B------:R-:W-:Y:S01]  /*8dc20*/  IMAD.MOV.U32 R25, RZ, RZ, R11 ;  /* 0x000000ffff197224 */ /* 0x000fe200078e000b */
[----:B------:R0:W-:Y:S04]  /*8dc30*/  STL.64 [R1+0x8220], R26 ;  /* 0x0082201a01007387 */ /* 0x0001e80000100a00 */
[----:B------:R-:W2:Y:S04]  /*8dc40*/  LDL.LU R10, [R1+0x827c] ;  /* 0x00827c00010a7983 */ /* 0x000ea80000300800 */
[----:B------:R-:W2:Y:S04]  /*8dc50*/  LDL.LU R11, [R1+0x8278] ;  /* 0x00827800010b7983 */ /* 0x000ea80000300800 */
[----:B0-----:R-:W2:Y:S04]  /*8dc60*/  LDL.LU R26, [R1+0x7d8] ;  /* 0x0007d800011a7983 */ /* 0x001ea80000300800 */
[----:B------:R-:W2:Y:S01]  /*8dc70*/  LDL.LU R27, [R1+0x7dc] ;  /* 0x0007dc00011b7983 */ /* 0x000ea20000300800 */
[----:B----4-:R-:W-:-:S15]  /*8dc80*/  HMMA.16816.F32.BF16 R20, R16, R14, R20 ;  /* 0x0000000e1014723c */ /* 0x010fde0000041814 */
[----:B------:R-:W-:-:S04]  /*8dc90*/  NOP ;  /* 0x0000000000007918 */ /* 0x000fc80000000000 */
[----:B------:R-:W-:Y:S04]  /*8dca0*/  STL.64 [R1+0x7e0], R20 ;  /* 0x0007e01401007387 */ /* 0x000fe80000100a00 */
[----:B------:R0:W-:Y:S04]  /*8dcb0*/  STL.64 [R1+0x7e8], R22 ;  /* 0x0007e81601007387 */ /* 0x0001e80000100a00 */
[----:B0-----:R-:W3:Y:S01]  /*8dcc0*/  LDL.LU.64 R22, [R1+0x8270] ;  /* 0x0082700001167983 */ /* 0x001ee20000300a00 */
[----:B--2---:R-:W-:Y:S03]  /*8dcd0*/  HMMA.16816.F32.BF16 R24, R16, R10, R24 ;  /* 0x0000000a1018723c */ /* 0x004fe60000041818 */
[----:B------:R-:W2:Y:S04]  /*8dce0*/  LDL.LU.64 R20, [R1+0x8268] ;  /* 0x0082680001147983 */ /* 0x000ea80000300a00 */
[----:B------:R0:W-:Y:S04]  /*8dcf0*/  STL.64 [R1+0x7f50], R14 ;  /* 0x007f500e01007387 */ /* 0x0001e80000100a00 */
[----:B------:R-:W4:Y:S08]  /*8dd00*/  LDL.LU R12, [R1+0x450] ;  /* 0x00045000010c7983 */ /* 0x000f300000300800 */
[----:B------:R-:W-:Y:S04]  /*8dd10*/  STL.64 [R1+0x7d0], R24 ;  /* 0x0007d01801007387 */ /* 0x000fe80000100a00 */
[----:B------:R-:W-:Y:S04]  /*8dd20*/  STL.64 [R1+0x7d8], R26 ;  /* 0x0007d81a01007387 */ /* 0x000fe80000100a00 */
[----:B------:R-:W4:Y:S04]  /*8dd30*/  LDL.LU R13, [R1+0x454] ;  /* 0x00045400010d7983 */ /* 0x000f280000300800 */
[----:B0-----:R-:W4:Y:S04]  /*8dd40*/  LDL.LU R14, [R1+0x458] ;  /* 0x00045800010e7983 */ /* 0x001f280000300800 */
[----:B------:R-:W4:Y:S04]  /*8dd50*/  LDL.LU R15, [R1+0x45c] ;  /* 0x00045c00010f7983 */ /* 0x000f280000300800 */
[----:B------:R-:W-:Y:S04]  /*8dd60*/  STL.64 [R1+0x7f48], R10 ;  /* 0x007f480a01007387 */ /* 0x000fe80000100a00 */
[----:B------:R0:W-:Y:S04]  /*8dd70*/  STL.64 [R1+0x81c8], R8 ;  /* 0x0081c80801007387 */ /* 0x0001e80000100a00 */
[----:B0-----:R-:W3:Y:S04]  /*8dd80*/  LDL.LU R8, [R1+0x3f0] ;  /* 0x0003f00001087983 */ /* 0x001ee80000300800 */
[----:B------:R-:W3:Y:S04]  /*8dd90*/  LDL.LU R9, [R1+0x3f4] ;  /* 0x0003f40001097983 */ /* 0x000ee80000300800 */
[----:B------:R-:W3:Y:S04]  /*8dda0*/  LDL.LU R10, [R1+0x3f8] ;  /* 0x0003f800010a7983 */ /* 0x000ee80000300800 */
[----:B------:R-:W3:Y:S01]  /*8ddb0*/  LDL.LU R11, [R1+0x3fc] ;  /* 0x0003fc00010b7983 */ /* 0x000ee20000300800 */
[----:B--2---:R-:W-:-:S02]  /*8ddc0*/  IMAD.MOV.U32 R26, RZ, RZ, R20 ;  /* 0x000000ffff1a7224 */ /* 0x004fc400078e0014 */
[----:B------:R-:W-:Y:S01]  /*8ddd0*/  IMAD.MOV.U32 R27, RZ, RZ, R21 ;  /* 0x000000ffff1b7224 */ /* 0x000fe200078e0015 */
[----:B------:R-:W2:Y:S04]  /*8dde0*/  LDL.LU R20, [R1+0x8264] ;  /* 0x0082640001147983 */ /* 0x000ea80000300800 */
[----:B------:R-:W2:Y:S04]  /*8ddf0*/  LDL.LU R21, [R1+0x8260] ;  /* 0x0082600001157983 */ /* 0x000ea80000300800 */
[----:B------:R-:W-:Y:S04]  /*8de00*/  STL.64 [R1+0x8230], R26 ;  /* 0x0082301a01007387 */ /* 0x000fe80000100a00 */
[----:B---3--:R-:W-:Y:S04]  /*8de10*/  STL.64 [R1+0x81e0], R10 ;  /* 0x0081e00a01007387 */ /* 0x008fe80000100a00 */
[----:B------:R0:W-:Y:S04]  /*8de20*/  STL.64 [R1+0x81d8], R8 ;  /* 0x0081d80801007387 */ /* 0x0001e80000100a00 */
[----:B0-----:R-:W3:Y:S04]  /*8de30*/  LDL.LU R8, [R1+0x400] ;  /* 0x0004000001087983 */ /* 0x001ee80000300800 */
[----:B------:R-:W3:Y:S04]  /*8de40*/  LDL.LU R9, [R1+0x404] ;  /* 0x0004040001097983 */ /* 0x000ee80000300800 */
[----:B------:R-:W2:Y:S04]  /*8de50*/  LDL.LU R10, [R1+0x408] ;  /* 0x00040800010a7983 */ /* 0x000ea80000300800 */
[----:B------:R-:W2:Y:S04]  /*8de60*/  LDL.LU R11, [R1+0x40c] ;  /* 0x00040c00010b7983 */ /* 0x000ea80000300800 */
[----:B------:R-:W3:Y:S04]  /*8de70*/  LDL R26, [R1+0x1b8] ;  /* 0x0001b800011a7983 */ /* 0x000ee80000100800 */
[----:B------:R-:W4:Y:S04]  /*8de80*/  LDL R27, [R1+0x1bc] ;  /* 0x0001bc00011b7983 */ /* 0x000f280000100800 */
[----:B--2---:R0:W-:Y:S04]  /*8de90*/  STL.64 [R1+0x81f0], R10 ;  /* 0x0081f00a01007387 */ /* 0x0041e80000100a00 */
[----:B---3--:R-:W-:Y:S01]  /*8dea0*/  STL.64 [R1+0x81e8], R8 ;  /* 0x0081e80801007387 */ /* 0x008fe20000100a00 */
[----:B0-----:R-:W-:-:S03]  /*8deb0*/  IMAD.MOV.U32 R10, RZ, RZ, R7 ;  /* 0x000000ffff0a7224 */ /* 0x001fc600078e0007 */
[----:B------:R-:W2:Y:S01]  /*8dec0*/  LDL.LU R7, [R1+0x825c] ;  /* 0x00825c0001077983 */ /* 0x000ea20000300800 */
[----:B------:R-:W-:-:S03]  /*8ded0*/  IMAD.MOV.U32 R11, RZ, RZ, R6 ;  /* 0x000000ffff0b7224 */ /* 0x000fc600078e0006 */
[----:B------:R-:W3:Y:S04]  /*8dee0*/  LDL.LU R6, [R1+0x8258] ;  /* 0x0082580001067983 */ /* 0x000ee80000300800 */
[----:B------:R0:W-:Y:S02]  /*8def0*/  STL.64 [R1+0x8208], R10 ;  /* 0x0082080a01007387 */ /* 0x0001e40000100a00 */
[----:B0-----:R-:W-:Y:S02]  /*8df00*/  IMAD.MOV.U32 R10, RZ, RZ, R22 ;  /* 0x000000ffff0a7224 */ /* 0x001fe400078e0016 */
[----:B------:R-:W-:Y:S01]  /*8df10*/  IMAD.MOV.U32 R11, RZ, RZ, R23 ;  /* 0x000000ffff0b7224 */ /* 0x000fe200078e0017 */
[----:B------:R-:W4:Y:S04]  /*8df20*/  LDL.LU R22, [R1+0x8254] ;  /* 0x0082540001167983 */ /* 0x000f280000300800 */
[----:B------:R-:W4:Y:S04]  /*8df30*/  LDL.LU R23, [R1+0x8250] ;  /* 0x0082500001177983 */ /* 0x000f280000300800 */
[----:B------:R2:W-:Y:S04]  /*8df40*/  STL.64 [R1+0x8228], R10 ;  /* 0x0082280a01007387 */ /* 0x0005e80000100a00 */
[----:B------:R-:W4:Y:S04]  /*8df50*/  LDL.LU R8, [R1+0x430] ;  /* 0x0004300001087983 */ /* 0x000f280000300800 */
[----:B------:R-:W4:Y:S01]  /*8df60*/  LDL.LU R9, [R1+0x434] ;  /* 0x0004340001097983 */ /* 0x000f220000300800 */
[----:B--2---:R-:W-:-:S02]  /*8df70*/  IMAD.MOV.U32 R11, RZ, RZ, R7 ;  /* 0x000000ffff0b7224 */ /* 0x004fc400078e0007 */
[----:B---3--:R-:W-:Y:S02]  /*8df80*/  IMAD.MOV.U32 R10, RZ, RZ, R6 ;  /* 0x000000ffff0a7224 */ /* 0x008fe400078e0006 */
[----:B------:R-:W2:Y:S04]  /*8df90*/  LDL.LU R6, [R1+0x824c] ;  /* 0x00824c0001067983 */ /* 0x000ea80000300800 */
[----:B------:R-:W2:Y:S04]  /*8dfa0*/  LDL.LU R7, [R1+0x8248] ;  /* 0x0082480001077983 */ /* 0x000ea80000300800 */
[----:B------:R-:W-:Y:S04]  /*8dfb0*/  STL.64 [R1+0x8240], R10 ;  /* 0x0082400a01007387 */ /* 0x000fe80000100a00 */
[----:B----4-:R0:W-:Y:S04]  /*8dfc0*/  STL.64 [R1+0x8238], R8 ;  /* 0x0082380801007387 */ /* 0x0101e80000100a00 */
[----:B0-----:R-:W3:Y:S04]  /*8dfd0*/  LDL.LU R8, [R1+0x440] ;  /* 0x0004400001087983 */ /* 0x001ee80000300800 */
[----:B------:R-:W3:Y:S04]  /*8dfe0*/  LDL.LU R9, [R1+0x444] ;  /* 0x0004440001097983 */ /* 0x000ee80000300800 */
[----:B------:R-:W3:Y:S04]  /*8dff0*/  LDL.LU R10, [R1+0x448] ;  /* 0x00044800010a7983 */ /* 0x000ee80000300800 */
[----:B------:R-:W3:Y:S01]  /*8e000*/  LDL.LU R11, [R1+0x44c] ;  /* 0x00044c00010b7983 */ /* 0x000ee20000300800 */
[----:B--2---:R-:W-:Y:S03]  /*8e010*/  HMMA.16816.F32.BF16 R12, R16, R6, R12 ;  /* 0x00000006100c723c */ /* 0x004fe6000004180c */
[----:B------:R-:W2:-:S15]  /*8e020*/  LDL.LU R16, [R1+0x3e0] ;  /* 0x0003e00001107983 */ /* 0x000e9e0000300800 */
[----:B------:R-:W-:Y:S01]  /*8e030*/  NOP ;  /* 0x0000000000007918 */ /* 0x000fe20000000000 */
[----:B------:R-:W-:Y:S04]  /*8e040*/  STL.64 [R1+0x450], R12 ;  /* 0x0004500c01007387 */ /* 0x000fe80000100a00 */
[----:B------:R-:W-:Y:S04]  /*8e050*/  STL.64 [R1+0x458], R14 ;  /* 0x0004580e01007387 */ /* 0x000fe80000100a00 */
[----:B------:R-:W2:Y:S04]  /*8e060*/  LDL.LU R17, [R1+0x3e4] ;  /* 0x0003e40001117983 */ /* 0x000ea80000300800 */
[----:B------:R-:W4:Y:S04]  /*8e070*/  LDL.LU R18, [R1+0x3e8] ;  /* 0x0003e80001127983 */ /* 0x000f280000300800 */
[----:B------:R-:W4:Y:S04]  /*8e080*/  LDL.LU R19, [R1+0x3ec] ;  /* 0x0003ec0001137983 */ /* 0x000f280000300800 */
[----:B----4-:R-:W-:Y:S04]  /*8e090*/  STL.64 [R1+0x8200], R18 ;  /* 0x0082001201007387 */ /* 0x010fe80000100a00 */
[----:B--2---:R0:W-:Y:S04]  /*8e0a0*/  STL.64 [R1+0x81f8], R16 ;  /* 0x0081f81001007387 */ /* 0x0041e80000100a00 */
[----:B0-----:R-:W2:Y:S04]  /*8e0b0*/  LDL.LU R16, [R1+0x410] ;  /* 0x0004100001107983 */ /* 0x001ea80000300800 */
[----:B------:R-:W2:Y:S04]  /*8e0c0*/  LDL.LU R17, [R1+0x414] ;  /* 0x0004140001117983 */ /* 0x000ea80000300800 */
[----:B------:R-:W4:Y:S04]  /*8e0d0*/  LDL.LU R18, [R1+0x418] ;  /* 0x0004180001127983 */ /* 0x000f280000300800 */
[----:B------:R-:W4:Y:S01]  /*8e0e0*/  LDL.LU R19, [R1+0x41c] ;  /* 0x00041c0001137983 */ /* 0x000f220000300800 */
[C---:B---3--:R-:W-:Y:S03]  /*8e0f0*/  HMMA.16816.F32.BF16 R24, R20.reuse, R26, R8 ;  /* 0x0000001a1418723c */ /* 0x048fe60000041808 */
[----:B----4-:R-:W-:Y:S04]  /*8e100*/  STL.64 [R1+0x8218], R18 ;  /* 0x0082181201007387 */ /* 0x010fe80000100a00 */
[----:B--2---:R0:W-:Y:S04]  /*8e110*/  STL.64 [R1+0x8210], R16 ;  /* 0x0082101001007387 */ /* 0x0041e80000100a00 */
[----:B0-----:R-:W2:Y:S04]  /*8e120*/  LDL.LU R16, [R1+0x420] ;  /* 0x0004200001107983 */ /* 0x001ea80000300800 */
[----:B------:R-:W2:Y:S04]  /*8e130*/  LDL.LU R17, [R1+0x424] ;  /* 0x0004240001117983 */ /* 0x000ea80000300800 */
[----:B------:R-:W2:Y:S04]  /*8e140*/  LDL.LU R18, [R1+0x428] ;  /* 0x0004280001127983 */ /* 0x000ea80000300800 */
[----:B------:R-:W2:Y:S04]  /*8e150*/  LDL.LU R19, [R1+0x42c] ;  /* 0x00042c0001137983 */ /* 0x000ea80000300800 */
[----:B------:R-:W-:Y:S04]  /*8e160*/  STL.64 [R1+0x7f68], R6 ;  /* 0x007f680601007387 */ /* 0x000fe80000100a00 */
[----:B------:R-:W3:Y:S04]  /*8e170*/  LDL.LU.64 R10, [R1+0x8240] ;  /* 0x00824000010a7983 */ /* 0x000ee80000300a00 */
[----:B------:R-:W3:Y:S04]  /*8e180*/  LDL.LU.64 R8, [R1+0x8238] ;  /* 0x0082380001087983 */ /* 0x000ee80000300a00 */
[----:B------:R-:W-:Y:S04]  /*8e190*/  STL.64 [R1+0x440], R24 ;  /* 0x0004401801007387 */ /* 0x000fe80000100a00 */
[----:B------:R0:W-:Y:S04]  /*8e1a0*/  STL.64 [R1+0x448], R26 ;  /* 0x0004481a01007387 */ /* 0x0001e80000100a00 */
[----:B0-----:R-:W3:Y:S02]  /*8e1b0*/  LDL.LU.64 R26, [R1+0x8230] ;  /* 0x00823000011a7983 */ /* 0x001ee40000300a00 */
[----:B---3--:R-:W-:Y:S02]  /*8e1c0*/  HMMA.16816.F32.BF16 R24, R20, R26, R8 ;  /* 0x0000001a1418723c */ /* 0x008fe40000041808 */
[----:B------:R-:W2:-:S15]  /*8e1d0*/  LDL.LU.64 R10, [R1+0x8228] ;  /* 0x00822800010a7983 */ /* 0x000e9e0000300a00 */
[----:B------:R-:W-:Y:S02]  /*8e1e0*/  NOP ;  /* 0x0000000000007918 */ /* 0x000fe40000000000 */
[----:B------:R-:W-:Y:S04]  /*8e1f0*/  STL.64 [R1+0x430], R24 ;  /* 0x0004301801007387 */ /* 0x000fe80000100a00 */
[----:B------:R0:W-:Y:S04]  /*8e200*/  STL.64 [R1+0x438], R26 ;  /* 0x0004381a01007387 */ /* 0x0001e80000100a00 */
[----:B0-----:R-:W3:Y:S01]  /*8e210*/  LDL.LU.64 R26, [R1+0x8220] ;  /* 0x00822000011a7983 */ /* 0x001ee20000300a00 */
[----:B--2---:R-:W-:Y:S03]  /*8e220*/  HMMA.16816.F32.BF16 R8, R20, R10, R16 ;  /* 0x0000000a1408723c */ /* 0x004fe60000041810 */
[----:B------:R-:W2:Y:S04]  /*8e230*/  LDL.LU.64 R18, [R1+0x8218] ;  /* 0x0082180001127983 */ /* 0x000ea80000300a00 */
[----:B------:R-:W2:-:S12]  /*8e240*/  LDL.LU.64 R16, [R1+0x8210] ;  /* 0x0082100001107983 */ /* 0x000e980000300a00 */
[----:B------:R-:W-:Y:S04]  /*8e250*/  STL.64 [R1+0x420], R8 ;  /* 0x0004200801007387 */ /* 0x000fe80000100a00 */
[----:B------:R0:W-:Y:S04]  /*8e260*/  STL.64 [R1+0x428], R10 ;  /* 0x0004280a01007387 */ /* 0x0001e80000100a00 */
[----:B0-----:R-:W2:Y:S01]  /*8e270*/  LDL.LU.64 R10, [R1+0x8208] ;  /* 0x00820800010a7983 */ /* 0x001ea20000300a00 */
[----:B------:R-:W0:Y:S01]  /*8e280*/  S2R R13, SR_TID.X ;  /* 0x00000000000d7919 */ /* 0x000e220000002100 */
[----:B--2---:R-:W-:Y:S02]  /*8e290*/  HMMA.16816.F32.BF16 R8, R20, R10, R16 ;  /* 0x0000000a1408723c */ /* 0x004fe40000041810 */
[----:B------:R-:W2:Y:S04]  /*8e2a0*/  LDL.LU.64 R18, [R1+0x8200] ;  /* 0x0082000001127983 */ /* 0x000ea80000300a00 */
[----:B------:R-:W2:-:S13]  /*8e2b0*/  LDL.LU.64 R16, [R1+0x81f8] ;  /* 0x0081f80001107983 */ /* 0x000e9a0000300a00 */
[----:B------:R-:W-:Y:S04]  /*8e2c0*/  STL.64 [R1+0x410], R8 ;  /* 0x0004100801007387 */ /* 0x000fe80000100a00 */
[----:B------:R1:W-:Y:S04]  /*8e2d0*/  STL.64 [R1+0x418], R10 ;  /* 0x0004180a01007387 */ /* 0x0003e80000100a00 */
[----:B-1----:R-:W3:Y:S04]  /*8e2e0*/  LDL.LU.64 R10, [R1+0x81f0] ;  /* 0x0081f000010a7983 */ /* 0x002ee80000300a00 */
[----:B------:R-:W3:Y:S01]  /*8e2f0*/  LDL.LU.64 R8, [R1+0x81e8] ;  /* 0x0081e80001087983 */ /* 0x000ee20000300a00 */
[C---:B0-----:R-:W-:Y:S01]  /*8e300*/  LOP3.LUT R12, R13.reuse, 0x7, RZ, 0xc0, !PT ;  /* 0x000000070d0c7812 */ /* 0x041fe200078ec0ff */
[----:B------:R-:W-:-:S04]  /*8e310*/  IMAD.SHL.U32 R25, R13, 0x2, RZ ;  /* 0x000000020d197824 */ /* 0x000fc800078e00ff */
[----:B------:R-:W-:-:S05]  /*8e320*/  IMAD R12, R12, 0x90, RZ ;  /* 0x000000900c0c7824 */ /* 0x000fca00078e02ff */
[----:B------:R-:W-:Y:S02]  /*8e330*/  LOP3.LUT R12, R12, 0x10, R25, 0x78, !PT ;  /* 0x000000100c0c7812 */ /* 0x000fe400078e7819 */
[----:B---3--:R-:W-:Y:S01]  /*8e340*/  HMMA.16816.F32.BF16 R24, R20, R26, R8 ;  /* 0x0000001a1418723c */ /* 0x008fe20000041808 */
[----:B------:R-:W3:Y:S04]  /*8e350*/  LDL.LU.64 R10, [R1+0x81e0] ;  /* 0x0081e000010a7983 */ /* 0x000ee80000300a00 */
[----:B------:R-:W3:-:S14]  /*8e360*/  LDL.LU.64 R8, [R1+0x81d8] ;  /* 0x0081d80001087983 */ /* 0x000edc0000300a00 */
[----:B------:R-:W-:Y:S04]  /*8e370*/  STL.64 [R1+0x400], R24 ;  /* 0x0004001801007387 */ /* 0x000fe80000100a00 */
[----:B------:R0:W-:Y:S04]  /*8e380*/  STL.64 [R1+0x408], R26 ;  /* 0x0004081a01007387 */ /* 0x0001e80000100a00 */
[----:B0-----:R-:W3:Y:S02]  /*8e390*/  LDL.LU.64 R26, [R1+0x81d0] ;  /* 0x0081d000011a7983 */ /* 0x001ee40000300a00 */
[----:B---3--:R-:W-:Y:S02]  /*8e3a0*/  HMMA.16816.F32.BF16 R24, R20, R26, R8 ;  /* 0x0000001a1418723c */ /* 0x008fe40000041808 */
[----:B------:R-:W3:-:S15]  /*8e3b0*/  LDL.LU.64 R8, [R1+0x81c8] ;  /* 0x0081c80001087983 */ /* 0x000ede0000300a00 */
[----:B------:R-:W-:Y:S02]  /*8e3c0*/  NOP ;  /* 0x0000000000007918 */ /* 0x000fe40000000000 */
[----:B------:R-:W-:Y:S04]  /*8e3d0*/  STL.64 [R1+0x3f0], R24 ;  /* 0x0003f01801007387 */ /* 0x000fe80000100a00 */
[----:B------:R0:W-:Y:S04]  /*8e3e0*/  STL.64 [R1+0x3f8], R26 ;  /* 0x0003f81a01007387 */ /* 0x0001e80000100a00 */
[----:B0-----:R-:W2:Y:S01]  /*8e3f0*/  LDL.LU.64 R26, [R1+0x81c0] ;  /* 0x0081c000011a7983 */ /* 0x001ea20000300a00 */
[----:B------:R-:W-:-:S05]  /*8e400*/  IMAD.SHL.U32 R13, R13, 0x40, RZ ;  /* 0x000000400d0d7824 */ /* 0x000fca00078e00ff */
[----:B------:R-:W-:-:S04]  /*8e410*/  LOP3.LUT R12, R12, 0x400, R13, 0xf8, !PT ;  /* 0x000004000c0c7812 */ /* 0x000fc800078ef80d */
[----:B------:R-:W-:Y:S01]  /*8e420*/  LOP3.LUT R12, R12, 0x40, RZ, 0x3c, !PT ;  /* 0x000000400c0c7812 */ /* 0x000fe200078e3cff */
[----:B--2---:R-:W-:Y:S04]  /*8e430*/  HMMA.16816.F32.BF16 R24, R20, R26, R16 ;  /* 0x0000001a1418723c */ /* 0x004fe80000041810 */
[----:B------:R0:W1:Y:S04]  /*8e440*/  LDSM.16.MT88.4 R16, [R12+UR5+0x20800] ;  /* 0x020800050c10783b */ /* 0x0000680008004200 */
[----:B0-----:R-:W2:Y:S11]  /*8e450*/  LDL.LU R12, [R1+0x670] ;  /* 0x00067000010c7983 */ /* 0x001eb60000300800 */
[----:B------:R-:W-:Y:S04]  /*8e460*/  STL.64 [R1+0x3e0], R24 ;  /* 0x0003e01801007387 */ /* 0x000fe80000100a00 */
[----:B------:R0:W-:Y:S04]  /*8e470*/  STL.64 [R1+0x3e8], R26 ;  /* 0x0003e81a01007387 */ /* 0x0001e80000100a00 */
[----:B------:R-:W2:Y:S04]  /*8e480*/  LDL.LU R13, [R1+0x674] ;  /* 0x00067400010d7983 */ /* 0x000ea80000300800 */
[----:B------:R-:W4:Y:S04]  /*8e490*/  LDL.LU R14, [R1+0x678] ;  /* 0x00067800010e7983 */ /* 0x000f280000300800 */
[----:B------:R-:W4:Y:S01]  /*8e4a0*/  LDL.LU R15, [R1+0x67c] ;  /* 0x00067c00010f7983 */ /* 0x000f220000300800 */
[----:B0-----:R-:W-:-:S02]  /*8e4b0*/  IMAD.MOV.U32 R26, RZ, RZ, R2 ;  /* 0x000000ffff1a7224 */ /* 0x001fc400078e0002 */
[----:B------:R-:W-:Y:S01]  /*8e4c0*/  IMAD.MOV.U32 R27, RZ, RZ, R3 ;  /* 0x000000ffff1b7224 */ /* 0x000fe200078e0003 */
[----:B----4-:R0:W-:Y:S04]  /*8e4d0*/  STL.64 [R1+0x7f78], R14 ;  /* 0x007f780e01007387 */ /* 0x0101e80000100a00 */
[----:B--2---:R-:W-:Y:S04]  /*8e4e0*/  STL.64 [R1+0x7f70], R12 ;  /* 0x007f700c01007387 */ /* 0x004fe80000100a00 */
[----:B------:R-:W2:Y:S01]  /*8e4f0*/  LDL.LU R2, [R1+0x81b8] ;  /* 0x0081b80001027983 */ /* 0x000ea20000300800 */
[----:B0-----:R-:W-:-:S03]  /*8e500*/  IMAD.MOV.U32 R14, RZ, RZ, R4 ;  /* 0x000000ffff0e7224 */ /* 0x001fc600078e0004 */
[----:B------:R-:W4:Y:S01]  /*8e510*/  LDL.LU R3, [R1+0x81b4] ;  /* 0x0081b40001037983 */ /* 0x000f220000300800 */
[----:B------:R-:W-:-:S03]  /*8e520*/  IMAD.MOV.U32 R15, RZ, RZ, R0 ;  /* 0x000000ffff0f7224 */ /* 0x000fc600078e0000 */
[----:B------:R0:W-:Y:S04]  /*8e530*/  STL.64 [R1+0x7f80], R26 ;  /* 0x007f801a01007387 */ /* 0x0001e80000100a00 */
[----:B------:R-:W2:Y:S04]  /*8e540*/  LDL.LU R4, [R1+0x81b0] ;  /* 0x0081b00001047983 */ /* 0x000ea80000300800 */
[----:B------:R-:W2:Y:S04]  /*8e550*/  LDL.LU R0, [R1+0x81ac] ;  /* 0x0081ac0001007983 */ /* 0x000ea80000300800 */
[----:B------:R0:W-:Y:S04]  /*8e560*/  STL.64 [R1+0x7f88], R14 ;  /* 0x007f880e01007387 */ /* 0x0001e80000100a00 */
[----:B------:R-:W2:Y:S04]  /*8e570*/  LDL.LU R24, [R1+0x690] ;  /* 0x0006900001187983 */ /* 0x000ea80000300800 */
[----:B------:R-:W2:Y:S04]  /*8e580*/  LDL.LU R25, [R1+0x694] ;  /* 0x0006940001197983 */ /* 0x000ea80000300800 */
[----:B0-----:R-:W2:Y:S04]  /*8e590*/  LDL.LU R26, [R1+0x698] ;  /* 0x00069800011a7983 */ /* 0x001ea80000300800 */
[----:B------:R-:W2:Y:S01]  /*8e5a0*/  LDL.LU R27, [R1+0x69c] ;  /* 0x00069c00011b7983 */ /* 0x000ea20000300800 */
[----:B------:R-:W-:-:S02]  /*8e5b0*/  IMAD.MOV.U32 R14, RZ, RZ, R28 ;  /* 0x000000ffff0e7224 */ /* 0x000fc400078e001c */
[----:B------:R-:W-:Y:S01]  /*8e5c0*/  IMAD.MOV.U32 R15, RZ, RZ, R29 ;  /* 0x000000ffff0f7224 */ /* 0x000fe200078e001d */
[----:B--2---:R-:W-:Y:S04]  /*8e5d0*/  STL.64 [R1+0x7f98], R26 ;  /* 0x007f981a01007387 */ /* 0x004fe80000100a00 */
[----:B------:R0:W-:Y:S04]  /*8e5e0*/  STL.64 [R1+0x7f90], R24 ;  /* 0x007f901801007387 */ /* 0x0001e80000100a00 */
[----:B------:R-:W2:Y:S04]  /*8e5f0*/  LDL.LU R28, [R1+0x81a8] ;  /* 0x0081a800011c7983 */ /* 0x000ea80000300800 */
[----:B------:R-:W2:Y:S04]  /*8e600*/  LDL.LU R29, [R1+0x81a4] ;  /* 0x0081a400011d7983 */ /* 0x000ea80000300800 */
[----:B------:R3:W-:Y:S04]  /*8e610*/  STL.64 [R1+0x7fa0], R14 ;  /* 0x007fa00e01007387 */ /* 0x0007e80000100a00 */
[----:B0-----:R-:W2:Y:S04]  /*8e620*/  LDL.LU R24, [R1+0x6a0] ;  /* 0x0006a00001187983 */ /* 0x001ea80000300800 */
[----:B------:R-:W2:Y:S04]  /*8e630*/  LDL.LU R25, [R1+0x6a4] ;  /* 0x0006a40001197983 */ /* 0x000ea80000300800 */
[----:B------:R-:W2:Y:S04]  /*8e640*/  LDL.LU R26, [R1+0x6a8] ;  /* 0x0006a800011a7983 */ /* 0x000ea80000300800 */
[----:B------:R-:W2:Y:S01]  /*8e650*/  LDL.LU R27, [R1+0x6ac] ;  /* 0x0006ac00011b7983 */ /* 0x000ea20000300800 */
[----:B---3--:R-:W-:-:S02]  /*8e660*/  IMAD.MOV.U32 R14, RZ, RZ, R8 ;  /* 0x000000ffff0e7224 */ /* 0x008fc400078e0008 */
[----:B------:R-:W-:Y:S01]  /*8e670*/  IMAD.MOV.U32 R15, RZ, RZ, R9 ;  /* 0x000000ffff0f7224 */ /* 0x000fe200078e0009 */
[----:B--2---:R-:W-:Y:S04]  /*8e680*/  STL.64 [R1+0x7fb0], R26 ;  /* 0x007fb01a01007387 */ /* 0x004fe80000100a00 */
[----:B------:R0:W-:Y:S04]  /*8e690*/  STL.64 [R1+0x7fa8], R24 ;  /* 0x007fa81801007387 */ /* 0x0001e80000100a00 */
[----:B------:R-:W2:Y:S04]  /*8e6a0*/  LDL.LU R8, [R1+0x81a0] ;  /* 0x0081a00001087983 */ /* 0x000ea80000300800 */
[----:B------:R-:W3:Y:S04]  /*8e6b0*/  LDL.LU R9, [R1+0x819c] ;  /* 0x00819c0001097983 */ /* 0x000ee80000300800 */
[----:B------:R1:W-:Y:S04]  /*8e6c0*/  STL.64 [R1+0x7fb8], R14 ;  /* 0x007fb80e01007387 */ /* 0x0003e80000100a00 */
[----:B0-----:R-:W2:Y:S04]  /*8e6d0*/  LDL.LU R24, [R1+0x6b0] ;  /* 0x0006b00001187983 */ /* 0x001ea80000300800 */
[----:B------:R-:W2:Y:S04]  /*8e6e0*/  LDL.LU R25, [R1+0x6b4] ;  /* 0x0006b40001197983 */ /* 0x000ea80000300800 */
[----:B------:R-:W2:Y:S04]  /*8e6f0*/  LDL.LU R26, [R1+0x6b8] ;  /* 0x0006b800011a7983 */ /* 0x000ea80000300800 */
[----:B------:R-:W2:Y:S01]  /*8e700*/  LDL.LU R27, [R1+0x6bc] ;  /* 0x0006bc00011b7983 */ /* 0x000ea20000300800 */
[----:B-1----:R-:W-:-:S02]  /*8e710*/  IMAD.MOV.U32 R14, RZ, RZ, R2 ;  /* 0x000000ffff0e7224 */ /* 0x002fc400078e0002 */
[----:B------:R-:W-:Y:S01]  /*8e720*/  IMAD.MOV.U32 R15, RZ, RZ, R5 ;  /* 0x000000ffff0f7224 */ /* 0x000fe200078e0005 */
[----:B--2---:R-:W-:Y:S04]  /*8e730*/  STL.64 [R1+0x7fc8], R26 ;  /* 0x007fc81a01007387 */ /* 0x004fe80000100a00 */
[----:B------:R-:W-:Y:S04]  /*8e740*/  STL.64 [R1+0x7fc0], R24 ;  /* 0x007fc01801007387 */ /* 0x000fe80000100a00 */
[----:B------:R-:W2:Y:S04]  /*8e750*/  LDL.LU R2, [R1+0x8198] ;  /* 0x0081980001027983 */ /* 0x000ea80000300800 */
[----:B------:R-:W2:Y:S04]  /*8e760*/  LDL.LU R5, [R1+0x8194] ;  /* 0x0081940001057983 */ /* 0x000ea80000300800 */
[----:B------:R0:W-:Y:S02]  /*8e770*/  STL.64 [R1+0x7fd0], R14 ;  /* 0x007fd00e01007387 */ /* 0x0001e40000100a00 */
[----:B0-----:R-:W-:Y:S01]  /*8e780*/  IMAD.MOV.U32 R14, RZ, RZ, R4 ;  /* 0x000000ffff0e7224 */ /* 0x001fe200078e0004 */
[----:B----4-:R-:W-:Y:S01]  /*8e790*/  MOV R15, R3 ;  /* 0x00000003000f7202 */ /* 0x010fe20000000f00 */
[----:B------:R-:W4:Y:S04]  /*8e7a0*/  LDL.LU R4, [R1+0x8190] ;  /* 0x0081900001047983 */ /* 0x000f280000300800 */
[----:B------:R-:W2:Y:S04]  /*8e7b0*/  LDL.LU R3, [R1+0x818c] ;  /* 0x00818c0001037983 */ /* 0x000ea80000300800 */
[----:B------:R0:W-:Y:S04]  /*8e7c0*/  STL.64 [R1+0x7fe8], R14 ;  /* 0x007fe80e01007387 */ /* 0x0001e80000100a00 */
[----:B------:R-:W2:Y:S04]  /*8e7d0*/  LDL.LU R24, [R1+0x6c0] ;  /* 0x0006c00001187983 */ /* 0x000ea80000300800 */
[----:B------:R-:W2:Y:S04]  /*8e7e0*/  LDL.LU R25, [R1+0x6c4] ;  /* 0x0006c40001197983 */ /* 0x000ea80000300800 */
[----:B------:R-:W2:Y:S04]  /*8e7f0*/  LDL.LU R26, [R1+0x6c8] ;  /* 0x0006c800011a7983 */ /* 0x000ea80000300800 */
[----:B------:R-:W2:Y:S01]  /*8e800*/  LDL.LU R27, [R1+0x6cc] ;  /* 0x0006cc00011b7983 */ /* 0x000ea20000300800 */
[----:B0-----:R-:W-:-:S02]  /*8e810*/  IMAD.MOV.U32 R14, RZ, RZ, R28 ;  /* 0x000000ffff0e7224 */ /* 0x001fc400078e001c */
[----:B------:R-:W-:Y:S01]  /*8e820*/  IMAD.MOV.U32 R15, RZ, RZ, R0 ;  /* 0x000000ffff0f7224 */ /* 0x000fe200078e0000 */
[----:B------:R-:W3:Y:S04]  /*8e830*/  LDL.LU R28, [R1+0x8188] ;  /* 0x00818800011c7983 */ /* 0x000ee80000300800 */
[----:B------:R-:W3:Y:S04]  /*8e840*/  LDL.LU R0, [R1+0x8184] ;  /* 0x0081840001007983 */ /* 0x000ee80000300800 */
[----:B------:R-:W-:Y:S04]  /*8e850*/  STL.64 [R1+0x8000], R14 ;  /* 0x0080000e01007387 */ /* 0x000fe80000100a00 */
[----:B--2---:R-:W-:Y:S04]  /*8e860*/  STL.64 [R1+0x7fe0], R26 ;  /* 0x007fe01a01007387 */ /* 0x004fe80000100a00 */
[----:B------:R0:W-:Y:S04]  /*8e870*/  STL.64 [R1+0x7fd8], R24 ;  /* 0x007fd81801007387 */ /* 0x0001e80000100a00 */
[----:B0-----:R-:W2:Y:S04]  /*8e880*/  LDL.LU R24, [R1+0x6d0] ;  /* 0x0006d00001187983 */ /* 0x001ea80000300800 */
[----:B------:R-:W2:Y:S04]  /*8e890*/  LDL.LU R25, [R1+0x6d4] ;  /* 0x0006d40001197983 */ /* 0x000ea80000300800 */
[----:B------:R-:W2:Y:S04]  /*8e8a0*/  LDL.LU R26, [R1+0x6d8] ;  /* 0x0006d800011a7983 */ /* 0x000ea80000300800 */
[----:B------:R-:W2:Y:S01]  /*8e8b0*/  LDL.LU R27, [R1+0x6dc] ;  /* 0x0006dc00011b7983 */ /* 0x000ea20000300800 */
[----:B------:R-:W-:-:S02]  /*8e8c0*/  IMAD.MOV.U32 R14, RZ, RZ, R8 ;  /* 0x000000ffff0e7224 */ /* 0x000fc400078e0008 */
        /* <DEDUP_REMOVED lines=11> */
[----:B---3--:R-:W-:Y:S01]  /*8e980*/  IMAD.MOV.U32 R15, RZ, RZ, R9 ;  /* 0x000000ffff0f7224 */ /* 0x008fe200078e0009 */
        /* <DEDUP_REMOVED lines=9> */
[----:B----4-:R-:W-:-:S02]  /*8ea20*/  IMAD.MOV.U32 R14, RZ, RZ, R4 ;  /* 0x000000ffff0e7224 */ /* 0x010fc400078e0004 */
[----:B------:R-:W-:Y:S01]  /*8ea30*/  IMAD.MOV.U32 R15, RZ, RZ, R5 ;  /* 0x000000ffff0f7224 */ /* 0x000fe200078e0005 */
[----:B------:R-:W4:Y:S04]  /*8ea40*/  LDL.LU R4, [R1+0x8170] ;  /* 0x0081700001047983 */ /* 0x000f280000300800 */
        /* <DEDUP_REMOVED lines=12> */
[----:B------:R0:W-:Y:S02]  /*8eb10*/  STL.64 [R1+0x8060], R14 ;  /* 0x0080600e01007387 */ /* 0x0001e40000100a00 */
[----:B0-----:R-:W-:-:S02]  /*8eb20*/  IMAD.MOV.U32 R14, RZ, RZ, R8 ;  /* 0x000000ffff0e7224 */ /* 0x001fc400078e0008 */
[----:B------:R-:W-:Y:S01]  /*8eb30*/  IMAD.MOV.U32 R15, RZ, RZ, R0 ;  /* 0x000000ffff0f7224 */ /* 0x000fe200078e0000 */
[----:B------:R-:W3:Y:S04]  /*8eb40*/  LDL.LU R8, [R1+0x8160] ;  /* 0x0081600001087983 */ /* 0x000ee80000300800 */
[----:B------:R-:W4:Y:S04]  /*8eb50*/  LDL.LU R0, [R1+0x815c] ;  /* 0x00815c0001007983 */ /* 0x000f280000300800 */
[----:B------:R-:W-:Y:S04]  /*8eb60*/  STL.64 [R1+0x8078], R14 ;  /* 0x0080780e01007387 */ /* 0x000fe80000100a00 */
[----:B--2---:R-:W-:Y:S04]  /*8eb70*/  STL.64 [R1+0x8040], R26 ;  /* 0x0080401a01007387 */ /* 0x004fe80000100a00 */
[----:B------:R0:W-:Y:S04]  /*8eb80*/  STL.64 [R1+0x8038], R24 ;  /* 0x0080381801007387 */ /* 0x0001e80000100a00 */
[----:B0-----:R-:W2:Y:S04]  /*8eb90*/  LDL.LU R24, [R1+0x710] ;  /* 0x0007100001187983 */ /* 0x001ea80000300800 */
[----:B------:R-:W2:Y:S04]  /*8eba0*/  LDL.LU R25, [R1+0x714] ;  /* 0x0007140001197983 */ /* 0x000ea80000300800 */
[----:B------:R-:W2:Y:S04]  /*8ebb0*/  LDL.LU R26, [R1+0x718] ;  /* 0x00071800011a7983 */ /* 0x000ea80000300800 */
[----:B------:R-:W2:Y:S01]  /*8ebc0*/  LDL.LU R27, [R1+0x71c] ;  /* 0x00071c00011b7983 */ /* 0x000ea20000300800 */
[----:B---3--:R-:W-:-:S02]  /*8ebd0*/  IMAD.MOV.U32 R14, RZ, RZ, R2 ;  /* 0x000000ffff0e7224 */ /* 0x008fc400078e0002 */
        /* <DEDUP_REMOVED lines=28> */
[----:B--2---:R-:W-:Y:S04]  /*8eda0*/  STL.64 [R1+0x8088], R26 ;  /* 0x0080881a01007387 */ /* 0x004fe80000100a00 */
[----:B------:R0:W-:Y:S04]  /*8edb0*/  STL.64 [R1+0x8080], R24 ;  /* 0x0080801801007387 */ /* 0x0001e80000100a00 */
[----:B0-----:R-:W2:Y:S04]  /*8edc0*/  LDL.LU R24, [R1+0x740] ;  /* 0x0007400001187983 */ /* 0x001ea80000300800 */
[----:B------:R-:W2:Y:S04]  /*8edd0*/  LDL.LU R25, [R1+0x744] ;  /* 0x0007440001197983 */ /* 0x000ea80000300800 */
[----:B------:R-:W2:Y:S04]  /*8ede0*/  LDL.LU R26, [R1+0x748] ;  /* 0x00074800011a7983 */ /* 0x000ea80000300800 */
[----:B------:R-:W2:Y:S04]  /*8edf0*/  LDL.LU R27, [R1+0x74c] ;  /* 0x00074c00011b7983 */ /* 0x000ea80000300800 */
[----:B------:R-:W2:Y:S04]  /*8ee00*/  LDL.LU R8, [R1+0x8140] ;  /* 0x0081400001087983 */ /* 0x000ea80000300800 */
[----:B------:R-:W2:Y:S04]  /*8ee10*/  LDL.LU R3, [R1+0x813c] ;  /* 0x00813c0001037983 */ /* 0x000ea80000300800 */
[----:B------:R0:W-:Y:S04]  /*8ee20*/  STL.64 [R1+0x80d8], R14 ;  /* 0x0080d80e01007387 */ /* 0x0001e80000100a00 */
[----:B------:R-:W2:Y:S04]  /*8ee30*/  LDL.LU R12, [R1+0x780] ;  /* 0x00078000010c7983 */ /* 0x000ea80000300800 */
[----:B------:R-:W2:Y:S04]  /*8ee40*/  LDL.LU R13, [R1+0x784] ;  /* 0x00078400010d7983 */ /* 0x000ea80000300800 */
[----:B0-----:R-:W2:Y:S04]  /*8ee50*/  LDL.LU R14, [R1+0x788] ;  /* 0x00078800010e7983 */ /* 0x001ea80000300800 */
[----:B------:R-:W2:Y:S01]  /*8ee60*/  LDL.LU R15, [R1+0x78c] ;  /* 0x00078c00010f7983 */ /* 0x000ea20000300800 */
[----:B---3--:R-:W-:-:S02]  /*8ee70*/  IMAD.MOV.U32 R10, RZ, RZ, R28 ;  /* 0x000000ffff0a7224 */ /* 0x008fc400078e001c */
[----:B------:R-:W-:Y:S01]  /*8ee80*/  IMAD.MOV.U32 R11, RZ, RZ, R9 ;  /* 0x000000ffff0b7224 */ /* 0x000fe200078e0009 */
[----:B--2---:R4:W-:Y:S04]  /*8ee90*/  STL.64 [R1+0x80e8], R14 ;  /* 0x0080e80e01007387 */ /* 0x0049e80000100a00 */
[----:B------:R0:W-:Y:S01]  /*8eea0*/  STL.64 [R1+0x80e0], R12 ;  /* 0x0080e00c01007387 */ /* 0x0001e20000100a00 */
[----:B----4-:R-:W-:Y:S02]  /*8eeb0*/  IMAD.MOV.U32 R14, RZ, RZ, R4 ;  /* 0x000000ffff0e7224 */ /* 0x010fe400078e0004 */
[----:B------:R-:W-:Y:S01]  /*8eec0*/  IMAD.MOV.U32 R15, RZ, RZ, R29 ;  /* 0x000000ffff0f7224 */ /* 0x000fe200078e001d */
[----:B------:R-:W2:Y:S04]  /*8eed0*/  LDL.LU R4, [R1+0x8138] ;  /* 0x0081380001047983 */ /* 0x000ea80000300800 */
[----:B------:R1:W-:Y:S04]  /*8eee0*/  STL.64 [R1+0x8100], R14 ;  /* 0x0081000e01007387 */ /* 0x0003e80000100a00 */
[----:B------:R3:W-:Y:S04]  /*8eef0*/  STL.64 [R1+0x8108], R10 ;  /* 0x0081080a01007387 */ /* 0x0007e80000100a00 */
[----:B0-----:R-:W4:Y:S04]  /*8ef00*/  LDL.LU R12, [R1+0x7a0] ;  /* 0x0007a000010c7983 */ /* 0x001f280000300800 */
[----:B------:R-:W4:Y:S04]  /*8ef10*/  LDL.LU R13, [R1+0x7a4] ;  /* 0x0007a400010d7983 */ /* 0x000f280000300800 */
[----:B-1----:R-:W2:Y:S04]  /*8ef20*/  LDL.LU R14, [R1+0x7a8] ;  /* 0x0007a800010e7983 */ /* 0x002ea80000300800 */
[----:B------:R-:W2:Y:S01]  /*8ef30*/  LDL.LU R15, [R1+0x7ac] ;  /* 0x0007ac00010f7983 */ /* 0x000ea20000300800 */
[----:B---3--:R-:W-:-:S02]  /*8ef40*/  IMAD.MOV.U32 R10, RZ, RZ, R8 ;  /* 0x000000ffff0a7224 */ /* 0x008fc400078e0008 */
[----:B------:R-:W-:Y:S01]  /*8ef50*/  IMAD.MOV.U32 R11, RZ, RZ, R5 ;  /* 0x000000ffff0b7224 */ /* 0x000fe200078e0005 */
[----:B--2---:R-:W-:Y:S04]  /*8ef60*/  STL.64 [R1+0x8118], R14 ;  /* 0x0081180e01007387 */ /* 0x004fe80000100a00 */
[----:B----4-:R0:W-:Y:S04]  /*8ef70*/  STL.64 [R1+0x8110], R12 ;  /* 0x0081100c01007387 */ /* 0x0101e80000100a00 */
[----:B------:R-:W-:Y:S04]  /*8ef80*/  STL.64 [R1+0x8120], R10 ;  /* 0x0081200a01007387 */ /* 0x000fe80000100a00 */
[----:B0-----:R-:W2:Y:S04]  /*8ef90*/  LDL.LU R12, [R1+0x7b0] ;  /* 0x0007b000010c7983 */ /* 0x001ea80000300800 */
[----:B------:R-:W2:Y:S04]  /*8efa0*/  LDL.LU R13, [R1+0x7b4] ;  /* 0x0007b400010d7983 */ /* 0x000ea80000300800 */
[----:B------:R-:W3:Y:S04]  /*8efb0*/  LDL.LU R14, [R1+0x7b8] ;  /* 0x0007b800010e7983 */ /* 0x000ee80000300800 */
[----:B------:R-:W3:Y:S04]  /*8efc0*/  LDL.LU R15, [R1+0x7bc] ;  /* 0x0007bc00010f7983 */ /* 0x000ee80000300800 */
[----:B---3--:R-:W-:Y:S04]  /*8efd0*/  STL.64 [R1+0x8130], R14 ;  /* 0x0081300e01007387 */ /* 0x008fe80000100a00 */
[----:B--2---:R0:W-:Y:S04]  /*8efe0*/  STL.64 [R1+0x8128], R12 ;  /* 0x0081280c01007387 */ /* 0x0041e80000100a00 */
[----:B0-----:R-:W2:Y:S04]  /*8eff0*/  LDL.LU R12, [R1+0x7c0] ;  /* 0x0007c000010c7983 */ /* 0x001ea80000300800 */
[----:B------:R-:W2:Y:S04]  /*8f000*/  LDL.LU R13, [R1+0x7c4] ;  /* 0x0007c400010d7983 */ /* 0x000ea80000300800 */
[----:B------:R-:W2:Y:S04]  /*8f010*/  LDL.LU R14, [R1+0x7c8] ;  /* 0x0007c800010e7983 */ /* 0x000ea80000300800 */
[----:B------:R-:W2:Y:S04]  /*8f020*/  LDL.LU R15, [R1+0x7cc] ;  /* 0x0007cc00010f7983 */ /* 0x000ea80000300800 */
[----:B------:R-:W-:Y:S04]  /*8f030*/  STL.64 [R1+0x80a0], R26 ;  /* 0x0080a01a01007387 */ /* 0x000fe80000100a00 */
[----:B------:R0:W-:Y:S04]  /*8f040*/  STL.64 [R1+0x8098], R24 ;  /* 0x0080981801007387 */ /* 0x0001e80000100a00 */
[----:B0-----:R-:W3:Y:S04]  /*8f050*/  LDL.LU R24, [R1+0x750] ;  /* 0x0007500001187983 */ /* 0x001ee80000300800 */
[----:B------:R-:W3:Y:S04]  /*8f060*/  LDL.LU R25, [R1+0x754] ;  /* 0x0007540001197983 */ /* 0x000ee80000300800 */
[----:B------:R-:W4:Y:S04]  /*8f070*/  LDL.LU R26, [R1+0x758] ;  /* 0x00075800011a7983 */ /* 0x000f280000300800 */
[----:B------:R-:W4:Y:S04]  /*8f080*/  LDL.LU R27, [R1+0x75c] ;  /* 0x00075c00011b7983 */ /* 0x000f280000300800 */
[----:B----4-:R-:W-:Y:S04]  /*8f090*/  STL.64 [R1+0x80b8], R26 ;  /* 0x0080b81a01007387 */ /* 0x010fe80000100a00 */
[----:B---3--:R0:W-:Y:S04]  /*8f0a0*/  STL.64 [R1+0x80b0], R24 ;  /* 0x0080b01801007387 */ /* 0x0081e80000100a00 */
[----:B0-----:R-:W3:Y:S04]  /*8f0b0*/  LDL.LU R24, [R1+0x760] ;  /* 0x0007600001187983 */ /* 0x001ee80000300800 */
[----:B------:R-:W3:Y:S04]  /*8f0c0*/  LDL.LU R25, [R1+0x764] ;  /* 0x0007640001197983 */ /* 0x000ee80000300800 */
[----:B------:R-:W4:Y:S04]  /*8f0d0*/  LDL.LU R26, [R1+0x768] ;  /* 0x00076800011a7983 */ /* 0x000f280000300800 */
[----:B------:R-:W4:Y:S01]  /*8f0e0*/  LDL.LU R27, [R1+0x76c] ;  /* 0x00076c00011b7983 */ /* 0x000f220000300800 */
[----:B------:R-:W-:-:S02]  /*8f0f0*/  IMAD.MOV.U32 R10, RZ, RZ, R4 ;  /* 0x000000ffff0a7224 */ /* 0x000fc400078e0004 */
[----:B------:R-:W-:Y:S01]  /*8f100*/  IMAD.MOV.U32 R11, RZ, RZ, R3 ;  /* 0x000000ffff0b7224 */ /* 0x000fe200078e0003 */
[----:B----4-:R-:W-:Y:S04]  /*8f110*/  STL.64 [R1+0x80d0], R26 ;  /* 0x0080d01a01007387 */ /* 0x010fe80000100a00 */
[----:B---3--:R0:W-:Y:S04]  /*8f120*/  STL.64 [R1+0x80c8], R24 ;  /* 0x0080c81801007387 */ /* 0x0081e80000100a00 */
[----:B0-----:R-:W3:Y:S04]  /*8f130*/  LDL.LU R24, [R1+0x770] ;  /* 0x0007700001187983 */ /* 0x001ee80000300800 */
[----:B------:R-:W3:Y:S04]  /*8f140*/  LDL.LU R25, [R1+0x774] ;  /* 0x0007740001197983 */ /* 0x000ee80000300800 */
[----:B------:R-:W4:Y:S04]  /*8f150*/  LDL.LU R26, [R1+0x778] ;  /* 0x00077800011a7983 */ /* 0x000f280000300800 */
[----:B------:R-:W4:Y:S01]  /*8f160*/  LDL.LU R27, [R1+0x77c] ;  /* 0x00077c00011b7983 */ /* 0x000f220000300800 */
[C---:B--2---:R-:W-:Y:S03]  /*8f170*/  HMMA.16816.F32.BF16 R8, R20.reuse, R10, R12 ;  /* 0x0000000a1408723c */ /* 0x044fe6000004180c */
[----:B----4-:R-:W-:Y:S04]  /*8f180*/  STL.64 [R1+0x80f8], R26 ;  /* 0x0080f81a01007387 */ /* 0x010fe80000100a00 */
[----:B---3--:R0:W-:Y:S04]  /*8f190*/  STL.64 [R1+0x80f0], R24 ;  /* 0x0080f01801007387 */ /* 0x0081e80000100a00 */
[----:B0-----:R-:W2:Y:S04]  /*8f1a0*/  LDL.LU R24, [R1+0x790] ;  /* 0x0007900001187983 */ /* 0x001ea80000300800 */
[----:B------:R-:W2:Y:S04]  /*8f1b0*/  LDL.LU R25, [R1+0x794] ;  /* 0x0007940001197983 */ /* 0x000ea80000300800 */
[----:B------:R-:W2:Y:S04]  /*8f1c0*/  LDL.LU R26, [R1+0x798] ;  /* 0x00079800011a7983 */ /* 0x000ea80000300800 */
[----:B------:R-:W2:Y:S04]  /*8f1d0*/  LDL.LU R27, [R1+0x79c] ;  /* 0x00079c00011b7983 */ /* 0x000ea80000300800 */
[----:B------:R-:W3:Y:S04]  /*8f1e0*/  LDL.LU R4, [R1+0x680] ;  /* 0x0006800001047983 */ /* 0x000ee80000300800 */
[----:B------:R-:W3:Y:S04]  /*8f1f0*/  LDL.LU R5, [R1+0x684] ;  /* 0x0006840001057983 */ /* 0x000ee80000300800 */
[----:B------:R-:W3:Y:S04]  /*8f200*/  LDL.LU R6, [R1+0x688] ;  /* 0x0006880001067983 */ /* 0x000ee80000300800 */
[----:B------:R-:W3:Y:S04]  /*8f210*/  LDL.LU R7, [R1+0x68c] ;  /* 0x00068c0001077983 */ /* 0x000ee80000300800 */
[----:B------:R-:W-:Y:S04]  /*8f220*/  STL.64 [R1+0x7f40], R18 ;  /* 0x007f401201007387 */ /* 0x000fe80000100a00 */
[----:B------:R-:W-:Y:S04]  /*8f230*/  STL.64 [R1+0x7f38], R16 ;  /* 0x007f381001007387 */ /* 0x000fe80000100a00 */
[----:B------:R-:W4:Y:S04]  /*8f240*/  LDL.LU.64 R14, [R1+0x8130] ;  /* 0x00813000010e7983 */ /* 0x000f280000300a00 */
[----:B------:R-:W4:Y:S04]  /*8f250*/  LDL.LU.64 R12, [R1+0x8128] ;  /* 0x00812800010c7983 */ /* 0x000f280000300a00 */
[----:B------:R-:W-:Y:S04]  /*8f260*/  STL.64 [R1+0x7c0], R8 ;  /* 0x0007c00801007387 */ /* 0x000fe80000100a00 */
[----:B------:R0:W-:Y:S04]  /*8f270*/  STL.64 [R1+0x7c8], R10 ;  /* 0x0007c80a01007387 */ /* 0x0001e80000100a00 */
[----:B0-----:R-:W4:Y:S02]  /*8f280*/  LDL.LU.64 R10, [R1+0x8120] ;  /* 0x00812000010a7983 */ /* 0x001f240000300a00 */
[----:B----4-:R-:W-:Y:S02]  /*8f290*/  HMMA.16816.F32.BF16 R8, R20, R10, R12 ;  /* 0x0000000a1408723c */ /* 0x010fe4000004180c */
[----:B------:R-:W4:Y:S04]  /*8f2a0*/  LDL.LU.64 R14, [R1+0x8118] ;  /* 0x00811800010e7983 */ /* 0x000f280000300a00 */
[----:B------:R-:W4:-:S13]  /*8f2b0*/  LDL.LU.64 R12, [R1+0x8110] ;  /* 0x00811000010c7983 */ /* 0x000f1a0000300a00 */
[----:B------:R-:W-:Y:S04]  /*8f2c0*/  STL.64 [R1+0x7b0], R8 ;  /* 0x0007b00801007387 */ /* 0x000fe80000100a00 */
[----:B------:R0:W-:Y:S04]  /*8f2d0*/  STL.64 [R1+0x7b8], R10 ;  /* 0x0007b80a01007387 */ /* 0x0001e80000100a00 */
[----:B0-----:R-:W4:Y:S02]  /*8f2e0*/  LDL.LU.64 R10, [R1+0x8108] ;  /* 0x00810800010a7983 */ /* 0x001f240000300a00 */
[----:B----4-:R-:W-:Y:S02]  /*8f2f0*/  HMMA.16816.F32.BF16 R8, R20, R10, R12 ;  /* 0x0000000a1408723c */ /* 0x010fe4000004180c */
[----:B------:R-:W2:-:S15]  /*8f300*/  LDL.LU.64 R14, [R1+0x8100] ;  /* 0x00810000010e7983 */ /* 0x000e9e0000300a00 */
[----:B------:R-:W-:Y:S02]  /*8f310*/  NOP ;  /* 0x0000000000007918 */ /* 0x000fe40000000000 */
[----:B------:R0:W-:Y:S04]  /*8f320*/  STL.64 [R1+0x7a0], R8 ;  /* 0x0007a00801007387 */ /* 0x0001e80000100a00 */
[----:B------:R1:W-:Y:S04]  /*8f330*/  STL.64 [R1+0x7a8], R10 ;  /* 0x0007a80a01007387 */ /* 0x0003e80000100a00 */
[----:B0-----:R-:W4:Y:S04]  /*8f340*/  LDL.LU R8, [R1+0x660] ;  /* 0x0006600001087983 */ /* 0x001f280000300800 */
[----:B------:R-:W4:Y:S04]  /*8f350*/  LDL.LU R9, [R1+0x664] ;  /* 0x0006640001097983 */ /* 0x000f280000300800 */
[----:B-1----:R-:W4:Y:S04]  /*8f360*/  LDL.LU R10, [R1+0x668] ;  /* 0x00066800010a7983 */ /* 0x002f280000300800 */
[----:B------:R-:W4:Y:S01]  /*8f370*/  LDL.LU R11, [R1+0x66c] ;  /* 0x00066c00010b7983 */ /* 0x000f220000300800 */
[----:B--2---:R-:W-:Y:S03]  /*8f380*/  HMMA.16816.F32.BF16 R12, R20, R14, R24 ;  /* 0x0000000e140c723c */ /* 0x004fe60000041818 */
[----:B------:R-:W2:Y:S04]  /*8f390*/  LDL.LU.64 R26, [R1+0x80f8] ;  /* 0x0080f800011a7983 */ /* 0x000ea80000300a00 */
[----:B------:R-:W2:-:S12]  /*8f3a0*/  LDL.LU.64 R24, [R1+0x80f0] ;  /* 0x0080f00001187983 */ /* 0x000e980000300a00 */
[----:B------:R-:W-:Y:S04]  /*8f3b0*/  STL.64 [R1+0x790], R12 ;  /* 0x0007900c01007387 */ /* 0x000fe80000100a00 */
[----:B------:R0:W-:Y:S04]  /*8f3c0*/  STL.64 [R1+0x798], R14 ;  /* 0x0007980e01007387 */ /* 0x0001e80000100a00 */
[----:B0-----:R-:W2:Y:S04]  /*8f3d0*/  LDL.LU.64 R14, [R1+0x80e8] ;  /* 0x0080e800010e7983 */ /* 0x001ea80000300a00 */
[----:B------:R-:W2:Y:S01]  /*8f3e0*/  LDL.LU.64 R12, [R1+0x80e0] ;  /* 0x0080e000010c7983 */ /* 0x000ea20000300a00 */
[----:B------:R-:W-:-:S02]  /*8f3f0*/  IMAD.MOV.U32 R18, RZ, RZ, R2 ;  /* 0x000000ffff127224 */ /* 0x000fc400078e0002 */
[----:B------:R-:W-:-:S07]  /*8f400*/  IMAD.MOV.U32 R19, RZ, RZ, R0 ;  /* 0x000000ffff137224 */ /* 0x000fce00078e0000 */
[----:B--2---:R-:W-:Y:S01]  /*8f410*/  HMMA.16816.F32.BF16 R16, R20, R18, R12 ;  /* 0x000000121410723c */ /* 0x004fe2000004180c */
[----:B------:R-:W2:-:S15]  /*8f420*/  LDL.LU.64 R14, [R1+0x80d8] ;  /* 0x0080d800010e7983 */ /* 0x000e9e0000300a00 */
[----:B------:R-:W-:-:S03]  /*8f430*/  NOP ;  /* 0x0000000000007918 */ /* 0x000fc60000000000 */
[----:B------:R0:W-:Y:S04]  /*8f440*/  STL.64 [R1+0x780], R16 ;  /* 0x0007801001007387 */ /* 0x0001e80000100a00 */
[----:B------:R1:W-:Y:S04]  /*8f450*/  STL.64 [R1+0x788], R18 ;  /* 0x0007881201007387 */ /* 0x0003e80000100a00 */
[----:B0-----:R-:W3:Y:S04]  /*8f460*/  LDL.LU R16, [R1+0x650] ;  /* 0x0006500001107983 */ /* 0x001ee80000300800 */
[----:B------:R-:W3:Y:S04]  /*8f470*/  LDL.LU R17, [R1+0x654] ;  /* 0x0006540001117983 */ /* 0x000ee80000300800 */
[----:B-1----:R-:W3:Y:S04]  /*8f480*/  LDL.LU R18, [R1+0x658] ;  /* 0x0006580001127983 */ /* 0x002ee80000300800 */
[----:B------:R-:W3:Y:S01]  /*8f490*/  LDL.LU R19, [R1+0x65c] ;  /* 0x00065c0001137983 */ /* 0x000ee20000300800 */
[----:B--2---:R-:W-:Y:S03]  /*8f4a0*/  HMMA.16816.F32.BF16 R12, R20, R14, R24 ;  /* 0x0000000e140c723c */ /* 0x004fe60000041818 */
[----:B------:R-:W2:Y:S04]  /*8f4b0*/  LDL.LU.64 R26, [R1+0x80d0] ;  /* 0x0080d000011a7983 */ /* 0x000ea80000300a00 */
[----:B------:R-:W2:-:S12]  /*8f4c0*/  LDL.LU.64 R24, [R1+0x80c8] ;  /* 0x0080c80001187983 */ /* 0x000e980000300a00 */
[----:B------:R-:W-:Y:S04]  /*8f4d0*/  STL.64 [R1+0x770], R12 ;  /* 0x0007700c01007387 */ /* 0x000fe80000100a00 */
[----:B------:R0:W-:Y:S04]  /*8f4e0*/  STL.64 [R1+0x778], R14 ;  /* 0x0007780e01007387 */ /* 0x0001e80000100a00 */
[----:B0-----:R-:W2:Y:S02]  /*8f4f0*/  LDL.LU.64 R14, [R1+0x80c0] ;  /* 0x0080c000010e7983 */ /* 0x001ea40000300a00 */
[----:B--2---:R-:W-:Y:S02]  /*8f500*/  HMMA.16816.F32.BF16 R12, R20, R14, R24 ;  /* 0x0000000e140c723c */ /* 0x004fe40000041818 */
[----:B------:R-:W2:Y:S04]  /*8f510*/  LDL.LU.64 R26, [R1+0x80b8] ;  /* 0x0080b800011a7983 */ /* 0x000ea80000300a00 */
[----:B------:R-:W2:-:S13]  /*8f520*/  LDL.LU.64 R24, [R1+0x80b0] ;  /* 0x0080b00001187983 */ /* 0x000e9a0000300a00 */
        /* <DEDUP_REMOVED lines=76> */
[----:B------:R-:W3:-:S15]  /*8f9f0*/  LDL.LU.64 R26, [R1+0x7f80] ;  /* 0x007f8000011a7983 */ /* 0x000ede0000300a00 */
[----:B------:R-:W-:Y:S02]  /*8fa00*/  NOP ;  /* 0x0000000000007918 */ /* 0x000fe40000000000 */
[----:B------:R-:W-:Y:S04]  /*8fa10*/  STL.64 [R1+0x690], R12 ;  /* 0x0006900c01007387 */ /* 0x000fe80000100a00 */
[----:B------:R0:W-:Y:S04]  /*8fa20*/  STL.64 [R1+0x698], R14 ;  /* 0x0006980e01007387 */ /* 0x0001e80000100a00 */
[----:B0-----:R-:W2:Y:S04]  /*8fa30*/  LDL.LU.64 R14, [R1+0x7f78] ;  /* 0x007f7800010e7983 */ /* 0x001ea80000300a00 */
[----:B------:R-:W2:Y:S01]  /*8fa40*/  LDL.LU.64 R12, [R1+0x7f70] ;  /* 0x007f7000010c7983 */ /* 0x000ea20000300a00 */
[----:B---3--:R-:W-:Y:S03]  /*8fa50*/  HMMA.16816.F32.BF16 R24, R20, R26, R4 ;  /* 0x0000001a1418723c */ /* 0x008fe60000041804 */
[----:B------:R-:W3:-:S15]  /*8fa60*/  LDL.LU.64 R6, [R1+0x7f68] ;  /* 0x007f680001067983 */ /* 0x000ede0000300a00 */
[----:B------:R-:W-:Y:S01]  /*8fa70*/  NOP ;  /* 0x0000000000007918 */ /* 0x000fe20000000000 */
[----:B------:R-:W-:Y:S04]  /*8fa80*/  STL.64 [R1+0x680], R24 ;  /* 0x0006801801007387 */ /* 0x000fe80000100a00 */
[----:B------:R0:W-:Y:S04]  /*8fa90*/  STL.64 [R1+0x688], R26 ;  /* 0x0006881a01007387 */ /* 0x0001e80000100a00 */
[----:B0-----:R-:W2:Y:S04]  /*8faa0*/  LDL.LU.64 R26, [R1+0x7f60] ;  /* 0x007f6000011a7983 */ /* 0x001ea80000300a00 */
[----:B------:R-:W3:Y:S01]  /*8fab0*/  LDL.LU.64 R24, [R1+0x7f58] ;  /* 0x007f580001187983 */ /* 0x000ee20000300a00 */
[----:B--2---:R-:W-:-:S15]  /*8fac0*/  HMMA.16816.F32.BF16 R12, R20, R26, R12 ;  /* 0x0000001a140c723c */ /* 0x004fde000004180c */
[----:B------:R-:W-:-:S04]  /*8fad0*/  NOP ;  /* 0x0000000000007918 */ /* 0x000fc80000000000 */
[----:B------:R-:W-:Y:S04]  /*8fae0*/  STL.64 [R1+0x670], R12 ;  /* 0x0006700c01007387 */ /* 0x000fe80000100a00 */
[----:B------:R0:W-:Y:S04]  /*8faf0*/  STL.64 [R1+0x678], R14 ;  /* 0x0006780e01007387 */ /* 0x0001e80000100a00 */
[----:B0-----:R-:W4:Y:S04]  /*8fb00*/  LDL.LU.64 R14, [R1+0x7f50] ;  /* 0x007f5000010e7983 */ /* 0x001f280000300a00 */
[----:B------:R-:W-:Y:S04]  /*8fb10*/  STL.64 [R1+0x7d60], R26 ;  /* 0x007d601a01007387 */ /* 0x000fe80000100a00 */
[----:B---3--:R0:W-:Y:S04]  /*8fb20*/  STL.64 [R1+0x7d58], R24 ;  /* 0x007d581801007387 */ /* 0x0081e80000100a00 */
[----:B0-----:R-:W2:Y:S04]  /*8fb30*/  LDL.LU R24, [R1+0x3d0] ;  /* 0x0003d00001187983 */ /* 0x001ea80000300800 */
[----:B------:R-:W2:Y:S04]  /*8fb40*/  LDL.LU R25, [R1+0x3d4] ;  /* 0x0003d40001197983 */ /* 0x000ea80000300800 */
[----:B------:R-:W2:Y:S04]  /*8fb50*/  LDL.LU R26, [R1+0x3d8] ;  /* 0x0003d800011a7983 */ /* 0x000ea80000300800 */
[----:B------:R-:W2:Y:S01]  /*8fb60*/  LDL.LU R27, [R1+0x3dc] ;  /* 0x0003dc00011b7983 */ /* 0x000ea20000300800 */
[----:B----4-:R-:W-:-:S15]  /*8fb70*/  HMMA.16816.F32.BF16 R8, R20, R14, R8 ;  /* 0x0000000e1408723c */ /* 0x010fde0000041808 */
[----:B------:R-:W-:-:S04]  /*8fb80*/  NOP ;  /* 0x0000000000007918 */ /* 0x000fc80000000000 */
[----:B------:R-:W-:Y:S04]  /*8fb90*/  STL.64 [R1+0x660], R8 ;  /* 0x0006600801007387 */ /* 0x000fe80000100a00 */
[----:B------:R0:W-:Y:S04]  /*8fba0*/  STL.64 [R1+0x668], R10 ;  /* 0x0006680a01007387 */ /* 0x0001e80000100a00 */
[----:B0-----:R-:W3:Y:S01]  /*8fbb0*/  LDL.LU.64 R10, [R1+0x7f48] ;  /* 0x007f4800010a7983 */ /* 0x001ee20000300a00 */
[----:B------:R-:W0:Y:S03]  /*8fbc0*/  S2R R13, SR_TID.X ;  /* 0x00000000000d7919 */ /* 0x000e260000002100 */
[----:B------:R-:W-:Y:S04]  /*8fbd0*/  STL [R1+0x7d54], R14 ;  /* 0x007d540e01007387 */ /* 0x000fe80000100800 */
[----:B------:R-:W-:Y:S01]  /*8fbe0*/  STL [R1+0x7d50], R15 ;  /* 0x007d500f01007387 */ /* 0x000fe20000100800 */
[C---:B0-----:R-:W-:Y:S01]  /*8fbf0*/  LOP3.LUT R12, R13.reuse, 0x7, RZ, 0xc0, !PT ;  /* 0x000000070d0c7812 */ /* 0x041fe200078ec0ff */
[----:B------:R-:W-:-:S04]  /*8fc00*/  IMAD.SHL.U32 R4, R13, 0x2, RZ ;  /* 0x000000020d047824 */ /* 0x000fc800078e00ff */
[----:B------:R-:W-:Y:S02]  /*8fc10*/  IMAD R12, R12, 0x90, RZ ;  /* 0x000000900c0c7824 */ /* 0x000fe400078e02ff */
[----:B------:R-:W-:-:S03]  /*8fc20*/  IMAD.SHL.U32 R13, R13, 0x40, RZ ;  /* 0x000000400d0d7824 */ /* 0x000fc600078e00ff */
[----:B------:R-:W-:-:S04]  /*8fc30*/  LOP3.LUT R12, R12, 0x10, R4, 0x78, !PT ;  /* 0x000000100c0c7812 */ /* 0x000fc800078e7804 */
[----:B------:R-:W-:-:S04]  /*8fc40*/  LOP3.LUT R12, R12, 0x400, R13, 0xf8, !PT ;  /* 0x000004000c0c7812 */ /* 0x000fc800078ef80d */
[----:B------:R-:W-:Y:S01]  /*8fc50*/  LOP3.LUT R12, R12, 0x60, RZ, 0x3c, !PT ;  /* 0x000000600c0c7812 */ /* 0x000fe200078e3cff */
[----:B---3--:R-:W-:-:S15]  /*8fc60*/  HMMA.16816.F32.BF16 R16, R20, R10, R16 ;  /* 0x0000000a1410723c */ /* 0x008fde0000041810 */
[----:B------:R-:W-:-:S04]  /*8fc70*/  NOP ;  /* 0x0000000000007918 */ /* 0x000fc80000000000 */
[----:B------:R-:W-:Y:S04]  /*8fc80*/  STL.64 [R1+0x650], R16 ;  /* 0x0006501001007387 */ /* 0x000fe80000100a00 */
[----:B------:R0:W-:Y:S04]  /*8fc90*/  STL.64 [R1+0x658], R18 ;  /* 0x0006581201007387 */ /* 0x0001e80000100a00 */
[----:B0-----:R-:W3:Y:S04]  /*8fca0*/  LDL.LU.64 R18, [R1+0x7f40] ;  /* 0x007f400001127983 */ /* 0x001ee80000300a00 */
[----:B------:R-:W3:Y:S04]  /*8fcb0*/  LDL.LU.64 R16, [R1+0x7f38] ;  /* 0x007f380001107983 */ /* 0x000ee80000300a00 */
[----:B------:R-:W-:Y:S04]  /*8fcc0*/  STL [R1+0x7d4c], R10 ;  /* 0x007d4c0a01007387 */ /* 0x000fe80000100800 */
[----:B------:R2:W-:Y:S02]  /*8fcd0*/  STL [R1+0x7d48], R11 ;  /* 0x007d480b01007387 */ /* 0x0005e40000100800 */
[----:B--2---:R-:W-:Y:S02]  /*8fce0*/  HMMA.16816.F32.BF16 R8, R20, R6, R24 ;  /* 0x000000061408723c */ /* 0x004fe40000041818 */
[----:B------:R-:W-:Y:S04]  /*8fcf0*/  STL.64 [R1+0x7ef8], R6 ;  /* 0x007ef80601007387 */ /* 0x000fe80000100a00 */
[----:B------:R0:W1:-:S13]  /*8fd00*/  LDSM.16.MT88.4 R20, [R12+UR5+0x20800] ;  /* 0x020800050c14783b */ /* 0x00005a0008004200 */
[----:B------:R2:W-:Y:S04]  /*8fd10*/  STL.64 [R1+0x3d0], R8 ;  /* 0x0003d00801007387 */ /* 0x0005e80000100a00 */
[----:B------:R4:W-:Y:S04]  /*8fd20*/  STL.64 [R1+0x3d8], R10 ;  /* 0x0003d80a01007387 */ /* 0x0009e80000100a00 */
[----:B0-----:R-:W3:Y:S04]  /*8fd30*/  LDL.LU R12, [R1+0x630] ;  /* 0x00063000010c7983 */ /* 0x001ee80000300800 */
[----:B------:R-:W3:Y:S04]  /*8fd40*/  LDL.LU R13, [R1+0x634] ;  /* 0x00063400010d7983 */ /* 0x000ee80000300800 */
[----:B------:R-:W3:Y:S04]  /*8fd50*/  LDL.LU R14, [R1+0x638] ;  /* 0x00063800010e7983 */ /* 0x000ee80000300800 */
[----:B------:R-:W3:Y:S04]  /*8fd60*/  LDL.LU R15, [R1+0x63c] ;  /* 0x00063c00010f7983 */ /* 0x000ee80000300800 */
[----:B--2---:R-:W2:Y:S04]  /*8fd70*/  LDL.LU R8, [R1+0x640] ;  /* 0x0006400001087983 */ /* 0x004ea80000300800 */
[----:B------:R-:W2:Y:S04]  /*8fd80*/  LDL.LU R9, [R1+0x644] ;  /* 0x0006440001097983 */ /* 0x000ea80000300800 */
[----:B----4-:R-:W2:Y:S04]  /*8fd90*/  LDL.LU R10, [R1+0x648] ;  /* 0x00064800010a7983 */ /* 0x010ea80000300800 */
[----:B------:R-:W2:Y:S04]  /*8fda0*/  LDL.LU R11, [R1+0x64c] ;  /* 0x00064c00010b7983 */ /* 0x000ea80000300800 */
[----:B---3--:R0:W-:Y:S04]  /*8fdb0*/  STL.64 [R1+0x7f30], R14 ;  /* 0x007f300e01007387 */ /* 0x0081e80000100a00 */
[----:B------:R-:W-:Y:S04]  /*8fdc0*/  STL.64 [R1+0x7f28], R12 ;  /* 0x007f280c01007387 */ /* 0x000fe80000100a00 */
[----:B0-----:R-:W2:Y:S04]  /*8fdd0*/  LDL.LU.64 R14, [R1+0x1b8] ;  /* 0x0001b800010e7983 */ /* 0x001ea80000300a00 */
[----:B------:R-:W3:Y:S04]  /*8fde0*/  LDL.64 R6, [R1+0x188] ;  /* 0x0001880001067983 */ /* 0x000ee80000100a00 */
[----:B---3--:R0:W-:Y:S04]  /*8fdf0*/  STL.64 [R1+0x7f08], R6 ;  /* 0x007f080601007387 */ /* 0x0081e80000100a00 */
[----:B0-----:R-:W3:Y:S04]  /*8fe00*/  LDL.LU.64 R6, [R1+0x198] ;  /* 0x0001980001067983 */ /* 0x001ee80000300a00 */
[----:B---3--:R0:W-:Y:S04]  /*8fe10*/  STL.64 [R1+0x7f20], R6 ;  /* 0x007f200601007387 */ /* 0x0081e80000100a00 */
[----:B0-----:R-:W3:Y:S04]  /*8fe20*/  LDL.LU.64 R6, [R1+0x1a8] ;  /* 0x0001a80001067983 */ /* 0x001ee80000300a00 */
[----:B------:R-:W4:Y:S04]  /*8fe30*/  LDL.LU.64 R26, [R1+0x148] ;  /* 0x00014800011a7983 */ /* 0x000f280000300a00 */
[----:B----4-:R0:W-:Y:S04]  /*8fe40*/  STL.64 [R1+0x7ec8], R26 ;  /* 0x007ec81a01007387 */ /* 0x0101e80000100a00 */
[----:B0-----:R-:W4:Y:S04]  /*8fe50*/  LDL.LU.64 R26, [R1+0x168] ;  /* 0x00016800011a7983 */ /* 0x001f280000300a00 */
[----:B----4-:R0:W-:Y:S04]  /*8fe60*/  STL.64 [R1+0x7ee0], R26 ;  /* 0x007ee01a01007387 */ /* 0x0101e80000100a00 */
[----:B0-----:R-:W4:Y:S04]  /*8fe70*/  LDL.LU.64 R26, [R1+0x178] ;  /* 0x00017800011a7983 */ /* 0x001f280000300a00 */
[----:B----4-:R0:W-:Y:S04]  /*8fe80*/  STL.64 [R1+0x7f00], R26 ;  /* 0x007f001a01007387 */ /* 0x0101e80000100a00 */
[----:B------:R-:W4:Y:S04]  /*8fe90*/  LDL.LU R24, [R1+0x610] ;  /* 0x0006100001187983 */ /* 0x000f280000300800 */
[----:B------:R-:W4:Y:S04]  /*8fea0*/  LDL.LU R25, [R1+0x614] ;  /* 0x0006140001197983 */ /* 0x000f280000300800 */
[----:B0-----:R-:W2:Y:S04]  /*8feb0*/  LDL.LU R26, [R1+0x618] ;  /* 0x00061800011a7983 */ /* 0x001ea80000300800 */
[----:B------:R-:W2:Y:S04]  /*8fec0*/  LDL.LU R27, [R1+0x61c] ;  /* 0x00061c00011b7983 */ /* 0x000ea80000300800 */
[----:B--2---:R-:W-:Y:S04]  /*8fed0*/  STL.64 [R1+0x7f18], R26 ;  /* 0x007f181a01007387 */ /* 0x004fe80000100a00 */
[----:B----4-:R0:W-:Y:S04]  /*8fee0*/  STL.64 [R1+0x7f10], R24 ;  /* 0x007f101801007387 */ /* 0x0101e80000100a00 */
[----:B0-----:R-:W2:Y:S04]  /*8fef0*/  LDL.LU R24, [R1+0x620] ;  /* 0x0006200001187983 */ /* 0x001ea80000300800 */
[----:B------:R-:W2:Y:S04]  /*8ff00*/  LDL.LU R25, [R1+0x624] ;  /* 0x0006240001197983 */ /* 0x000ea80000300800 */
[----:B------:R-:W2:Y:S04]  /*8ff10*/  LDL.LU R26, [R1+0x628] ;  /* 0x00062800011a7983 */ /* 0x000ea80000300800 */
[----:B------:R-:W2:Y:S04]  /*8ff20*/  LDL.LU R27, [R1+0x62c] ;  /* 0x00062c00011b7983 */ /* 0x000ea80000300800 */
[----:B-1----:R-:W-:Y:S04]  /*8ff30*/  STL.64 [R1+0x7d18], R22 ;  /* 0x007d181601007387 */ /* 0x002fe80000100a00 */
[----:B------:R0:W-:Y:S04]  /*8ff40*/  STL.64 [R1+0x7d10], R20 ;  /* 0x007d101401007387 */ /* 0x0001e80000100a00 */
[----:B0-----:R-:W4:Y:S04]  /*8ff50*/  LDL.LU R20, [R1+0x5d0] ;  /* 0x0005d00001147983 */ /* 0x001f280000300800 */
[----:B------:R-:W4:Y:S04]  /*8ff60*/  LDL.LU R21, [R1+0x5d4] ;  /* 0x0005d40001157983 */ /* 0x000f280000300800 */
[----:B------:R-:W2:Y:S04]  /*8ff70*/  LDL.LU R22, [R1+0x5d8] ;  /* 0x0005d80001167983 */ /* 0x000ea80000300800 */
[----:B------:R-:W2:Y:S01]  /*8ff80*/  LDL.LU R23, [R1+0x5dc] ;  /* 0x0005dc0001177983 */ /* 0x000ea20000300800 */
[----:B------:R-:W-:Y:S03]  /*8ff90*/  HMMA.16816.F32.BF16 R8, R16, R14, R8 ;  /* 0x0000000e1008723c */ /* 0x000fe60000041808 */
[----:B--2---:R-:W-:Y:S04]  /*8ffa0*/  STL.64 [R1+0x7ed8], R22 ;  /* 0x007ed81601007387 */ /* 0x004fe80000100a00 */
[----:B----4-:R0:W-:Y:S04]  /*8ffb0*/  STL.64 [R1+0x7ed0], R20 ;  /* 0x007ed01401007387 */ /* 0x0101e80000100a00 */
[----:B0-----:R-:W2:Y:S04]  /*8ffc0*/  LDL.LU R20, [R1+0x5f0] ;  /* 0x0005f00001147983 */ /* 0x001ea80000300800 */
[----:B------:R-:W2:Y:S04]  /*8ffd0*/  LDL.LU R21, [R1+0x5f4] ;  /* 0x0005f40001157983 */ /* 0x000ea80000300800 */
[----:B------:R-:W4:Y:S04]  /*8ffe0*/  LDL.LU R22, [R1+0x5f8] ;  /* 0x0005f80001167983 */ /* 0x000f280000300800 */
[----:B------:R-:W4:Y:S04]  /*8fff0*/  LDL.LU R23, [R1+0x5fc] ;  /* 0x0005fc0001177983 */ /* 0x000f280000300800 */
[----:B----4-:R-:W-:Y:S04]  /*90000*/  STL.64 [R1+0x7ef0], R22 ;  /* 0x007ef01601007387 */ /* 0x010fe80000100a00 */
[----:B--2---:R0:W-:Y:S04]  /*90010*/  STL.64 [R1+0x7ee8], R20 ;  /* 0x007ee81401007387 */ /* 0x0041e80000100a00 */
[----:B0-----:R-:W2:Y:S04]  /*90020*/  LDL.LU R20, [R1+0x600] ;  /* 0x0006000001147983 */ /* 0x001ea80000300800 */
[----:B------:R-:W2:Y:S04]  /*90030*/  LDL.LU R21, [R1+0x604] ;  /* 0x0006040001157983 */ /* 0x000ea80000300800 */
[----:B------:R-:W2:Y:S04]  /*90040*/  LDL.LU R22, [R1+0x608] ;  /* 0x0006080001167983 */ /* 0x000ea80000300800 */
[----:B------:R-:W2:Y:S04]  /*90050*/  LDL.LU R23, [R1+0x60c] ;  /* 0x00060c0001177983 */ /* 0x000ea80000300800 */
[----:B------:R0:W-:Y:S04]  /*90060*/  STL.64 [R1+0x640], R8 ;  /* 0x0006400801007387 */ /* 0x0001e80000100a00 */
[----:B------:R-:W-:Y:S01]  /*90070*/  STL.64 [R1+0x648], R10 ;  /* 0x0006480a01007387 */ /* 0x000fe20000100a00 */
[----:B0-----:R-:W-:-:S02]  /*90080*/  IMAD.MOV.U32 R8, RZ, RZ, R14 ;  /* 0x000000ffff087224 */ /* 0x001fc400078e000e */
[----:B------:R-:W-:Y:S02]  /*90090*/  IMAD.MOV.U32 R9, RZ, RZ, R15 ;  /* 0x000000ffff097224 */ /* 0x000fe400078e000f */
[----:B------:R-:W3:Y:S04]  /*900a0*/  LDL.LU.64 R14, [R1+0x7f30] ;  /* 0x007f3000010e7983 */ /* 0x000ee80000300a00 */
[----:B------:R-:W3:Y:S02]  /*900b0*/  LDL.LU.64 R12, [R1+0x7f28] ;  /* 0x007f2800010c7983 */ /* 0x000ee40000300a00 */
[----:B---3--:R-:W-:-:S15]  /*900c0*/  HMMA.16816.F32.BF16 R12, R16, R6, R12 ;  /* 0x00000006100c723c */ /* 0x008fde000004180c */
[----:B------:R-:W-:-:S04]  /*900d0*/  NOP ;  /* 0x0000000000007918 */ /* 0x000fc80000000000 */
[----:B------:R0:W-:Y:S04]  /*900e0*/  STL.64 [R1+0x630], R12 ;  /* 0x0006300c01007387 */ /* 0x0001e80000100a00 */
[----:B------:R-:W-:Y:S01]  /*900f0*/  STL.64 [R1+0x638], R14 ;  /* 0x0006380e01007387 */ /* 0x000fe20000100a00 */
[----:B0-----:R-:W-:Y:S02]  /*90100*/  IMAD.MOV.U32 R12, RZ, RZ, R6 ;  /* 0x000000ffff0c7224 */ /* 0x001fe400078e0006 */
[----:B------:R-:W-:Y:S02]  /*90110*/  IMAD.MOV.U32 R13, RZ, RZ, R7 ;  /* 0x000000ffff0d7224 */ /* 0x000fe400078e0007 */
        /* <DEDUP_REMOVED lines=8> */
[----:B------:R-:W3:Y:S04]  /*901a0*/  LDL.LU.64 R24, [R1+0x7f10] ;  /* 0x007f100001187983 */ /* 0x000ee80000300a00 */
[----:B------:R-:W3:Y:S04]  /*901b0*/  LDL.LU.64 R6, [R1+0x7f08] ;  /* 0x007f080001067983 */ /* 0x000ee80000300a00 */
[----:B------:R0:W-:Y:S04]  /*901c0*/  STL.64 [R1+0x7d70], R10 ;  /* 0x007d700a01007387 */ /* 0x0001e80000100a00 */
[----:B------:R-:W-:Y:S04]  /*901d0*/  STL.64 [R1+0x7d68], R8 ;  /* 0x007d680801007387 */ /* 0x000fe80000100a00 */
[----:B0-----:R-:W4:Y:S01]  /*901e0*/  LDL.LU.64 R10, [R1+0x158] ;  /* 0x00015800010a7983 */ /* 0x001f220000300a00 */
[----:B---3--:R-:W-:-:S15]  /*901f0*/  HMMA.16816.F32.BF16 R24, R16, R6, R24 ;  /* 0x000000061018723c */ /* 0x008fde0000041818 */
[----:B------:R-:W-:-:S04]  /*90200*/  NOP ;  /* 0x0000000000007918 */ /* 0x000fc80000000000 */
[----:B------:R-:W-:Y:S04]  /*90210*/  STL.64 [R1+0x610], R24 ;  /* 0x0006101801007387 */ /* 0x000fe80000100a00 */
[----:B------:R0:W-:Y:S04]  /*90220*/  STL.64 [R1+0x618], R26 ;  /* 0x0006181a01007387 */ /* 0x0001e80000100a00 */
[----:B0-----:R-:W2:Y:S01]  /*90230*/  LDL.LU.64 R26, [R1+0x7f00] ;  /* 0x007f0000011a7983 */ /* 0x001ea20000300a00 */
[----:B------:R-:W-:-:S03]  /*90240*/  IMAD.MOV.U32 R5, RZ, RZ, R7 ;  /* 0x000000ffff057224 */ /* 0x000fc600078e0007 */
[----:B------:R-:W3:Y:S01]  /*90250*/  LDL.LU.64 R6, [R1+0x7ef8] ;  /* 0x007ef80001067983 */ /* 0x000ee20000300a00 */
[----:B--2---:R-:W-:Y:S01]  /*90260*/  HMMA.16816.F32.BF16 R20, R16, R26, R20 ;  /* 0x0000001a1014723c */ /* 0x004fe20000041814 */
[----:B------:R-:W-:Y:S02]  /*90270*/  IMAD.MOV.U32 R14, RZ, RZ, R26 ;  /* 0x000000ffff0e7224 */ /* 0x000fe400078e001a */
[----:B------:R-:W-:-:S15]  /*90280*/  IMAD.MOV.U32 R15, RZ, RZ, R27 ;  /* 0x000000ffff0f7224 */ /* 0x000fde00078e001b */
[----:B------:R-:W-:Y:S01]  /*90290*/  NOP ;  /* 0x0000000000007918 */ /* 0x000fe20000000000 */
[----:B------:R-:W-:Y:S04]  /*902a0*/  STL.64 [R1+0x600], R20 ;  /* 0x0006001401007387 */ /* 0x000fe80000100a00 */
[----:B------:R0:W-:Y:S04]  /*902b0*/  STL.64 [R1+0x608], R22 ;  /* 0x0006081601007387 */ /* 0x0001e80000100a00 */
[----:B0-----:R-:W2:Y:S04]  /*902c0*/  LDL.LU.64 R22, [R1+0x7ef0] ;  /* 0x007ef00001167983 */ /* 0x001ea80000300a00 */
[----:B------:R-:W2:Y:S04]  /*902d0*/  LDL.LU.64 R20, [R1+0x7ee8] ;  /* 0x007ee80001147983 */ /* 0x000ea80000300a00 */
[----:B------:R-:W2:Y:S04]  /*902e0*/  LDL.LU.64 R26, [R1+0x7ee0] ;  /* 0x007ee000011a7983 */ /* 0x000ea80000300a00 */
[----:B------:R-:W-:Y:S04]  /*902f0*/  STL.64 [R1+0x7d80], R14 ;  /* 0x007d800e01007387 */ /* 0x000fe80000100a00 */
[----:B------:R0:W-:Y:S04]  /*90300*/  STL.64 [R1+0x7d78], R12 ;  /* 0x007d780c01007387 */ /* 0x0001e80000100a00 */
[----:B0-----:R-:W4:Y:S04]  /*90310*/  LDL.LU R12, [R1+0x5e0] ;  /* 0x0005e000010c7983 */ /* 0x001f280000300800 */
[----:B------:R-:W4:Y:S04]  /*90320*/  LDL.LU R13, [R1+0x5e4] ;  /* 0x0005e400010d7983 */ /* 0x000f280000300800 */
[----:B------:R-:W4:Y:S04]  /*90330*/  LDL.LU R14, [R1+0x5e8] ;  /* 0x0005e800010e7983 */ /* 0x000f280000300800 */
[----:B------:R-:W4:Y:S01]  /*90340*/  LDL.LU R15, [R1+0x5ec] ;  /* 0x0005ec00010f7983 */ /* 0x000f220000300800 */
        /* <DEDUP_REMOVED lines=10> */
[----:B---3--:R-:W-:Y:S04]  /*903f0*/  STL.64 [R1+0x7ec0], R6 ;  /* 0x007ec00601007387 */ /* 0x008fe80000100a00 */
[----:B------:R4:W-:Y:S02]  /*90400*/  STL [R1+0x7eb8], R5 ;  /* 0x007eb80501007387 */ /* 0x0009e40000100800 */
[----:B----4-:R-:W-:Y:S02]  /*90410*/  HMMA.16816.F32.BF16 R4, R16, R10, R12 ;  /* 0x0000000a1004723c */ /* 0x010fe4000004180c */
[----:B------:R-:W-:Y:S01]  /*90420*/  STL [R1+0x7c28], R2 ;  /* 0x007c280201007387 */ /* 0x000fe20000100800 */
[----:B------:R-:W-:-:S02]  /*90430*/  IMAD.MOV.U32 R28, RZ, RZ, R11 ;  /* 0x000000ffff1c7224 */ /* 0x000fc400078e000b */
[----:B------:R-:W-:-:S14]  /*90440*/  IMAD.MOV.U32 R0, RZ, RZ, R10 ;  /* 0x000000ffff007224 */ /* 0x000fdc00078e000a */
[----:B------:R-:W-:Y:S04]  /*90450*/  STL.64 [R1+0x5e0], R4 ;  /* 0x0005e00401007387 */ /* 0x000fe80000100a00 */
[----:B------:R2:W-:Y:S04]  /*90460*/  STL.64 [R1+0x5e8], R6 ;  /* 0x0005e80601007387 */ /* 0x0005e80000100a00 */
[----:B------:R-:W-:Y:S04]  /*90470*/  STL [R1+0x7c34], R28 ;  /* 0x007c341c01007387 */ /* 0x000fe80000100800 */
[----:B------:R-:W-:Y:S01]  /*90480*/  STL [R1+0x7c30], R0 ;  /* 0x007c300001007387 */ /* 0x000fe20000100800 */
[----:B--2---:R-:W-:-:S15]  /*90490*/  HMMA.16816.F32.BF16 R4, R16, R26, R20 ;  /* 0x0000001a1004723c */ /* 0x004fde0000041814 */
[----:B------:R-:W-:-:S04]  /*904a0*/  NOP ;  /* 0x0000000000007918 */ /* 0x000fc80000000000 */
[----:B------:R0:W-:Y:S04]  /*904b0*/  STL.64 [R1+0x5d0], R4 ;  /* 0x0005d00401007387 */ /* 0x0001e80000100a00 */
[----:B------:R1:W-:Y:S04]  /*904c0*/  STL.64 [R1+0x5d8], R6 ;  /* 0x0005d80601007387 */ /* 0x0003e80000100a00 */
[----:B------:R-:W2:Y:S04]  /*904d0*/  LDL.LU R12, [R1+0x570] ;  /* 0x00057000010c7983 */ /* 0x000ea80000300800 */
[----:B------:R-:W2:Y:S04]  /*904e0*/  LDL.LU R13, [R1+0x574] ;  /* 0x00057400010d7983 */ /* 0x000ea80000300800 */
[----:B------:R-:W3:Y:S04]  /*904f0*/  LDL.LU R14, [R1+0x578] ;  /* 0x00057800010e7983 */ /* 0x000ee80000300800 */
[----:B------:R-:W3:Y:S04]  /*90500*/  LDL.LU R15, [R1+0x57c] ;  /* 0x00057c00010f7983 */ /* 0x000ee80000300800 */
[----:B0-----:R-:W4:Y:S04]  /*90510*/  LDL.LU R4, [R1+0x5c0] ;  /* 0x0005c00001047983 */ /* 0x001f280000300800 */
[----:B------:R-:W4:Y:S04]  /*90520*/  LDL.LU R5, [R1+0x5c4] ;  /* 0x0005c40001057983 */ /* 0x000f280000300800 */
[----:B-1----:R-:W4:Y:S04]  /*90530*/  LDL.LU R6, [R1+0x5c8] ;  /* 0x0005c80001067983 */ /* 0x002f280000300800 */
[----:B------:R-:W4:Y:S04]  /*90540*/  LDL.LU R7, [R1+0x5cc] ;  /* 0x0005cc0001077983 */ /* 0x000f280000300800 */
[----:B---3--:R0:W-:Y:S04]  /*90550*/  STL.64 [R1+0x7e58], R14 ;  /* 0x007e580e01007387 */ /* 0x0081e80000100a00 */
[----:B--2---:R-:W-:Y:S04]  /*90560*/  STL.64 [R1+0x7e50], R12 ;  /* 0x007e500c01007387 */ /* 0x004fe80000100a00 */
[----:B0-----:R-:W2:Y:S04]  /*90570*/  LDL.LU.64 R14, [R1+0xf8] ;  /* 0x0000f800010e7983 */ /* 0x001ea80000300a00 */
[----:B--2---:R0:W-:Y:S04]  /*90580*/  STL.64 [R1+0x7e68], R14 ;  /* 0x007e680e01007387 */ /* 0x0041e80000100a00 */
[----:B0-----:R-:W2:Y:S04]  /*90590*/  LDL.LU.64 R14, [R1+0x108] ;  /* 0x00010800010e7983 */ /* 0x001ea80000300a00 */
[----:B--2---:R0:W-:Y:S04]  /*905a0*/  STL.64 [R1+0x7e80], R14 ;  /* 0x007e800e01007387 */ /* 0x0041e80000100a00 */
[----:B0-----:R-:W2:Y:S04]  /*905b0*/  LDL.LU.64 R14, [R1+0x118] ;  /* 0x00011800010e7983 */ /* 0x001ea80000300a00 */
[----:B--2---:R0:W-:Y:S04]  /*905c0*/  STL.64 [R1+0x7e98], R14 ;  /* 0x007e980e01007387 */ /* 0x0041e80000100a00 */
[----:B0-----:R-:W2:Y:S04]  /*905d0*/  LDL.LU.64 R14, [R1+0x128] ;  /* 0x00012800010e7983 */ /* 0x001ea80000300a00 */
[----:B--2---:R0:W-:Y:S04]  /*905e0*/  STL.64 [R1+0x7eb0], R14 ;  /* 0x007eb00e01007387 */ /* 0x0041e80000100a00 */
[----:B0-----:R-:W4:Y:S04]  /*905f0*/  LDL.LU.64 R14, [R1+0x138] ;  /* 0x00013800010e7983 */ /* 0x001f280000300a00 */
[----:B------:R-:W2:Y:S04]  /*90600*/  LDL.LU.64 R10, [R1+0xe8] ;  /* 0x0000e800010a7983 */ /* 0x000ea80000300a00 */
[----:B--2---:R0:W-:Y:S04]  /*90610*/  STL.64 [R1+0x7e60], R10 ;  /* 0x007e600a01007387 */ /* 0x0041e80000100a00 */
[----:B------:R-:W2:Y:S04]  /*90620*/  LDL.LU R8, [R1+0x580] ;  /* 0x0005800001087983 */ /* 0x000ea80000300800 */
[----:B------:R-:W2:Y:S04]  /*90630*/  LDL.LU R9, [R1+0x584] ;  /* 0x0005840001097983 */ /* 0x000ea80000300800 */
[----:B0-----:R-:W3:Y:S04]  /*90640*/  LDL.LU R10, [R1+0x588] ;  /* 0x00058800010a7983 */ /* 0x001ee80000300800 */
[----:B------:R-:W3:Y:S04]  /*90650*/  LDL.LU R11, [R1+0x58c] ;  /* 0x00058c00010b7983 */ /* 0x000ee80000300800 */
[----:B---3--:R-:W-:Y:S04]  /*90660*/  STL.64 [R1+0x7e78], R10 ;  /* 0x007e780a01007387 */ /* 0x008fe80000100a00 */
[----:B--2---:R0:W-:Y:S04]  /*90670*/  STL.64 [R1+0x7e70], R8 ;  /* 0x007e700801007387 */ /* 0x0041e80000100a00 */
        /* <DEDUP_REMOVED lines=12> */
[----:B------:R-:W-:Y:S02]  /*90740*/  IMAD.MOV.U32 R29, RZ, RZ, R26 ;  /* 0x000000ffff1d7224 */ /* 0x000fe400078e001a */
[----:B------:R-:W-:Y:S01]  /*90750*/  IMAD.MOV.U32 R2, RZ, RZ, R15 ;  /* 0x000000ffff027224 */ /* 0x000fe200078e000f */
[----:B---3--:R-:W-:Y:S04]  /*90760*/  STL.64 [R1+0x7ea8], R10 ;  /* 0x007ea80a01007387 */ /* 0x008fe80000100a00 */
[----:B--2---:R0:W-:Y:S04]  /*90770*/  STL.64 [R1+0x7ea0], R8 ;  /* 0x007ea00801007387 */ /* 0x0041e80000100a00 */
        /* <DEDUP_REMOVED lines=8> */
[----:B------:R-:W3:Y:S04]  /*90800*/  LDL.LU.64 R26, [R1+0xd8] ;  /* 0x0000d800011a7983 */ /* 0x000ee80000300a00 */
[----:B------:R-:W-:Y:S04]  /*90810*/  STL [R1+0x7c3c], R3 ;  /* 0x007c3c0301007387 */ /* 0x000fe80000100800 */
[----:B------:R-:W-:Y:S04]  /*90820*/  STL [R1+0x7c38], R29 ;  /* 0x007c381d01007387 */ /* 0x000fe80000100800 */
[----:B------:R0:W-:Y:S04]  /*90830*/  STL.64 [R1+0x5c0], R4 ;  /* 0x0005c00401007387 */ /* 0x0001e80000100a00 */
[----:B------:R1:W-:Y:S01]  /*90840*/  STL.64 [R1+0x5c8], R6 ;  /* 0x0005c80601007387 */ /* 0x0003e20000100a00 */
[----:B0-----:R-:W-:-:S03]  /*90850*/  IMAD.MOV.U32 R4, RZ, RZ, R14 ;  /* 0x000000ffff047224 */ /* 0x001fc600078e000e */
[----:B-1----:R-:W4:Y:S04]  /*90860*/  LDL.LU.64 R6, [R1+0x7ec0] ;  /* 0x007ec00001067983 */ /* 0x002f280000300a00 */
[----:B------:R-:W2:Y:S04]  /*90870*/  LDL.LU R5, [R1+0x7eb8] ;  /* 0x007eb80001057983 */ /* 0x000ea80000300800 */
        /* <DEDUP_REMOVED lines=49> */
[----:B------:R-:W-:-:S05]  /*90b90*/  IMAD.MOV.U32 R3, RZ, RZ, R11 ;  /* 0x000000ffff037224 */ /* 0x000fca00078e000b */
[----:B---3--:R-:W-:Y:S11]  /*90ba0*/  HMMA.16816.F32.BF16 R8, R16, R26, R20 ;  /* 0x0000001a1008723c */ /* 0x008ff60000041814 */
[----:B------:R0:W-:Y:S04]  /*90bb0*/  STL.64 [R1+0x570], R12 ;  /* 0x0005700c01007387 */ /* 0x0001e80000100a00 */
[----:B------:R1:W-:Y:S04]  /*90bc0*/  STL.64 [R1+0x578], R14 ;  /* 0x0005780e01007387 */ /* 0x0003e80000100a00 */
[----:B------:R-:W-:Y:S04]  /*90bd0*/  STL [R1+0x7c6c], R3 ;  /* 0x007c6c0301007387 */ /* 0x000fe80000100800 */
[----:B------:R-:W-:Y:S04]  /*90be0*/  STL [R1+0x7c68], R29 ;  /* 0x007c681d01007387 */ /* 0x000fe80000100800 */
[----:B------:R-:W-:Y:S04]  /*90bf0*/  STL.64 [R1+0x560], R8 ;  /* 0x0005600801007387 */ /* 0x000fe80000100a00 */
[----:B------:R-:W-:Y:S04]  /*90c00*/  STL.64 [R1+0x568], R10 ;  /* 0x0005680a01007387 */ /* 0x000fe80000100a00 */
[----:B0-----:R-:W2:Y:S04]  /*90c10*/  LDL.LU R12, [R1+0x500] ;  /* 0x00050000010c7983 */ /* 0x001ea80000300800 */
[----:B------:R-:W2:Y:S04]  /*90c20*/  LDL.LU R13, [R1+0x504] ;  /* 0x00050400010d7983 */ /* 0x000ea80000300800 */
[----:B-1----:R-:W3:Y:S04]  /*90c30*/  LDL.LU R14, [R1+0x508] ;  /* 0x00050800010e7983 */ /* 0x002ee80000300800 */
[----:B------:R-:W3:Y:S04]  /*90c40*/  LDL.LU R15, [R1+0x50c] ;  /* 0x00050c00010f7983 */ /* 0x000ee80000300800 */
[----:B------:R-:W2:Y:S04]  /*90c50*/  LDL.LU R20, [R1+0x550] ;  /* 0x0005500001147983 */ /* 0x000ea80000300800 */
[----:B------:R-:W4:Y:S04]  /*90c60*/  LDL.LU R21, [R1+0x554] ;  /* 0x0005540001157983 */ /* 0x000f280000300800 */
[----:B------:R-:W4:Y:S01]  /*90c70*/  LDL.LU R22, [R1+0x558] ;  /* 0x0005580001167983 */ /* 0x000f220000300800 */
[----:B------:R-:W-:-:S02]  /*90c80*/  IMAD.MOV.U32 R4, RZ, RZ, R26 ;  /* 0x000000ffff047224 */ /* 0x000fc400078e001a */
[----:B------:R-:W-:Y:S01]  /*90c90*/  IMAD.MOV.U32 R2, RZ, RZ, R27 ;  /* 0x000000ffff027224 */ /* 0x000fe200078e001b */
[----:B------:R-:W4:Y:S04]  /*90ca0*/  LDL.LU R23, [R1+0x55c] ;  /* 0x00055c0001177983 */ /* 0x000f280000300800 */
[----:B------:R-:W4:Y:S04]  /*90cb0*/  LDL.LU.64 R26, [R1+0xc8] ;  /* 0x0000c800011a7983 */ /* 0x000f280000300a00 */
        /* <DEDUP_REMOVED lines=9> */
[----:B------:R-:W3:Y:S04]  /*90d50*/  LDL.LU.64 R10, [R1+0x78] ;  /* 0x00007800010a7983 */ /* 0x000ee80000300a00 */
[----:B---3--:R0:W-:Y:S04]  /*90d60*/  STL.64 [R1+0x7e00], R10 ;  /* 0x007e000a01007387 */ /* 0x0081e80000100a00 */
[----:B------:R-:W3:Y:S04]  /*90d70*/  LDL.LU R8, [R1+0x510] ;  /* 0x0005100001087983 */ /* 0x000ee80000300800 */
[----:B------:R-:W3:Y:S04]  /*90d80*/  LDL.LU R9, [R1+0x514] ;  /* 0x0005140001097983 */ /* 0x000ee80000300800 */
[----:B0-----:R-:W2:Y:S04]  /*90d90*/  LDL.LU R10, [R1+0x518] ;  /* 0x00051800010a7983 */ /* 0x001ea80000300800 */
[----:B------:R-:W2:Y:S04]  /*90da0*/  LDL.LU R11, [R1+0x51c] ;  /* 0x00051c00010b7983 */ /* 0x000ea80000300800 */
[----:B--2---:R-:W-:Y:S04]  /*90db0*/  STL.64 [R1+0x7e18], R10 ;  /* 0x007e180a01007387 */ /* 0x004fe80000100a00 */
[----:B---3--:R0:W-:Y:S04]  /*90dc0*/  STL.64 [R1+0x7e10], R8 ;  /* 0x007e100801007387 */ /* 0x0081e80000100a00 */
        /* <DEDUP_REMOVED lines=19> */
[----:B------:R0:W-:Y:S04]  /*90f00*/  STL.64 [R1+0x550], R20 ;  /* 0x0005501401007387 */ /* 0x0001e80000100a00 */
[----:B------:R1:W-:Y:S01]  /*90f10*/  STL.64 [R1+0x558], R22 ;  /* 0x0005581601007387 */ /* 0x0003e20000100a00 */
[----:B------:R-:W-:-:S02]  /*90f20*/  IMAD.MOV.U32 R0, RZ, RZ, R27 ;  /* 0x000000ffff007224 */ /* 0x000fc400078e001b */
[----:B------:R-:W-:Y:S01]  /*90f30*/  IMAD.MOV.U32 R28, RZ, RZ, R26 ;  /* 0x000000ffff1c7224 */ /* 0x000fe200078e001a */
[----:B0-----:R-:W3:Y:S04]  /*90f40*/  LDL.LU R20, [R1+0x4f0] ;  /* 0x0004f00001147983 */ /* 0x001ee80000300800 */
[----:B------:R-:W3:Y:S04]  /*90f50*/  LDL.LU R21, [R1+0x4f4] ;  /* 0x0004f40001157983 */ /* 0x000ee80000300800 */
[----:B-1----:R-:W3:Y:S04]  /*90f60*/  LDL.LU R22, [R1+0x4f8] ;  /* 0x0004f80001167983 */ /* 0x002ee80000300800 */
[----:B------:R-:W3:Y:S04]  /*90f70*/  LDL.LU R23, [R1+0x4fc] ;  /* 0x0004fc0001177983 */ /* 0x000ee80000300800 */
[----:B------:R-:W3:Y:S04]  /*90f80*/  LDL.LU.64 R26, [R1+0x68] ;  /* 0x00006800011a7983 */ /* 0x000ee80000300a00 */
[----:B------:R-:W-:Y:S04]  /*90f90*/  STL [R1+0x7c7c], R0 ;  /* 0x007c7c0001007387 */ /* 0x000fe80000100800 */
[----:B------:R-:W-:Y:S01]  /*90fa0*/  STL [R1+0x7c78], R28 ;  /* 0x007c781c01007387 */ /* 0x000fe20000100800 */
[----:B------:R-:W-:-:S02]  /*90fb0*/  IMAD.MOV.U32 R3, RZ, RZ, R14 ;  /* 0x000000ffff037224 */ /* 0x000fc400078e000e */
        /* <DEDUP_REMOVED lines=47> */
[----:B0-----:R-:W2:Y:S01]  /*912b0*/  LDL.LU.64 R14, [R1+0x18] ;  /* 0x00001800010e7983 */ /* 0x001ea20000300a00 */
[----:B------:R-:W-:Y:S02]  /*912c0*/  IMAD.MOV.U32 R2, RZ, RZ, R11 ;  /* 0x000000ffff027224 */ /* 0x000fe400078e000b */
[----:B------:R-:W-:Y:S01]  /*912d0*/  IMAD.MOV.U32 R4, RZ, RZ, R10 ;  /* 0x000000ffff047224 */ /* 0x000fe200078e000a */
[----:B--2---:R-:W-:Y:S04]  /*912e0*/  STL.64 [R1+0x7d98], R14 ;  /* 0x007d980e01007387 */ /* 0x004fe80000100a00 */
[----:B------:R-:W-:Y:S04]  /*912f0*/  STL [R1+0x7ca4], R2 ;  /* 0x007ca40201007387 */ /* 0x000fe80000100800 */
[----:B------:R-:W-:Y:S04]  /*91300*/  STL [R1+0x7ca0], R4 ;  /* 0x007ca00401007387 */ /* 0x000fe80000100800 */
[----:B------:R-:W-:Y:S04]  /*91310*/  STL.64 [R1+0x7dd0], R6 ;  /* 0x007dd00601007387 */ /* 0x000fe80000100a00 */
[----:B------:R3:W-:Y:S02]  /*91320*/  STL [R1+0x7dc8], R5 ;  /* 0x007dc80501007387 */ /* 0x0007e40000100800 */
[----:B---3--:R-:W-:-:S15]  /*91330*/  HMMA.16816.F32.BF16 R4, R16, R26, R20 ;  /* 0x0000001a1004723c */ /* 0x008fde0000041814 */
[----:B------:R-:W-:-:S04]  /*91340*/  NOP ;  /* 0x0000000000007918 */ /* 0x000fc80000000000 */
[----:B------:R0:W-:Y:S04]  /*91350*/  STL.64 [R1+0x4f0], R4 ;  /* 0x0004f00401007387 */ /* 0x0001e80000100a00 */
[----:B------:R1:W-:Y:S04]  /*91360*/  STL.64 [R1+0x4f8], R6 ;  /* 0x0004f80601007387 */ /* 0x0003e80000100a00 */
[----:B0-----:R-:W2:Y:S04]  /*91370*/  LDL.LU R4, [R1+0x4d0] ;  /* 0x0004d00001047983 */ /* 0x001ea80000300800 */
[----:B------:R-:W2:Y:S04]  /*91380*/  LDL.LU R5, [R1+0x4d4] ;  /* 0x0004d40001057983 */ /* 0x000ea80000300800 */
[----:B-1----:R-:W3:Y:S04]  /*91390*/  LDL.LU R6, [R1+0x4d8] ;  /* 0x0004d80001067983 */ /* 0x002ee80000300800 */
[----:B------:R-:W3:Y:S04]  /*913a0*/  LDL.LU R7, [R1+0x4dc] ;  /* 0x0004dc0001077983 */ /* 0x000ee80000300800 */
[----:B---3--:R0:W-:Y:S04]  /*913b0*/  STL.64 [R1+0x7de0], R6 ;  /* 0x007de00601007387 */ /* 0x0081e80000100a00 */
[----:B--2---:R-:W-:Y:S04]  /*913c0*/  STL.64 [R1+0x7dd8], R4 ;  /* 0x007dd80401007387 */ /* 0x004fe80000100a00 */
[----:B0-----:R-:W2:Y:S04]  /*913d0*/  LDL.LU.64 R6, [R1+0x58] ;  /* 0x0000580001067983 */ /* 0x001ea80000300a00 */
[----:B------:R-:W3:Y:S04]  /*913e0*/  LDL.LU.64 R22, [R1+0x48] ;  /* 0x0000480001167983 */ /* 0x000ee80000300a00 */
[----:B---3--:R0:W-:Y:S04]  /*913f0*/  STL.64 [R1+0x7de8], R22 ;  /* 0x007de81601007387 */ /* 0x0081e80000100a00 */
[----:B------:R-:W2:Y:S04]  /*91400*/  LDL.LU R20, [R1+0x4e0] ;  /* 0x0004e00001147983 */ /* 0x000ea80000300800 */
[----:B------:R-:W2:Y:S04]  /*91410*/  LDL.LU R21, [R1+0x4e4] ;  /* 0x0004e40001157983 */ /* 0x000ea80000300800 */
[----:B0-----:R-:W2:Y:S04]  /*91420*/  LDL.LU R22, [R1+0x4e8] ;  /* 0x0004e80001167983 */ /* 0x001ea80000300800 */
[----:B------:R-:W2:Y:S04]  /*91430*/  LDL.LU R23, [R1+0x4ec] ;  /* 0x0004ec0001177983 */ /* 0x000ea80000300800 */
[----:B------:R-:W3:Y:S04]  /*91440*/  LDL.LU.64 R14, [R1+0x28] ;  /* 0x00002800010e7983 */ /* 0x000ee80000300a00 */
[----:B---3--:R0:W-:Y:S04]  /*91450*/  STL.64 [R1+0x7db0], R14 ;  /* 0x007db00e01007387 */ /* 0x0081e80000100a00 */
[----:B0-----:R-:W3:Y:S04]  /*91460*/  LDL.LU.64 R14, [R1+0x38] ;  /* 0x00003800010e7983 */ /* 0x001ee80000300a00 */
[----:B------:R-:W4:Y:S04]  /*91470*/  LDL.LU R8, [R1+0x490] ;  /* 0x0004900001087983 */ /* 0x000f280000300800 */
[----:B------:R-:W4:Y:S04]  /*91480*/  LDL.LU R9, [R1+0x494] ;  /* 0x0004940001097983 */ /* 0x000f280000300800 */
[----:B------:R-:W2:Y:S04]  /*91490*/  LDL.LU R10, [R1+0x498] ;  /* 0x00049800010a7983 */ /* 0x000ea80000300800 */
[----:B------:R-:W2:Y:S04]  /*914a0*/  LDL.LU R11, [R1+0x49c] ;  /* 0x00049c00010b7983 */ /* 0x000ea80000300800 */
[----:B--2---:R-:W-:Y:S04]  /*914b0*/  STL.64 [R1+0x7d90], R10 ;  /* 0x007d900a01007387 */ /* 0x004fe80000100a00 */
[----:B----4-:R0:W-:Y:S04]  /*914c0*/  STL.64 [R1+0x7d88], R8 ;  /* 0x007d880801007387 */ /* 0x0101e80000100a00 */
[----:B0-----:R-:W2:Y:S04]  /*914d0*/  LDL.LU R8, [R1+0x4a0] ;  /* 0x0004a00001087983 */ /* 0x001ea80000300800 */
[----:B------:R-:W2:Y:S04]  /*914e0*/  LDL.LU R9, [R1+0x4a4] ;  /* 0x0004a40001097983 */ /* 0x000ea80000300800 */
[----:B------:R-:W4:Y:S04]  /*914f0*/  LDL.LU R10, [R1+0x4a8] ;  /* 0x0004a800010a7983 */ /* 0x000f280000300800 */
[----:B------:R-:W4:Y:S01]  /*91500*/  LDL.LU R11, [R1+0x4ac] ;  /* 0x0004ac00010b7983 */ /* 0x000f220000300800 */
[----:B------:R-:W-:Y:S03]  /*91510*/  HMMA.16816.F32.BF16 R20, R16, R6, R20 ;  /* 0x000000061014723c */ /* 0x000fe60000041814 */
[----:B----4-:R-:W-:Y:S04]  /*91520*/  STL.64 [R1+0x7da8], R10 ;  /* 0x007da80a01007387 */ /* 0x010fe80000100a00 */
[----:B--2---:R0:W-:Y:S04]  /*91530*/  STL.64 [R1+0x7da0], R8 ;  /* 0x007da00801007387 */ /* 0x0041e80000100a00 */
[----:B0-----:R-:W2:Y:S04]  /*91540*/  LDL.LU R8, [R1+0x4b0] ;  /* 0x0004b00001087983 */ /* 0x001ea80000300800 */
[----:B------:R-:W2:Y:S04]  /*91550*/  LDL.LU R9, [R1+0x4b4] ;  /* 0x0004b40001097983 */ /* 0x000ea80000300800 */
[----:B------:R-:W4:Y:S04]  /*91560*/  LDL.LU R10, [R1+0x4b8] ;  /* 0x0004b800010a7983 */ /* 0x000f280000300800 */
[----:B------:R-:W4:Y:S01]  /*91570*/  LDL.LU R11, [R1+0x4bc] ;  /* 0x0004bc00010b7983 */ /* 0x000f220000300800 */
[----:B------:R-:W-:-:S02]  /*91580*/  IMAD.MOV.U32 R0, RZ, RZ, R27 ;  /* 0x000000ffff007224 */ /* 0x000fc400078e001b */
[----:B------:R-:W-:Y:S02]  /*91590*/  IMAD.MOV.U32 R28, RZ, RZ, R26 ;  /* 0x000000ffff1c7224 */ /* 0x000fe400078e001a */
[----:B------:R-:W-:Y:S02]  /*915a0*/  IMAD.MOV.U32 R3, RZ, RZ, R6 ;  /* 0x000000ffff037224 */ /* 0x000fe400078e0006 */
[----:B------:R-:W-:Y:S01]  /*915b0*/  IMAD.MOV.U32 R29, RZ, RZ, R7 ;  /* 0x000000ffff1d7224 */ /* 0x000fe200078e0007 */
[----:B----4-:R-:W-:Y:S04]  /*915c0*/  STL.64 [R1+0x7dc0], R10 ;  /* 0x007dc00a01007387 */ /* 0x010fe80000100a00 */
[----:B--2---:R0:W-:Y:S04]  /*915d0*/  STL.64 [R1+0x7db8], R8 ;  /* 0x007db80801007387 */ /* 0x0041e80000100a00 */
[----:B0-----:R-:W2:Y:S04]  /*915e0*/  LDL.LU R8, [R1+0x4c0] ;  /* 0x0004c00001087983 */ /* 0x001ea80000300800 */
[----:B------:R-:W2:Y:S04]  /*915f0*/  LDL.LU R9, [R1+0x4c4] ;  /* 0x0004c40001097983 */ /* 0x000ea80000300800 */
[----:B------:R-:W2:Y:S04]  /*91600*/  LDL.LU R10, [R1+0x4c8] ;  /* 0x0004c800010a7983 */ /* 0x000ea80000300800 */
[----:B------:R-:W2:Y:S04]  /*91610*/  LDL.LU R11, [R1+0x4cc] ;  /* 0x0004cc00010b7983 */ /* 0x000ea80000300800 */
[----:B------:R-:W4:Y:S04]  /*91620*/  LDL.LU.64 R26, [R1+0x8] ;  /* 0x00000800011a7983 */ /* 0x000f280000300a00 */
[----:B------:R-:W-:Y:S04]  /*91630*/  STL [R1+0x7cac], R0 ;  /* 0x007cac0001007387 */ /* 0x000fe80000100800 */
[----:B------:R-:W-:Y:S04]  /*91640*/  STL [R1+0x7ca8], R28 ;  /* 0x007ca81c01007387 */ /* 0x000fe80000100800 */
[----:B------:R-:W-:Y:S04]  /*91650*/  STL.64 [R1+0x4e0], R20 ;  /* 0x0004e01401007387 */ /* 0x000fe80000100a00 */
[----:B------:R0:W-:Y:S04]  /*91660*/  STL.64 [R1+0x4e8], R22 ;  /* 0x0004e81601007387 */ /* 0x0001e80000100a00 */
[----:B0-----:R-:W4:Y:S04]  /*91670*/  LDL.LU.64 R22, [R1+0x7de8] ;  /* 0x007de80001167983 */ /* 0x001f280000300a00 */
[----:B------:R-:W4:Y:S04]  /*91680*/  LDL.LU.64 R6, [R1+0x7de0] ;  /* 0x007de00001067983 */ /* 0x000f280000300a00 */
[----:B------:R-:W4:Y:S04]  /*91690*/  LDL.LU.64 R4, [R1+0x7dd8] ;  /* 0x007dd80001047983 */ /* 0x000f280000300a00 */
[----:B------:R-:W-:Y:S04]  /*916a0*/  STL [R1+0x7cb4], R29 ;  /* 0x007cb41d01007387 */ /* 0x000fe80000100800 */
[----:B------:R-:W-:Y:S01]  /*916b0*/  STL [R1+0x7cb0], R3 ;  /* 0x007cb00301007387 */ /* 0x000fe20000100800 */
[----:B---3--:R-:W-:-:S02]  /*916c0*/  IMAD.MOV.U32 R0, RZ, RZ, R14 ;  /* 0x000000ffff007224 */ /* 0x008fc400078e000e */
[----:B------:R-:W-:Y:S01]  /*916d0*/  IMAD.MOV.U32 R28, RZ, RZ, R15 ;  /* 0x000000ffff1c7224 */ /* 0x000fe200078e000f */
[C---:B--2---:R-:W-:Y:S08]  /*916e0*/  HMMA.16816.F32.BF16 R8, R16.reuse, R14, R8 ;  /* 0x0000000e1008723c */ /* 0x044ff00000041808 */
[----:B----4-:R-:W-:Y:S01]  /*916f0*/  HMMA.16816.F32.BF16 R4, R16, R22, R4 ;  /* 0x000000161004723c */ /* 0x010fe20000041804 */
[----:B------:R-:W-:-:S15]  /*91700*/  IMAD.MOV.U32 R2, RZ, RZ, R22 ;  /* 0x000000ffff027224 */ /* 0x000fde00078e0016 */
[----:B------:R-:W-:-:S03]  /*91710*/  NOP ;  /* 0x0000000000007918 */ /* 0x000fc60000000000 */
[----:B------:R0:W-:Y:S04]  /*91720*/  STL.64 [R1+0x4d0], R4 ;  /* 0x0004d00401007387 */ /* 0x0001e80000100a00 */
[----:B------:R1:W-:Y:S01]  /*91730*/  STL.64 [R1+0x4d8], R6 ;  /* 0x0004d80601007387 */ /* 0x0003e20000100a00 */
[----:B0-----:R-:W-:-:S03]  /*91740*/  IMAD.MOV.U32 R4, RZ, RZ, R23 ;  /* 0x000000ffff047224 */ /* 0x001fc600078e0017 */
[----:B-1----:R-:W2:Y:S04]  /*91750*/  LDL.LU.64 R6, [R1+0x7dd0] ;  /* 0x007dd00001067983 */ /* 0x002ea80000300a00 */
[----:B------:R-:W3:Y:S04]  /*91760*/  LDL.LU R5, [R1+0x7dc8] ;  /* 0x007dc80001057983 */ /* 0x000ee80000300800 */
[----:B------:R-:W4:Y:S04]  /*91770*/  LDL.LU R20, [R1+0x470] ;  /* 0x0004700001147983 */ /* 0x000f280000300800 */
[----:B------:R-:W4:Y:S04]  /*91780*/  LDL.LU R21, [R1+0x474] ;  /* 0x0004740001157983 */ /* 0x000f280000300800 */
[----:B------:R-:W4:Y:S04]  /*91790*/  LDL.LU R22, [R1+0x478] ;  /* 0x0004780001167983 */ /* 0x000f280000300800 */
[----:B------:R-:W4:Y:S04]  /*917a0*/  LDL.LU R23, [R1+0x47c] ;  /* 0x00047c0001177983 */ /* 0x000f280000300800 */
[----:B------:R-:W-:Y:S04]  /*917b0*/  STL [R1+0x7cbc], R4 ;  /* 0x007cbc0401007387 */ /* 0x000fe80000100800 */
[----:B------:R-:W-:Y:S04]  /*917c0*/  STL [R1+0x7cb8], R2 ;  /* 0x007cb80201007387 */ /* 0x000fe80000100800 */
        /* <DEDUP_REMOVED lines=8> */
[----:B------:R-:W-:Y:S01]  /*91850*/  IMAD.MOV.U32 R29, RZ, RZ, R14 ;  /* 0x000000ffff1d7224 */ /* 0x000fe200078e000e */
[----:B------:R-:W-:-:S15]  /*91860*/  MOV R3, R15 ;  /* 0x0000000f00037202 */ /* 0x000fde0000000f00 */
[----:B------:R-:W-:Y:S02]  /*91870*/  NOP ;  /* 0x0000000000007918 */ /* 0x000fe40000000000 */
[----:B------:R-:W-:Y:S04]  /*91880*/  STL.64 [R1+0x4b0], R8 ;  /* 0x0004b00801007387 */ /* 0x000fe80000100a00 */
[----:B------:R0:W-:Y:S04]  /*91890*/  STL.64 [R1+0x4b8], R10 ;  /* 0x0004b80a01007387 */ /* 0x0001e80000100a00 */
[----:B0-----:R-:W2:Y:S04]  /*918a0*/  LDL.LU.64 R10, [R1+0x7da8] ;  /* 0x007da800010a7983 */ /* 0x001ea80000300a00 */
[----:B------:R-:W2:Y:S04]  /*918b0*/  LDL.LU.64 R8, [R1+0x7da0] ;  /* 0x007da00001087983 */ /* 0x000ea80000300a00 */
[----:B------:R-:W2:Y:S02]  /*918c0*/  LDL.LU.64 R14, [R1+0x7d98] ;  /* 0x007d9800010e7983 */ /* 0x000ea40000300a00 */
[----:B--2---:R-:W-:-:S15]  /*918d0*/  HMMA.16816.F32.BF16 R8, R16, R14, R8 ;  /* 0x0000000e1008723c */ /* 0x004fde0000041808 */
[----:B------:R-:W-:-:S04]  /*918e0*/  NOP ;  /* 0x0000000000007918 */ /* 0x000fc80000000000 */
[----:B------:R-:W-:Y:S04]  /*918f0*/  STL.64 [R1+0x4a0], R8 ;  /* 0x0004a00801007387 */ /* 0x000fe80000100a00 */
[----:B------:R0:W-:Y:S04]  /*91900*/  STL.64 [R1+0x4a8], R10 ;  /* 0x0004a80a01007387 */ /* 0x0001e80000100a00 */
[----:B0-----:R-:W2:Y:S04]  /*91910*/  LDL.LU.64 R10, [R1+0x7d90] ;  /* 0x007d9000010a7983 */ /* 0x001ea80000300a00 */
[----:B------:R-:W2:Y:S01]  /*91920*/  LDL.LU.64 R8, [R1+0x7d88] ;  /* 0x007d880001087983 */ /* 0x000ea20000300a00 */
[----:B------:R-:W-:-:S02]  /*91930*/  IMAD.MOV.U32 R4, RZ, RZ, R14 ;  /* 0x000000ffff047224 */ /* 0x000fc400078e000e */
[----:B------:R-:W-:Y:S02]  /*91940*/  IMAD.MOV.U32 R2, RZ, RZ, R15 ;  /* 0x000000ffff027224 */ /* 0x000fe400078e000f */
[----:B------:R-:W4:Y:S04]  /*91950*/  LDL.LU.64 R14, [R1+0x7d80] ;  /* 0x007d8000010e7983 */ /* 0x000f280000300a00 */
[----:B------:R-:W4:Y:S04]  /*91960*/  LDL.LU.64 R12, [R1+0x7d78] ;  /* 0x007d7800010c7983 */ /* 0x000f280000300a00 */
[----:B------:R-:W-:Y:S04]  /*91970*/  STL.64 [R1+0x7d30], R6 ;  /* 0x007d300601007387 */ /* 0x000fe80000100a00 */
[----:B---3--:R0:W-:Y:S01]  /*91980*/  STL.64 [R1+0x7d28], R4 ;  /* 0x007d280401007387 */ /* 0x0081e20000100a00 */
[----:B------:R-:W-:-:S02]  /*91990*/  IMAD.MOV.U32 R28, RZ, RZ, R26 ;  /* 0x000000ffff1c7224 */ /* 0x000fc400078e001a */
[----:B------:R-:W-:Y:S01]  /*919a0*/  IMAD.MOV.U32 R0, RZ, RZ, R27 ;  /* 0x000000ffff007224 */ /* 0x000fe200078e001b */
[----:B0-----:R-:W3:Y:S04]  /*919b0*/  LDL.LU R4, [R1+0x480] ;  /* 0x0004800001047983 */ /* 0x001ee80000300800 */
[----:B------:R-:W3:Y:S04]  /*919c0*/  LDL.LU R5, [R1+0x484] ;  /* 0x0004840001057983 */ /* 0x000ee80000300800 */
[----:B------:R-:W3:Y:S04]  /*919d0*/  LDL.LU R6, [R1+0x488] ;  /* 0x0004880001067983 */ /* 0x000ee80000300800 */
[----:B------:R-:W3:Y:S01]  /*919e0*/  LDL.LU R7, [R1+0x48c] ;  /* 0x00048c0001077983 */ /* 0x000ee20000300800 */
[----:B--2---:R-:W-:-:S15]  /*919f0*/  HMMA.16816.F32.BF16 R8, R16, R26, R8 ;  /* 0x0000001a1008723c */ /* 0x004fde0000041808 */
[----:B------:R-:W-:-:S04]  /*91a00*/  NOP ;  /* 0x0000000000007918 */ /* 0x000fc80000000000 */
[----:B------:R-:W-:Y:S04]  /*91a10*/  STL.64 [R1+0x490], R8 ;  /* 0x0004900801007387 */ /* 0x000fe80000100a00 */
[----:B------:R0:W-:Y:S04]  /*91a20*/  STL.64 [R1+0x498], R10 ;  /* 0x0004980a01007387 */ /* 0x0001e80000100a00 */
[----:B0-----:R-:W2:Y:S04]  /*91a30*/  LDL.LU.64 R10, [R1+0x7d70] ;  /* 0x007d7000010a7983 */ /* 0x001ea80000300a00 */
[----:B------:R-:W2:Y:S04]  /*91a40*/  LDL.LU.64 R8, [R1+0x7d68] ;  /* 0x007d680001087983 */ /* 0x000ea80000300a00 */
[----:B------:R-:W3:Y:S04]  /*91a50*/  LDL.LU.64 R26, [R1+0x7d60] ;  /* 0x007d6000011a7983 */ /* 0x000ee80000300a00 */
[----:B------:R-:W2:Y:S01]  /*91a60*/  LDL.LU.64 R24, [R1+0x7d58] ;  /* 0x007d580001187983 */ /* 0x000ea20000300a00 */
[----:B---3--:R-:W-:Y:S03]  /*91a70*/  HMMA.16816.F32.BF16 R4, R16, R26, R4 ;  /* 0x0000001a1004723c */ /* 0x008fe60000041804 */
[----:B------:R4:W-:Y:S04]  /*91a80*/  STL.64 [R1+0x79e8], R26 ;  /* 0x0079e81a01007387 */ /* 0x0009e80000100a00 */
[----:B--2---:R-:W-:Y:S01]  /*91a90*/  STL.64 [R1+0x79e0], R24 ;  /* 0x0079e01801007387 */ /* 0x004fe20000100a00 */
[----:B----4-:R-:W-:-:S02]  /*91aa0*/  IMAD.MOV.U32 R26, RZ, RZ, R14 ;  /* 0x000000ffff1a7224 */ /* 0x010fc400078e000e */
[----:B------:R-:W-:-:S09]  /*91ab0*/  IMAD.MOV.U32 R27, RZ, RZ, R15 ;  /* 0x000000ffff1b7224 */ /* 0x000fd200078e000f */
[----:B------:R-:W-:Y:S04]  /*91ac0*/  STL.64 [R1+0x480], R4 ;  /* 0x0004800401007387 */ /* 0x000fe80000100a00 */
[----:B------:R-:W-:Y:S04]  /*91ad0*/  STL.64 [R1+0x488], R6 ;  /* 0x0004880601007387 */ /* 0x000fe80000100a00 */
[----:B------:R-:W2:Y:S04]  /*91ae0*/  LDL.LU R14, [R1+0x7d54] ;  /* 0x007d5400010e7983 */ /* 0x000ea80000300800 */
[----:B------:R-:W2:Y:S04]  /*91af0*/  LDL.LU R15, [R1+0x7d50] ;  /* 0x007d5000010f7983 */ /* 0x000ea80000300800 */
[----:B------:R0:W-:Y:S02]  /*91b00*/  STL.64 [R1+0x7cc8], R26 ;  /* 0x007cc81a01007387 */ /* 0x0001e40000100a00 */
[----:B0-----:R-:W-:-:S02]  /*91b10*/  IMAD.MOV.U32 R26, RZ, RZ, R10 ;  /* 0x000000ffff1a7224 */ /* 0x001fc400078e000a */
[----:B------:R-:W-:Y:S01]  /*91b20*/  IMAD.MOV.U32 R27, RZ, RZ, R11 ;  /* 0x000000ffff1b7224 */ /* 0x000fe200078e000b */
[----:B------:R-:W3:Y:S04]  /*91b30*/  LDL.LU R10, [R1+0x7d4c] ;  /* 0x007d4c00010a7983 */ /* 0x000ee80000300800 */
[----:B------:R-:W3:Y:S04]  /*91b40*/  LDL.LU R11, [R1+0x7d48] ;  /* 0x007d4800010b7983 */ /* 0x000ee80000300800 */
[----:B------:R0:W-:Y:S02]  /*91b50*/  STL.64 [R1+0x7ce0], R26 ;  /* 0x007ce01a01007387 */ /* 0x0001e40000100a00 */
[----:B0-----:R-:W-:-:S02]  /*91b60*/  IMAD.MOV.U32 R26, RZ, RZ, R12 ;  /* 0x000000ffff1a7224 */ /* 0x001fc400078e000c */
[----:B------:R-:W-:Y:S01]  /*91b70*/  IMAD.MOV.U32 R27, RZ, RZ, R13 ;  /* 0x000000ffff1b7224 */ /* 0x000fe200078e000d */
[----:B------:R-:W4:Y:S04]  /*91b80*/  LDL.LU R12, [R1+0x7d44] ;  /* 0x007d4400010c7983 */ /* 0x000f280000300800 */
[----:B------:R-:W4:Y:S04]  /*91b90*/  LDL.LU R13, [R1+0x7d40] ;  /* 0x007d4000010d7983 */ /* 0x000f280000300800 */
[----:B------:R0:W-:Y:S04]  /*91ba0*/  STL.64 [R1+0x7cf8], R26 ;  /* 0x007cf81a01007387 */ /* 0x0001e80000100a00 */
[----:B------:R-:W3:Y:S01]  /*91bb0*/  LDL.LU R4, [R1+0x460] ;  /* 0x0004600001047983 */ /* 0x000ee20000300800 */
[----:B0-----:R-:W-:-:S02]  /*91bc0*/  IMAD.MOV.U32 R26, RZ, RZ, R8 ;  /* 0x000000ffff1a7224 */ /* 0x001fc400078e0008 */
[----:B------:R-:W-:Y:S01]  /*91bd0*/  IMAD.MOV.U32 R27, RZ, RZ, R9 ;  /* 0x000000ffff1b7224 */ /* 0x000fe200078e0009 */
[----:B--2---:R-:W-:-:S15]  /*91be0*/  HMMA.16816.F32.BF16 R20, R16, R14, R20 ;  /* 0x0000000e1014723c */ /* 0x004fde0000041814 */
[----:B------:R-:W-:-:S04]  /*91bf0*/  NOP ;  /* 0x0000000000007918 */ /* 0x000fc80000000000 */
[----:B------:R0:W-:Y:S04]  /*91c00*/  STL.64 [R1+0x470], R20 ;  /* 0x0004701401007387 */ /* 0x0001e80000100a00 */
[----:B------:R1:W-:Y:S04]  /*91c10*/  STL.64 [R1+0x478], R22 ;  /* 0x0004781601007387 */ /* 0x0003e80000100a00 */
[----:B------:R-:W3:Y:S04]  /*91c20*/  LDL.LU R5, [R1+0x464] ;  /* 0x0004640001057983 */ /* 0x000ee80000300800 */
[----:B------:R-:W3:Y:S04]  /*91c30*/  LDL.LU R6, [R1+0x468] ;  /* 0x0004680001067983 */ /* 0x000ee80000300800 */
[----:B------:R-:W3:Y:S04]  /*91c40*/  LDL.LU R7, [R1+0x46c] ;  /* 0x00046c0001077983 */ /* 0x000ee80000300800 */
[----:B0-----:R-:W2:Y:S04]  /*91c50*/  LDL.LU R20, [R1+0x3c0] ;  /* 0x0003c00001147983 */ /* 0x001ea80000300800 */
[----:B------:R-:W2:Y:S04]  /*91c60*/  LDL.LU R21, [R1+0x3c4] ;  /* 0x0003c40001157983 */ /* 0x000ea80000300800 */
[----:B-1----:R-:W2:Y:S04]  /*91c70*/  LDL.LU R22, [R1+0x3c8] ;  /* 0x0003c80001167983 */ /* 0x002ea80000300800 */
[----:B------:R-:W2:Y:S04]  /*91c80*/  LDL.LU R23, [R1+0x3cc] ;  /* 0x0003cc0001177983 */ /* 0x000ea80000300800 */
[----:B------:R-:W2:Y:S04]  /*91c90*/  LDL.LU R8, [R1+0x7d3c] ;  /* 0x007d3c0001087983 */ /* 0x000ea80000300800 */
[----:B------:R-:W2:Y:S04]  /*91ca0*/  LDL.LU R9, [R1+0x7d38] ;  /* 0x007d380001097983 */ /* 0x000ea80000300800 */
[----:B------:R-:W-:Y:S04]  /*91cb0*/  STL.64 [R1+0x79d8], R14 ;  /* 0x0079d80e01007387 */ /* 0x000fe80000100a00 */
[----:B----4-:R0:W-:Y:S04]  /*91cc0*/  STL.64 [R1+0x79d0], R12 ;  /* 0x0079d00c01007387 */ /* 0x0101e80000100a00 */
[----:B0-----:R-:W4:Y:S04]  /*91cd0*/  LDL.LU R12, [R1+0x370] ;  /* 0x00037000010c7983 */ /* 0x001f280000300800 */
        /* <DEDUP_REMOVED lines=24> */
[----:B0-----:R-:W3:Y:S04]  /*91e60*/  LDL.LU.64 R6, [R1+0x7d30] ;  /* 0x007d300001067983 */ /* 0x001ee80000300a00 */
[----:B------:R-:W4:Y:S04]  /*91e70*/  LDL.LU.64 R4, [R1+0x7d28] ;  /* 0x007d280001047983 */ /* 0x000f280000300a00 */
[----:B------:R0:W-:Y:S04]  /*91e80*/  STL.64 [R1+0x79c8], R10 ;  /* 0x0079c80a01007387 */ /* 0x0001e80000100a00 */
[----:B------:R-:W-:Y:S04]  /*91e90*/  STL.64 [R1+0x79c0], R8 ;  /* 0x0079c00801007387 */ /* 0x000fe80000100a00 */
[----:B0-----:R-:W2:Y:S01]  /*91ea0*/  LDL.LU R10, [R1+0x188] ;  /* 0x00018800010a7983 */ /* 0x001ea20000300800 */
[----:B---3--:R-:W-:Y:S01]  /*91eb0*/  HMMA.16816.F32.BF16 R16, R16, R6, R20 ;  /* 0x000000061010723c */ /* 0x008fe20000041814 */
[----:B----4-:R-:W-:-:S02]  /*91ec0*/  IMAD.MOV.U32 R11, RZ, RZ, R5 ;  /* 0x000000ffff0b7224 */ /* 0x010fc400078e0005 */
[----:B------:R-:W3:Y:S04]  /*91ed0*/  LDL.LU R5, [R1+0x7d20] ;  /* 0x007d200001057983 */ /* 0x000ee80000300800 */
[----:B------:R-:W2:Y:S04]  /*91ee0*/  LDL.LU.64 R22, [R1+0x7d18] ;  /* 0x007d180001167983 */ /* 0x000ea80000300a00 */
[----:B------:R-:W2:Y:S08]  /*91ef0*/  LDL.LU.64 R20, [R1+0x7d10] ;  /* 0x007d100001147983 */ /* 0x000eb00000300a00 */
[----:B------:R0:W-:Y:S04]  /*91f00*/  STL.64 [R1+0x3c0], R16 ;  /* 0x0003c01001007387 */ /* 0x0001e80000100a00 */
[----:B------:R1:W-:Y:S04]  /*91f10*/  STL.64 [R1+0x3c8], R18 ;  /* 0x0003c81201007387 */ /* 0x0003e80000100a00 */
[----:B0-----:R-:W4:Y:S04]  /*91f20*/  LDL.LU R16, [R1+0x380] ;  /* 0x0003800001107983 */ /* 0x001f280000300800 */
[----:B------:R-:W4:Y:S04]  /*91f30*/  LDL.LU R17, [R1+0x384] ;  /* 0x0003840001117983 */ /* 0x000f280000300800 */
[----:B-1----:R-:W4:Y:S04]  /*91f40*/  LDL.LU R18, [R1+0x388] ;  /* 0x0003880001127983 */ /* 0x002f280000300800 */
[----:B------:R-:W4:Y:S04]  /*91f50*/  LDL.LU R19, [R1+0x38c] ;  /* 0x00038c0001137983 */ /* 0x000f280000300800 */
[----:B------:R-:W-:Y:S01]  /*91f60*/  STL.64 [R1+0x79f8], R6 ;  /* 0x0079f80601007387 */ /* 0x000fe20000100a00 */
[C---:B--2---:R-:W-:Y:S03]  /*91f70*/  HMMA.16816.F32.BF16 R24, R20.reuse, R26, R12 ;  /* 0x0000001a1418723c */ /* 0x044fe6000004180c */
[----:B---3--:R-:W-:Y:S04]  /*91f80*/  STL [R1+0x79f0], R5 ;  /* 0x0079f00501007387 */ /* 0x008fe80000100800 */
[----:B------:R-:W2:Y:S04]  /*91f90*/  LDL.LU.64 R14, [R1+0x7d08] ;  /* 0x007d0800010e7983 */ /* 0x000ea80000300a00 */
[----:B------:R-:W2:Y:S08]  /*91fa0*/  LDL.LU.64 R12, [R1+0x7d00] ;  /* 0x007d0000010c7983 */ /* 0x000eb00000300a00 */
        /* <DEDUP_REMOVED lines=14> */
[----:B0-----:R-:W2:Y:S01]  /*92090*/  LDL.LU.64 R26, [R1+0x7cc8] ;  /* 0x007cc800011a7983 */ /* 0x001ea20000300a00 */
[C---:B----4-:R-:W-:Y:S08]  /*920a0*/  HMMA.16816.F32.BF16 R16, R20.reuse, R10, R16 ;  /* 0x0000000a1410723c */ /* 0x050ff00000041810 */
[----:B--2---:R-:W-:Y:S01]  /*920b0*/  HMMA.16816.F32.BF16 R8, R20, R26, R12 ;  /* 0x0000001a1408723c */ /* 0x004fe2000004180c */
[----:B------:R-:W2:Y:S10]  /*920c0*/  LDL.LU R12, [R1+0x1f0] ;  /* 0x0001f000010c7983 */ /* 0x000eb40000300800 */
[----:B------:R-:W-:Y:S04]  /*920d0*/  STL.64 [R1+0x380], R16 ;  /* 0x0003801001007387 */ /* 0x000fe80000100a00 */
[----:B------:R-:W-:Y:S04]  /*920e0*/  STL.64 [R1+0x388], R18 ;  /* 0x0003881201007387 */ /* 0x000fe80000100a00 */
[----:B------:R-:W-:Y:S04]  /*920f0*/  STL.64 [R1+0x370], R8 ;  /* 0x0003700801007387 */ /* 0x000fe80000100a00 */
[----:B------:R-:W-:Y:S04]  /*92100*/  STL.64 [R1+0x378], R10 ;  /* 0x0003780a01007387 */ /* 0x000fe80000100a00 */
[----:B------:R-:W2:Y:S04]  /*92110*/  LDL.LU R13, [R1+0x1f4] ;  /* 0x0001f400010d7983 */ /* 0x000ea80000300800 */
[----:B------:R-:W3:Y:S04]  /*92120*/  LDL.LU R14, [R1+0x1f8] ;  /* 0x0001f800010e7983 */ /* 0x000ee80000300800 */
[----:B------:R-:W3:Y:S01]  /*92130*/  LDL.LU R15, [R1+0x1fc] ;  /* 0x0001fc00010f7983 */ /* 0x000ee20000300800 */
[----:B------:R-:W-:-:S02]  /*92140*/  IMAD.MOV.U32 R26, RZ, RZ, R28 ;  /* 0x000000ffff1a7224 */ /* 0x000fc400078e001c */
[----:B------:R-:W-:Y:S01]  /*92150*/  IMAD.MOV.U32 R27, RZ, RZ, R0 ;  /* 0x000000ffff1b7224 */ /* 0x000fe200078e0000 */
[----:B---3--:R0:W-:Y:S04]  /*92160*/  STL.64 [R1+0x7a08], R14 ;  /* 0x007a080e01007387 */ /* 0x0081e80000100a00 */
[----:B--2---:R-:W-:Y:S04]  /*92170*/  STL.64 [R1+0x7a00], R12 ;  /* 0x007a000c01007387 */ /* 0x004fe80000100a00 */
[----:B------:R-:W2:Y:S04]  /*92180*/  LDL.LU R28, [R1+0x7cc4] ;  /* 0x007cc400011c7983 */ /* 0x000ea80000300800 */
[----:B------:R-:W3:Y:S04]  /*92190*/  LDL.LU R0, [R1+0x7cc0] ;  /* 0x007cc00001007983 */ /* 0x000ee80000300800 */
[----:B------:R1:W-:Y:S01]  /*921a0*/  STL.64 [R1+0x7a10], R26 ;  /* 0x007a101a01007387 */ /* 0x0003e20000100a00 */
[----:B0-----:R-:W-:-:S02]  /*921b0*/  IMAD.MOV.U32 R14, RZ, RZ, R4 ;  /* 0x000000ffff0e7224 */ /* 0x001fc400078e0004 */
[----:B------:R-:W-:Y:S01]  /*921c0*/  IMAD.MOV.U32 R15, RZ, RZ, R2 ;  /* 0x000000ffff0f7224 */ /* 0x000fe200078e0002 */
[----:B------:R-:W4:Y:S04]  /*921d0*/  LDL.LU R4, [R1+0x7cbc] ;  /* 0x007cbc0001047983 */ /* 0x000f280000300800 */
[----:B------:R-:W2:Y:S04]  /*921e0*/  LDL.LU R2, [R1+0x7cb8] ;  /* 0x007cb80001027983 */ /* 0x000ea80000300800 */
[----:B------:R0:W-:Y:S04]  /*921f0*/  STL.64 [R1+0x7a18], R14 ;  /* 0x007a180e01007387 */ /* 0x0001e80000100a00 */
[----:B------:R-:W2:Y:S04]  /*92200*/  LDL.LU R24, [R1+0x210] ;  /* 0x0002100001187983 */ /* 0x000ea80000300800 */
[----:B------:R-:W2:Y:S04]  /*92210*/  LDL.LU R25, [R1+0x214] ;  /* 0x0002140001197983 */ /* 0x000ea80000300800 */
[----:B-1----:R-:W2:Y:S04]  /*92220*/  LDL.LU R26, [R1+0x218] ;  /* 0x00021800011a7983 */ /* 0x002ea80000300800 */
[----:B------:R-:W2:Y:S01]  /*92230*/  LDL.LU R27, [R1+0x21c] ;  /* 0x00021c00011b7983 */ /* 0x000ea20000300800 */
[----:B0-----:R-:W-:-:S02]  /*92240*/  IMAD.MOV.U32 R14, RZ, RZ, R29 ;  /* 0x000000ffff0e7224 */ /* 0x001fc400078e001d */
        /* <DEDUP_REMOVED lines=22> */
[----:B----4-:R-:W-:Y:S01]  /*923b0*/  IMAD.MOV.U32 R15, RZ, RZ, R4 ;  /* 0x000000ffff0f7224 */ /* 0x010fe200078e0004 */
[----:B--2---:R-:W-:Y:S04]  /*923c0*/  STL.64 [R1+0x7a58], R26 ;  /* 0x007a581a01007387 */ /* 0x004fe80000100a00 */
[----:B------:R-:W-:Y:S04]  /*923d0*/  STL.64 [R1+0x7a50], R24 ;  /* 0x007a501801007387 */ /* 0x000fe80000100a00 */
[----:B------:R-:W2:Y:S04]  /*923e0*/  LDL.LU R2, [R1+0x7ca4] ;  /* 0x007ca40001027983 */ /* 0x000ea80000300800 */
[----:B------:R-:W4:Y:S04]  /*923f0*/  LDL.LU R4, [R1+0x7ca0] ;  /* 0x007ca00001047983 */ /* 0x000f280000300800 */
[----:B------:R0:W-:Y:S02]  /*92400*/  STL.64 [R1+0x7a60], R14 ;  /* 0x007a600e01007387 */ /* 0x0001e40000100a00 */
[----:B0-----:R-:W-:-:S02]  /*92410*/  IMAD.MOV.U32 R14, RZ, RZ, R3 ;  /* 0x000000ffff0e7224 */ /* 0x001fc400078e0003 */
[----:B------:R-:W-:Y:S01]  /*92420*/  IMAD.MOV.U32 R15, RZ, RZ, R29 ;  /* 0x000000ffff0f7224 */ /* 0x000fe200078e001d */
[----:B------:R-:W2:Y:S04]  /*92430*/  LDL.LU R3, [R1+0x7c9c] ;  /* 0x007c9c0001037983 */ /* 0x000ea80000300800 */
[----:B------:R-:W2:Y:S04]  /*92440*/  LDL.LU R29, [R1+0x7c98] ;  /* 0x007c9800011d7983 */ /* 0x000ea80000300800 */
[----:B------:R3:W-:Y:S04]  /*92450*/  STL.64 [R1+0x7a78], R14 ;  /* 0x007a780e01007387 */ /* 0x0007e80000100a00 */
[----:B------:R-:W2:Y:S04]  /*92460*/  LDL.LU R24, [R1+0x240] ;  /* 0x0002400001187983 */ /* 0x000ea80000300800 */
        /* <DEDUP_REMOVED lines=48> */
[----:B----4-:R-:W-:Y:S01]  /*92770*/  IMAD.MOV.U32 R15, RZ, RZ, R4 ;  /* 0x000000ffff0f7224 */ /* 0x010fe200078e0004 */
[----:B------:R-:W4:Y:S04]  /*92780*/  LDL.LU R2, [R1+0x7c74] ;  /* 0x007c740001027983 */ /* 0x000f280000300800 */
        /* <DEDUP_REMOVED lines=117> */
[----:B------:R-:W-:-:S03]  /*92ee0*/  IMAD.MOV.U32 R14, RZ, RZ, R2 ;  /* 0x000000ffff0e7224 */ /* 0x000fc600078e0002 */
[----:B------:R-:W3:Y:S04]  /*92ef0*/  LDL.LU R2, [R1+0x7c14] ;  /* 0x007c140001027983 */ /* 0x000ee80000300800 */
        /* <DEDUP_REMOVED lines=18> */
[----:B----4-:R-:W-:-:S03]  /*93020*/  IMAD.MOV.U32 R15, RZ, RZ, R4 ;  /* 0x000000ffff0f7224 */ /* 0x010fc600078e0004 */
[----:B--2---:R-:W-:Y:S04]  /*93030*/  STL.64 [R1+0x7c08], R26 ;  /* 0x007c081a01007387 */ /* 0x004fe80000100a00 */
[----:B------:R0:W-:Y:S04]  /*93040*/  STL.64 [R1+0x7c00], R24 ;  /* 0x007c001801007387 */ /* 0x0001e80000100a00 */
[----:B0-----:R-:W2:Y:S04]  /*93050*/  LDL.LU R24, [R1+0x360] ;  /* 0x0003600001187983 */ /* 0x001ea80000300800 */
[----:B------:R-:W2:Y:S04]  /*93060*/  LDL.LU R25, [R1+0x364] ;  /* 0x0003640001197983 */ /* 0x000ea80000300800 */
[----:B------:R-:W2:Y:S04]  /*93070*/  LDL.LU R26, [R1+0x368] ;  /* 0x00036800011a7983 */ /* 0x000ea80000300800 */
[----:B------:R-:W2:Y:S04]  /*93080*/  LDL.LU R27, [R1+0x36c] ;  /* 0x00036c00011b7983 */ /* 0x000ea80000300800 */
        /* <DEDUP_REMOVED lines=9> */
[----:B---3--:R-:W-:-:S03]  /*93120*/  IMAD.MOV.U32 R17, RZ, RZ, R2 ;  /* 0x000000ffff117224 */ /* 0x008fc600078e0002 */
        /* <DEDUP_REMOVED lines=128> */
[----:B------:R-:W4:-:S15]  /*93930*/  LDL.LU.64 R26, [R1+0x7a10] ;  /* 0x007a1000011a7983 */ /* 0x000f1e0000300a00 */
[----:B------:R-:W-:Y:S02]  /*93940*/  NOP ;  /* 0x0000000000007918 */ /* 0x000fe40000000000 */
[----:B------:R-:W-:Y:S04]  /*93950*/  STL.64 [R1+0x210], R12 ;  /* 0x0002100c01007387 */ /* 0x000fe80000100a00 */
[----:B------:R0:W-:Y:S04]  /*93960*/  STL.64 [R1+0x218], R14 ;  /* 0x0002180e01007387 */ /* 0x0001e80000100a00 */
[----:B0-----:R-:W2:Y:S04]  /*93970*/  LDL.LU.64 R14, [R1+0x7a08] ;  /* 0x007a0800010e7983 */ /* 0x001ea80000300a00 */
[----:B------:R-:W2:Y:S01]  /*93980*/  LDL.LU.64 R12, [R1+0x7a00] ;  /* 0x007a0000010c7983 */ /* 0x000ea20000300a00 */
[----:B----4-:R-:W-:Y:S03]  /*93990*/  HMMA.16816.F32.BF16 R24, R20, R26, R4 ;  /* 0x0000001a1418723c */ /* 0x010fe60000041804 */
[----:B------:R-:W4:Y:S04]  /*939a0*/  LDL.LU.64 R6, [R1+0x79f8] ;  /* 0x0079f80001067983 */ /* 0x000f280000300a00 */
[----:B------:R-:W2:-:S12]  /*939b0*/  LDL.LU R5, [R1+0x79f0] ;  /* 0x0079f00001057983 */ /* 0x000e980000300800 */
        /* <DEDUP_REMOVED lines=8> */
[----:B0-----:R-:W2:Y:S04]  /*93a40*/  LDL.LU.64 R14, [R1+0x79d8] ;  /* 0x0079d800010e7983 */ /* 0x001ea80000300a00 */
[----:B------:R-:W2:Y:S01]  /*93a50*/  LDL.LU.64 R12, [R1+0x79d0] ;  /* 0x0079d000010c7983 */ /* 0x000ea20000300a00 */
[----:B------:R-:W-:-:S02]  /*93a60*/  IMAD.MOV.U32 R19, RZ, RZ, R0 ;  /* 0x000000ffff137224 */ /* 0x000fc400078e0000 */
[----:B------:R-:W0:Y:S01]  /*93a70*/  S2R R0, SR_TID.X ;  /* 0x0000000000007919 */ /* 0x000e220000002100 */
[----:B--2---:R-:W-:Y:S02]  /*93a80*/  IMAD.MOV.U32 R26, RZ, RZ, R13 ;  /* 0x000000ffff1a7224 */ /* 0x004fe400078e000d */
[----:B------:R-:W-:Y:S02]  /*93a90*/  IMAD.MOV.U32 R27, RZ, RZ, R12 ;  /* 0x000000ffff1b7224 */ /* 0x000fe400078e000c */
[----:B------:R-:W-:Y:S01]  /*93aa0*/  HMMA.16816.F32.BF16 R12, R20, R14, R8 ;  /* 0x0000000e140c723c */ /* 0x000fe20000041808 */
[----:B------:R-:W3:Y:S04]  /*93ab0*/  LDL.LU.64 R10, [R1+0x79c8] ;  /* 0x0079c800010a7983 */ /* 0x000ee80000300a00 */
[----:B------:R-:W2:-:S14]  /*93ac0*/  LDL.LU.64 R8, [R1+0x79c0] ;  /* 0x0079c00001087983 */ /* 0x000e9c0000300a00 */
[----:B------:R-:W-:Y:S04]  /*93ad0*/  STL.64 [R1+0x1e0], R12 ;  /* 0x0001e00c01007387 */ /* 0x000fe80000100a00 */
[----:B------:R3:W-:Y:S01]  /*93ae0*/  STL.64 [R1+0x1e8], R14 ;  /* 0x0001e80e01007387 */ /* 0x0007e20000100a00 */
[----:B------:R-:W-:-:S07]  /*93af0*/  IMAD.MOV.U32 R18, RZ, RZ, R28 ;  /* 0x000000ffff127224 */ /* 0x000fce00078e001c */
[----:B----4-:R-:W-:-:S15]  /*93b00*/  HMMA.16816.F32.BF16 R16, R20, R6, R16 ;  /* 0x000000061410723c */ /* 0x010fde0000041810 */
[----:B------:R-:W-:-:S04]  /*93b10*/  NOP ;  /* 0x0000000000007918 */ /* 0x000fc80000000000 */
[----:B------:R-:W-:Y:S01]  /*93b20*/  IMAD.MOV.U32 R28, RZ, RZ, R18 ;  /* 0x000000ffff1c7224 */ /* 0x000fe200078e0012 */
[----:B---3--:R-:W-:Y:S01]  /*93b30*/  HMMA.16816.F32.BF16 R12, R20, R10, R24 ;  /* 0x0000000a140c723c */ /* 0x008fe20000041818 */
[C---:B0-----:R-:W-:Y:S01]  /*93b40*/  LOP3.LUT R24, R0.reuse, 0x7, RZ, 0xc0, !PT ;  /* 0x0000000700187812 */ /* 0x041fe200078ec0ff */
[----:B------:R-:W-:-:S04]  /*93b50*/  IMAD.SHL.U32 R25, R0, 0x40, RZ ;  /* 0x0000004000197824 */ /* 0x000fc800078e00ff */
[----:B------:R-:W-:-:S13]  /*93b60*/  IMAD R24, R24, 0x110, RZ ;  /* 0x0000011018187824 */ /* 0x000fda00078e02ff */
[----:B------:R0:W-:Y:S02]  /*93b70*/  STL.64 [R1+0x1d0], R12 ;  /* 0x0001d00c01007387 */ /* 0x0001e40000100a00 */
[----:B0-----:R-:W-:-:S05]  /*93b80*/  IMAD.SHL.U32 R13, R0, 0x2, RZ ;  /* 0x00000002000d7824 */ /* 0x001fca00078e00ff */
[----:B------:R-:W-:-:S04]  /*93b90*/  LOP3.LUT R4, R24, 0x30, R13, 0x78, !PT ;  /* 0x0000003018047812 */ /* 0x000fc800078e780d */
[----:B------:R-:W-:-:S04]  /*93ba0*/  LOP3.LUT R4, R4, 0x800, R25, 0xf8, !PT ;  /* 0x0000080004047812 */ /* 0x000fc800078ef819 */
[----:B------:R-:W-:Y:S01]  /*93bb0*/  LOP3.LUT R4, R4, 0x40, RZ, 0x3c, !PT ;  /* 0x0000004004047812 */ /* 0x000fe200078e3cff */
[----:B------:R-:W-:Y:S04]  /*93bc0*/  STL.64 [R1+0x1d8], R14 ;  /* 0x0001d80e01007387 */ /* 0x000fe80000100a00 */
[----:B------:R-:W0:Y:S01]  /*93bd0*/  LDSM.16.M88.4 R12, [R4+UR5] ;  /* 0x00000005040c783b */ /* 0x000e220008000200 */
[----:B------:R-:W-:-:S03]  /*93be0*/  IMAD.MOV.U32 R0, RZ, RZ, R19 ;  /* 0x000000ffff007224 */ /* 0x000fc600078e0013 */
[----:B------:R-:W-:Y:S04]  /*93bf0*/  STL.64 [R1+0x1c0], R16 ;  /* 0x0001c01001007387 */ /* 0x000fe80000100a00 */
[----:B------:R-:W1:Y:S04]  /*93c00*/  LDSM.16.M88.4 R24, [R4+UR5+0x1000] ;  /* 0x001000050418783b */ /* 0x000e680008000200 */
[----:B------:R-:W-:Y:S04]  /*93c10*/  STL [R1+0x718c], R0 ;  /* 0x00718c0001007387 */ /* 0x000fe80000100800 */
[----:B------:R-:W-:Y:S04]  /*93c20*/  STL [R1+0x7188], R28 ;  /* 0x0071881c01007387 */ /* 0x000fe80000100800 */
[----:B------:R-:W-:Y:S04]  /*93c30*/  STL [R1+0x7190], R2 ;  /* 0x0071900201007387 */ /* 0x000fe80000100800 */
[----:B------:R-:W3:Y:S04]  /*93c40*/  LDSM.16.M88.4 R20, [R4+UR5+0x2000] ;  /* 0x002000050414783b */ /* 0x000ee80008000200 */
[----:B------:R-:W-:Y:S04]  /*93c50*/  LDSM.16.MT88.4 R16, [R2+UR5+0x21000] ;  /* 0x021000050210783b */ /* 0x000fe80008004200 */
[----:B0-----:R-:W-:Y:S01]  /*93c60*/  STL.64 [R1+0x1b0], R12 ;  /* 0x0001b00c01007387 */ /* 0x001fe20000100a00 */
[----:B------:R-:W-:-:S03]  /*93c70*/  IMAD.MOV.U32 R7, RZ, RZ, R12 ;  /* 0x000000ffff077224 */ /* 0x000fc600078e000c */
[----:B------:R-:W-:Y:S01]  /*93c80*/  STL.64 [R1+0x1b8], R14 ;  /* 0x0001b80e01007387 */ /* 0x000fe20000100a00 */
[----:B------:R-:W-:-:S03]  /*93c90*/  IMAD.MOV.U32 R6, RZ, RZ, R13 ;  /* 0x000000ffff067224 */ /* 0x000fc600078e000d */
[----:B------:R-:W0:Y:S04]  /*93ca0*/  LDSM.16.M88.4 R12, [R4+UR5+0x3000] ;  /* 0x00300005040c783b */ /* 0x000e280008000200 */
[----:B-1----:R-:W-:Y:S04]  /*93cb0*/  STL.64 [R1+0x1a0], R24 ;  /* 0x0001a01801007387 */ /* 0x002fe80000100a00 */
[----:B------:R-:W-:Y:S04]  /*93cc0*/  STL.64 [R1+0x1a8], R26 ;  /* 0x0001a81a01007387 */ /* 0x000fe80000100a00 */
[----:B---3--:R-:W-:Y:S04]  /*93cd0*/  STL.64 [R1+0x190], R20 ;  /* 0x0001901401007387 */ /* 0x008fe80000100a00 */
[----:B------:R-:W-:Y:S04]  /*93ce0*/  STL.64 [R1+0x198], R22 ;  /* 0x0001981601007387 */ /* 0x000fe80000100a00 */
[----:B------:R-:W-:Y:S04]  /*93cf0*/  LDSM.16.M88.4 R24, [R4+UR5+0x5000] ;  /* 0x005000050418783b */ /* 0x000fe80008000200 */
[----:B------:R-:W-:Y:S04]  /*93d00*/  LDSM.16.M88.4 R20, [R4+UR5+0x6000] ;  /* 0x006000050414783b */ /* 0x000fe80008000200 */
[----:B0-----:R-:W-:Y:S01]  /*93d10*/  STL.64 [R1+0x180], R12 ;  /* 0x0001800c01007387 */ /* 0x001fe20000100a00 */
[----:B------:R-:W-:-:S03]  /*93d20*/  IMAD.MOV.U32 R11, RZ, RZ, R12 ;  /* 0x000000ffff0b7224 */ /* 0x000fc600078e000c */
[----:B------:R-:W-:Y:S01]  /*93d30*/  STL.64 [R1+0x188], R14 ;  /* 0x0001880e01007387 */ /* 0x000fe20000100a00 */
[----:B------:R-:W-:-:S03]  /*93d40*/  IMAD.MOV.U32 R10, RZ, RZ, R13 ;  /* 0x000000ffff0a7224 */ /* 0x000fc600078e000d */
        /* <DEDUP_REMOVED lines=10> */
[----:B0-----:R-:W-:Y:S01]  /*93df0*/  STL.64 [R1+0x140], R12 ;  /* 0x0001400c01007387 */ /* 0x001fe20000100a00 */
[----:B------:R-:W-:-:S03]  /*93e00*/  IMAD.MOV.U32 R2, RZ, RZ, R12 ;  /* 0x000000ffff027224 */ /* 0x000fc600078e000c */
[----:B------:R-:W-:Y:S01]  /*93e10*/  STL.64 [R1+0x148], R14 ;  /* 0x0001480e01007387 */ /* 0x000fe20000100a00 */
[----:B------:R-:W-:-:S03]  /*93e20*/  IMAD.MOV.U32 R0, RZ, RZ, R13 ;  /* 0x000000ffff007224 */ /* 0x000fc600078e000d */
[----:B------:R-:W0:Y:S04]  /*93e30*/  LDSM.16.M88.4 R12, [R4+UR5+0x9000] ;  /* 0x00900005040c783b */ /* 0x000e280008000200 */
[----:B------:R-:W-:Y:S04]  /*93e40*/  STL [R1+0x7954], R0 ;  /* 0x0079540001007387 */ /* 0x000fe80000100800 */
[----:B------:R3:W-:Y:S04]  /*93e50*/  STL [R1+0x7950], R2 ;  /* 0x0079500201007387 */ /* 0x0007e80000100800 */
[----:B-1----:R-:W-:Y:S04]  /*93e60*/  STL.64 [R1+0x130], R20 ;  /* 0x0001301401007387 */ /* 0x002fe80000100a00 */
[----:B------:R-:W-:Y:S04]  /*93e70*/  STL.64 [R1+0x138], R22 ;  /* 0x0001381601007387 */ /* 0x000fe80000100a00 */
[----:B------:R-:W-:Y:S04]  /*93e80*/  LDSM.16.M88.4 R20, [R4+UR5+0xa000] ;  /* 0x00a000050414783b */ /* 0x000fe80008000200 */
[----:B0-----:R-:W-:Y:S01]  /*93e90*/  STL.64 [R1+0x120], R12 ;  /* 0x0001200c01007387 */ /* 0x001fe20000100a00 */
[----:B---3--:R-:W-:-:S03]  /*93ea0*/  IMAD.MOV.U32 R2, RZ, RZ, R12 ;  /* 0x000000ffff027224 */ /* 0x008fc600078e000c */
[----:B------:R-:W-:Y:S01]  /*93eb0*/  STL.64 [R1+0x128], R14 ;  /* 0x0001280e01007387 */ /* 0x000fe20000100a00 */
[----:B------:R-:W-:-:S03]  /*93ec0*/  IMAD.MOV.U32 R28, RZ, RZ, R13 ;  /* 0x000000ffff1c7224 */ /* 0x000fc600078e000d */
[----:B------:R-:W0:Y:S04]  /*93ed0*/  LDSM.16.M88.4 R12, [R4+UR5+0xb000] ;  /* 0x00b00005040c783b */ /* 0x000e280008000200 */
[----:B------:R-:W-:Y:S04]  /*93ee0*/  STL [R1+0x795c], R28 ;  /* 0x00795c1c01007387 */ /* 0x000fe80000100800 */
[----:B------:R-:W-:Y:S04]  /*93ef0*/  STL [R1+0x7958], R2 ;  /* 0x0079580201007387 */ /* 0x000fe80000100800 */
[----:B0-----:R-:W-:Y:S04]  /*93f00*/  STL.64 [R1+0x100], R12 ;  /* 0x0001000c01007387 */ /* 0x001fe80000100a00 */
[----:B------:R-:W-:Y:S04]  /*93f10*/  STL.64 [R1+0x110], R20 ;  /* 0x0001101401007387 */ /* 0x000fe80000100a00 */
[----:B------:R-:W-:Y:S04]  /*93f20*/  STL.64 [R1+0x118], R22 ;  /* 0x0001181601007387 */ /* 0x000fe80000100a00 */
[----:B------:R-:W0:Y:S04]  /*93f30*/  LDSM.16.M88.4 R20, [R4+UR5+0xc000] ;  /* 0x00c000050414783b */ /* 0x000e280008000200 */
[----:B------:R-:W-:Y:S01]  /*93f40*/  STL.64 [R1+0x108], R14 ;  /* 0x0001080e01007387 */ /* 0x000fe20000100a00 */
[----:B------:R-:W-:-:S03]  /*93f50*/  IMAD.MOV.U32 R0, RZ, RZ, R13 ;  /* 0x000000ffff007224 */ /* 0x000fc600078e000d */
[----:B------:R-:W1:Y:S04]  /*93f60*/  LDSM.16.M88.4 R12, [R4+UR5+0xd000] ;  /* 0x00d00005040c783b */ /* 0x000e680008000200 */
[----:B------:R-:W-:Y:S04]  /*93f70*/  STL [R1+0x7960], R0 ;  /* 0x0079600001007387 */ /* 0x000fe80000100800 */
[----:B0-----:R-:W-:Y:S04]  /*93f80*/  STL.64 [R1+0xf0], R20 ;  /* 0x0000f01401007387 */ /* 0x001fe80000100a00 */
[----:B------:R-:W-:Y:S04]  /*93f90*/  STL.64 [R1+0xf8], R22 ;  /* 0x0000f81601007387 */ /* 0x000fe80000100a00 */
[----:B-1----:R-:W-:Y:S04]  /*93fa0*/  STL.64 [R1+0xe0], R12 ;  /* 0x0000e00c01007387 */ /* 0x002fe80000100a00 */
[----:B------:R-:W0:Y:S01]  /*93fb0*/  LDSM.16.M88.4 R20, [R4+UR5+0xe000] ;  /* 0x00e000050414783b */ /* 0x000e220008000200 */
[----:B------:R-:W-:-:S03]  /*93fc0*/  IMAD.MOV.U32 R28, RZ, RZ, R12 ;  /* 0x000000ffff1c7224 */ /* 0x000fc600078e000c */
[----:B------:R-:W-:Y:S01]  /*93fd0*/  STL.64 [R1+0xe8], R14 ;  /* 0x0000e80e01007387 */ /* 0x000fe20000100a00 */
[----:B------:R-:W-:-:S03]  /*93fe0*/  IMAD.MOV.U32 R2, RZ, RZ, R13 ;  /* 0x000000ffff027224 */ /* 0x000fc600078e000d */
[----:B------:R-:W1:Y:S04]  /*93ff0*/  LDSM.16.M88.4 R12, [R4+UR5+0xf000] ;  /* 0x00f00005040c783b */ /* 0x000e680008000200 */
[----:B------:R1:W-:Y:S04]  /*94000*/  STL [R1+0x7964], R28 ;  /* 0x0079641c01007387 */ /* 0x0003e80000100800 */
[----:B0-----:R-:W-:Y:S04]  /*94010*/  STL.64 [R1+0xd0], R20 ;  /* 0x0000d01401007387 */ /* 0x001fe80000100a00 */
[----:B------:R-:W-:Y:S04]  /*94020*/  STL.64 [R1+0xd8], R22 ;  /* 0x0000d81601007387 */ /* 0x000fe80000100a00 */
[----:B------:R-:W0:Y:S01]  /*94030*/  LDSM.16.M88.4 R20, [R4+UR5+0x11000] ;  /* 0x011000050414783b */ /* 0x000e220008000200 */
[----:B-1----:R-:W-:-:S03]  /*94040*/  IMAD.MOV.U32 R28, RZ, RZ, R12 ;  /* 0x000000ffff1c7224 */ /* 0x002fc600078e000c */
[----:B------:R-:W-:Y:S04]  /*94050*/  STL.64 [R1+0xc0], R12 ;  /* 0x0000c00c01007387 */ /* 0x000fe80000100a00 */
[----:B------:R-:W-:Y:S01]  /*94060*/  STL.64 [R1+0xc8], R14 ;  /* 0x0000c80e01007387 */ /* 0x000fe20000100a00 */
[----:B------:R-:W-:-:S03]  /*94070*/  IMAD.MOV.U32 R0, RZ, RZ, R13 ;  /* 0x000000ffff007224 */ /* 0x000fc600078e000d */
[----:B------:R-:W-:Y:S04]  /*94080*/  STL.64 [R1+0xb0], R24 ;  /* 0x0000b01801007387 */ /* 0x000fe80000100a00 */
[----:B------:R-:W1:Y:S04]  /*94090*/  LDSM.16.M88.4 R12, [R4+UR5+0x12000] ;  /* 0x01200005040c783b */ /* 0x000e680008000200 */
[----:B------:R-:W-:Y:S04]  /*940a0*/  STL.64 [R1+0xb8], R26 ;  /* 0x0000b81a01007387 */ /* 0x000fe80000100a00 */
[----:B------:R-:W3:Y:S04]  /*940b0*/  LDSM.16.M88.4 R24, [R4+UR5+0x13000] ;  /* 0x013000050418783b */ /* 0x000ee80008000200 */
[----:B0-----:R-:W-:Y:S04]  /*940c0*/  STL.64 [R1+0xa0], R20 ;  /* 0x0000a01401007387 */ /* 0x001fe80000100a00 */
[----:B------:R-:W-:Y:S04]  /*940d0*/  STL.64 [R1+0xa8], R22 ;  /* 0x0000a81601007387 */ /* 0x000fe80000100a00 */
[----:B------:R-:W0:Y:S04]  /*940e0*/  LDSM.16.M88.4 R20, [R4+UR5+0x14000] ;  /* 0x014000050414783b */ /* 0x000e280008000200 */
[----:B-1----:R-:W-:Y:S04]  /*940f0*/  STL.64 [R1+0x90], R12 ;  /* 0x0000900c01007387 */ /* 0x002fe80000100a00 */
[----:B------:R-:W-:Y:S04]  /*94100*/  STL.64 [R1+0x98], R14 ;  /* 0x0000980e01007387 */ /* 0x000fe80000100a00 */
[----:B------:R-:W1:Y:S04]  /*94110*/  LDSM.16.M88.4 R12, [R4+UR5+0x15000] ;  /* 0x01500005040c783b */ /* 0x000e680008000200 */
[----:B---3--:R-:W-:Y:S04]  /*94120*/  STL.64 [R1+0x80], R24 ;  /* 0x0000801801007387 */ /* 0x008fe80000100a00 */
        /* <DEDUP_REMOVED lines=16> */
[----:B---3--:R-:W-:Y:S04]  /*94230*/  STL.64 [R1+0x20], R24 ;  /* 0x0000201801007387 */ /* 0x008fe80000100a00 */
[----:B------:R-:W-:Y:S04]  /*94240*/  STL.64 [R1+0x28], R26 ;  /* 0x0000281a01007387 */ /* 0x000fe80000100a00 */
[----:B------:R-:W1:Y:S04]  /*94250*/  LDSM.16.M88.4 R24, [R4+UR5+0x1c000] ;  /* 0x01c000050418783b */ /* 0x000e680008000200 */
[----:B------:R-:W3:Y:S04]  /*94260*/  LDSM.16.M88.4 R12, [R4+UR5+0x1b000] ;  /* 0x01b00005040c783b */ /* 0x000ee80008000200 */
[----:B0-----:R-:W-:Y:S04]  /*94270*/  STL.64 [R1+0x10], R20 ;  /* 0x0000101401007387 */ /* 0x001fe80000100a00 */
[----:B------:R-:W-:Y:S04]  /*94280*/  STL.64 [R1+0x18], R22 ;  /* 0x0000181601007387 */ /* 0x000fe80000100a00 */
[----:B-1----:R-:W-:Y:S04]  /*94290*/  STL.64 [R1+0x7780], R26 ;  /* 0x0077801a01007387 */ /* 0x002fe80000100a00 */
[----:B---3--:R-:W-:Y:S04]  /*942a0*/  STL.64 [R1], R12 ;  /* 0x0000000c01007387 */ /* 0x008fe80000100a00 */
[----:B------:R-:W-:Y:S04]  /*942b0*/  STL.64 [R1+0x8], R14 ;  /* 0x0000080e01007387 */ /* 0x000fe80000100a00 */
[----:B------:R0:W-:Y:S04]  /*942c0*/  STL.64 [R1+0x7778], R24 ;  /* 0x0077781801007387 */ /* 0x0001e80000100a00 */
[----:B------:R-:W1:Y:S04]  /*942d0*/  LDSM.16.M88.4 R12, [R4+UR5+0x1d000] ;  /* 0x01d00005040c783b */ /* 0x000e680008000200 */
[----:B0-----:R-:W3:Y:S04]  /*942e0*/  LDL.64 R24, [R1+0x160] ;  /* 0x0001600001187983 */ /* 0x001ee80000100a00 */
[----:B---3--:R0:W-:Y:S04]  /*942f0*/  STL.64 [R1+0x7968], R24 ;  /* 0x0079681801007387 */ /* 0x0081e80000100a00 */
[----:B0-----:R-:W3:Y:S04]  /*94300*/  LDL.64 R24, [R1+0x170] ;  /* 0x0001700001187983 */ /* 0x001ee80000100a00 */
[----:B---3--:R0:W-:Y:S02]  /*94310*/  STL.64 [R1+0x7970], R24 ;  /* 0x0079701801007387 */ /* 0x0081e40000100a00 */
[----:B0-----:R-:W-:Y:S01]  /*94320*/  IMAD.MOV.U32 R24, RZ, RZ, R11 ;  /* 0x000000ffff187224 */ /* 0x001fe200078e000b */
[----:B------:R-:W-:-:S05]  /*94330*/  MOV R25, R10 ;  /* 0x0000000a00197202 */ /* 0x000fca0000000f00 */
[----:B------:R0:W-:Y:S04]  /*94340*/  STL.64 [R1+0x7988], R24 ;  /* 0x0079881801007387 */ /* 0x0001e80000100a00 */
[----:B0-----:R-:W3:Y:S04]  /*94350*/  LDL.64 R24, [R1+0x190] ;  /* 0x0001900001187983 */ /* 0x001ee80000100a00 */
[----:B---3--:R0:W-:Y:S04]  /*94360*/  STL.64 [R1+0x7990], R24 ;  /* 0x0079901801007387 */ /* 0x0081e80000100a00 */
[----:B0-----:R-:W3:Y:S04]  /*94370*/  LDL.64 R24, [R1+0x1a0] ;  /* 0x0001a00001187983 */ /* 0x001ee80000100a00 */
[----:B---3--:R-:W-:Y:S04]  /*94380*/  STL.64 [R1+0x79a0], R24 ;  /* 0x0079a01801007387 */ /* 0x008fe80000100a00 */
[----:B-1----:R-:W-:Y:S04]  /*94390*/  STL [R1+0x72b8], R14 ;  /* 0x0072b80e01007387 */ /* 0x002fe80000100800 */
[----:B------:R-:W-:Y:S04]  /*943a0*/  STL [R1+0x6d78], R15 ;  /* 0x006d780f01007387 */ /* 0x000fe80000100800 */
[----:B------:R0:W-:Y:S04]  /*943b0*/  STL.64 [R1+0x7998], R12 ;  /* 0x0079980c01007387 */ /* 0x0001e80000100a00 */
[----:B0-----:R-:W3:Y:S04]  /*943c0*/  LDL.LU R12, [R1+0x9a0] ;  /* 0x0009a000010c7983 */ /* 0x001ee80000300800 */
[----:B------:R-:W3:Y:S04]  /*943d0*/  LDL.LU R13, [R1+0x9a4] ;  /* 0x0009a400010d7983 */ /* 0x000ee80000300800 */
[----:B------:R-:W4:Y:S04]  /*943e0*/  LDL.LU R14, [R1+0x9a8] ;  /* 0x0009a800010e7983 */ /* 0x000f280000300800 */
[----:B------:R-:W4:Y:S04]  /*943f0*/  LDL.LU R15, [R1+0x9ac] ;  /* 0x0009ac00010f7983 */ /* 0x000f280000300800 */
[----:B----4-:R2:W-:Y:S02]  /*94400*/  STL.64 [R1+0x79b0], R14 ;  /* 0x0079b00e01007387 */ /* 0x0105e40000100a00 */
[----:B--2---:R-:W-:-:S02]  /*94410*/  IMAD.MOV.U32 R14, RZ, RZ, R9 ;  /* 0x000000ffff0e7224 */ /* 0x004fc400078e0009 */
[----:B------:R-:W-:Y:S02]  /*94420*/  IMAD.MOV.U32 R15, RZ, RZ, R8 ;  /* 0x000000ffff0f7224 */ /* 0x000fe400078e0008 */
[----:B------:R-:W0:Y:S04]  /*94430*/  LDSM.16.M88.4 R8, [R4+UR5+0x1e000] ;  /* 0x01e000050408783b */ /* 0x000e280008000200 */
[----:B---3--:R1:W-:Y:S04]  /*94440*/  STL.64 [R1+0x79a8], R12 ;  /* 0x0079a80c01007387 */ /* 0x0083e80000100a00 */
[----:B-1----:R-:W2:Y:S04]  /*94450*/  LDL.LU R12, [R1+0x9b0] ;  /* 0x0009b000010c7983 */ /* 0x002ea80000300800 */
[----:B------:R-:W2:Y:S04]  /*94460*/  LDL.LU R13, [R1+0x9b4] ;  /* 0x0009b400010d7983 */ /* 0x000ea80000300800 */
[----:B0-----:R0:W-:Y:S04]  /*94470*/  STL [R1+0x6d54], R10 ;  /* 0x006d540a01007387 */ /* 0x0011e80000100800 */
[----:B------:R-:W-:Y:S04]  /*94480*/  STL [R1+0x6d50], R11 ;  /* 0x006d500b01007387 */ /* 0x000fe80000100800 */
[----:B------:R1:W-:Y:S01]  /*94490*/  STL.64 [R1+0x7918], R8 ;  /* 0x0079180801007387 */ /* 0x0003e20000100a00 */
[----:B0-----:R-:W-:-:S03]  /*944a0*/  IMAD.MOV.U32 R10, RZ, RZ, R5 ;  /* 0x000000ffff0a7224 */ /* 0x001fc600078e0005 */
[----:B-1----:R-:W3:Y:S04]  /*944b0*/  LDL.LU R8, [R1+0x960] ;  /* 0x0009600001087983 */ /* 0x002ee80000300800 */
[----:B------:R-:W3:Y:S04]  /*944c0*/  LDL.LU R9, [R1+0x964] ;  /* 0x0009640001097983 */ /* 0x000ee80000300800 */
[----:B------:R-:W4:Y:S01]  /*944d0*/  LDL.LU R5, [R1+0x79bc] ;  /* 0x0079bc0001057983 */ /* 0x000f220000300800 */
[----:B------:R-:W-:-:S03]  /*944e0*/  IMAD.MOV.U32 R11, RZ, RZ, R29 ;  /* 0x000000ffff0b7224 */ /* 0x000fc600078e001d */
[----:B------:R-:W3:Y:S04]  /*944f0*/  LDL.LU R29, [R1+0x79b8] ;  /* 0x0079b800011d7983 */ /* 0x000ee80000300800 */
[----:B------:R4:W-:Y:S01]  /*94500*/  STL.64 [R1+0x7980], R10 ;  /* 0x0079800a01007387 */ /* 0x0009e20000100a00 */
[----:B------:R-:W-:Y:S02]  /*94510*/  IMAD.MOV.U32 R24, RZ, RZ, R7 ;  /* 0x000000ffff187224 */ /* 0x000fe400078e0007 */
[----:B------:R-:W-:-:S07]  /*94520*/  IMAD.MOV.U32 R25, RZ, RZ, R6 ;  /* 0x000000ffff197224 */ /* 0x000fce00078e0006 */
[C---:B--2---:R-:W-:Y:S01]  /*94530*/  HMMA.16816.F32.BF16 R24, R16.reuse, R24, R12 ;  /* 0x000000181018723c */ /* 0x044fe2000004180c */
[----:B----4-:R-:W-:Y:S02]  /*94540*/  IMAD.MOV.U32 R11, RZ, RZ, R5 ;  /* 0x000000ffff0b7224 */ /* 0x010fe400078e0005 */
[----:B------:R-:W0:Y:S04]  /*94550*/  LDSM.16.M88.4 R4, [R4+UR5+0x1f000] ;  /* 0x01f000050404783b */ /* 0x000e280008000200 */
[----:B---3--:R-:W1:Y:S04]  /*94560*/  LDSM.16.MT88.4 R20, [R29+UR5+0x21000] ;  /* 0x021000051d14783b */ /* 0x008e680008004200 */
[----:B------:R2:W-:Y:S04]  /*94570*/  STL.64 [R1+0x7978], R8 ;  /* 0x0079780801007387 */ /* 0x0005e80000100a00 */
[----:B--2---:R-:W2:Y:S04]  /*94580*/  LDL.LU R8, [R1+0x980] ;  /* 0x0009800001087983 */ /* 0x004ea80000300800 */
[----:B------:R-:W2:Y:S04]  /*94590*/  LDL.LU R9, [R1+0x984] ;  /* 0x0009840001097983 */ /* 0x000ea80000300800 */
[----:B------:R-:W2:Y:S04]  /*945a0*/  LDL.LU R10, [R1+0x988] ;  /* 0x00098800010a7983 */ /* 0x000ea80000300800 */
[----:B0-----:R-:W-:Y:S04]  /*945b0*/  STL [R1+0x7760], R5 ;  /* 0x0077600501007387 */ /* 0x001fe80000100800 */
[----:B------:R-:W-:Y:S04]  /*945c0*/  STL [R1+0x6d34], R6 ;  /* 0x006d340601007387 */ /* 0x000fe80000100800 */
[----:B------:R-:W-:Y:S04]  /*945d0*/  STL [R1+0x6d30], R7 ;  /* 0x006d300701007387 */ /* 0x000fe80000100800 */
[----:B-1----:R-:W-:Y:S04]  /*945e0*/  STL.64 [R1+0x7758], R22 ;  /* 0x0077581601007387 */ /* 0x002fe80000100a00 */
[----:B------:R0:W-:Y:S04]  /*945f0*/  STL.64 [R1+0x7750], R20 ;  /* 0x0077501401007387 */ /* 0x0001e80000100a00 */
[----:B0-----:R-:W3:Y:S04]  /*94600*/  LDL.LU R20, [R1+0x990] ;  /* 0x0009900001147983 */ /* 0x001ee80000300800 */
[----:B------:R-:W3:Y:S04]  /*94610*/  LDL.LU R21, [R1+0x994] ;  /* 0x0009940001157983 */ /* 0x000ee80000300800 */
[----:B------:R-:W3:Y:S04]  /*94620*/  LDL.LU R22, [R1+0x998] ;  /* 0x0009980001167983 */ /* 0x000ee80000300800 */
[----:B------:R-:W3:Y:S04]  /*94630*/  LDL.LU R23, [R1+0x99c] ;  /* 0x00099c0001177983 */ /* 0x000ee80000300800 */
[----:B------:R-:W-:Y:S04]  /*94640*/  STL [R1+0x6f50], R29 ;  /* 0x006f501d01007387 */ /* 0x000fe80000100800 */
[----:B------:R-:W4:Y:S04]  /*94650*/  LDL.LU.64 R14, [R1+0x79b0] ;  /* 0x0079b000010e7983 */ /* 0x000f280000300a00 */
[----:B------:R-:W4:Y:S04]  /*94660*/  LDL.LU.64 R12, [R1+0x79a8] ;  /* 0x0079a800010c7983 */ /* 0x000f280000300a00 */
[----:B------:R0:W-:Y:S04]  /*94670*/  STL.64 [R1+0x9b0], R24 ;  /* 0x0009b01801007387 */ /* 0x0001e80000100a00 */
[----:B------:R-:W-:Y:S04]  /*94680*/  STL.64 [R1+0x9b8], R26 ;  /* 0x0009b81a01007387 */ /* 0x000fe80000100a00 */
[----:B0-----:R-:W4:Y:S02]  /*94690*/  LDL.LU.64 R24, [R1+0x79a0] ;  /* 0x0079a00001187983 */ /* 0x001f240000300a00 */
[----:B----4-:R-:W-:Y:S01]  /*946a0*/  HMMA.16816.F32.BF16 R12, R16, R24, R12 ;  /* 0x00000018100c723c */ /* 0x010fe2000004180c */
[----:B------:R-:W-:-:S02]  /*946b0*/  IMAD.MOV.U32 R7, RZ, RZ, R24 ;  /* 0x000000ffff077224 */ /* 0x000fc400078e0018 */
[----:B------:R-:W-:-:S15]  /*946c0*/  IMAD.MOV.U32 R6, RZ, RZ, R25 ;  /* 0x000000ffff067224 */ /* 0x000fde00078e0019 */
[----:B------:R-:W-:Y:S01]  /*946d0*/  NOP ;  /* 0x0000000000007918 */ /* 0x000fe20000000000 */
[----:B------:R0:W-:Y:S04]  /*946e0*/  STL.64 [R1+0x9a0], R12 ;  /* 0x0009a00c01007387 */ /* 0x0001e80000100a00 */
[----:B------:R1:W-:Y:S04]  /*946f0*/  STL.64 [R1+0x9a8], R14 ;  /* 0x0009a80e01007387 */ /* 0x0003e80000100a00 */
[----:B0-----:R-:W4:Y:S04]  /*94700*/  LDL.LU.64 R12, [R1+0x7998] ;  /* 0x00799800010c7983 */ /* 0x001f280000300a00 */
[----:B------:R-:W3:Y:S02]  /*94710*/  LDL.LU.64 R24, [R1+0x7990] ;  /* 0x0079900001187983 */ /* 0x000ee40000300a00 */
[----:B---3--:R-:W-:Y:S01]  /*94720*/  HMMA.16816.F32.BF16 R20, R16, R24, R20 ;  /* 0x000000181014723c */ /* 0x008fe20000041814 */
[----:B-1----:R-:W-:-:S15]  /*94730*/  IMAD.MOV.U32 R14, RZ, RZ, R25 ;  /* 0x000000ffff0e7224 */ /* 0x002fde00078e0019 */
[----:B------:R-:W-:-:S03]  /*94740*/  NOP ;  /* 0x0000000000007918 */ /* 0x000fc60000000000 */
[----:B------:R0:W-:Y:S04]  /*94750*/  STL.64 [R1+0x990], R20 ;  /* 0x0009901401007387 */ /* 0x0001e80000100a00 */
[----:B------:R-:W-:Y:S01]  /*94760*/  STL.64 [R1+0x998], R22 ;  /* 0x0009981601007387 */ /* 0x000fe20000100a00 */
[----:B0-----:R-:W-:-:S03]  /*94770*/  IMAD.MOV.U32 R20, RZ, RZ, R24 ;  /* 0x000000ffff147224 */ /* 0x001fc600078e0018 */
[----:B------:R-:W2:Y:S04]  /*94780*/  LDL.LU.64 R24, [R1+0x7988] ;  /* 0x0079880001187983 */ /* 0x000ea80000300a00 */
[----:B------:R-:W-:Y:S04]  /*94790*/  STL [R1+0x7770], R14 ;  /* 0x0077700e01007387 */ /* 0x000fe80000100800 */
[----:B----4-:R0:W-:Y:S04]  /*947a0*/  STL.64 [R1+0x7768], R12 ;  /* 0x0077680c01007387 */ /* 0x0101e80000100a00 */
[----:B0-----:R-:W3:Y:S04]  /*947b0*/  LDL.LU R12, [R1+0x970] ;  /* 0x00097000010c7983 */ /* 0x001ee80000300800 */
[----:B------:R-:W3:Y:S04]  /*947c0*/  LDL.LU R13, [R1+0x974] ;  /* 0x00097400010d7983 */ /* 0x000ee80000300800 */
[----:B------:R-:W3:Y:S01]  /*947d0*/  LDL.LU R14, [R1+0x978] ;  /* 0x00097800010e7983 */ /* 0x000ee20000300800 */
[----:B--2---:R-:W-:Y:S03]  /*947e0*/  HMMA.16816.F32.BF16 R24, R16, R24, R8 ;  /* 0x000000181018723c */ /* 0x004fe60000041808 */
[----:B------:R-:W2:Y:S04]  /*947f0*/  LDL.LU.64 R10, [R1+0x7980] ;  /* 0x00798000010a7983 */ /* 0x000ea80000300a00 */
[----:B------:R-:W2:-:S12]  /*94800*/  LDL.LU.64 R8, [R1+0x7978] ;  /* 0x0079780001087983 */ /* 0x000e980000300a00 */
[----:B------:R0:W-:Y:S04]  /*94810*/  STL.64 [R1+0x980], R24 ;  /* 0x0009801801007387 */ /* 0x0001e80000100a00 */
[----:B------:R-:W-:Y:S04]  /*94820*/  STL.64 [R1+0x988], R26 ;  /* 0x0009881a01007387 */ /* 0x000fe80000100a00 */
[----:B0-----:R-:W3:Y:S01]  /*94830*/  LDL.LU.64 R24, [R1+0x7970] ;  /* 0x0079700001187983 */ /* 0x001ee20000300a00 */
[----:B------:R-:W-:-:S07]  /*94840*/  IMAD.MOV.U32 R15, RZ, RZ, R3 ;  /* 0x000000ffff0f7224 */ /* 0x000fce00078e0003 */
[----:B---3--:R-:W-:Y:S01]  /*94850*/  HMMA.16816.F32.BF16 R12, R16, R24, R12 ;  /* 0x00000018100c723c */ /* 0x008fe2000004180c */
[----:B------:R-:W-:Y:S02]  /*94860*/  IMAD.MOV.U32 R22, RZ, RZ, R24 ;  /* 0x000000ffff167224 */ /* 0x000fe400078e0018 */
[----:B------:R-:W-:Y:S02]  /*94870*/  IMAD.MOV.U32 R21, RZ, RZ, R25 ;  /* 0x000000ffff157224 */ /* 0x000fe400078e0019 */
[----:B------:R-:W2:-:S14]  /*94880*/  LDL.LU.64 R24, [R1+0x7968] ;  /* 0x0079680001187983 */ /* 0x000e9c0000300a00 */
[----:B------:R-:W-:Y:S01]  /*94890*/  IMAD.MOV.U32 R3, RZ, RZ, R15 ;  /* 0x000000ffff037224 */ /* 0x000fe200078e000f */
[----:B------:R0:W-:Y:S04]  /*948a0*/  STL.64 [R1+0x970], R12 ;  /* 0x0009700c01007387 */ /* 0x0001e80000100a00 */
[----:B------:R1:W-:Y:S04]  /*948b0*/  STL [R1+0x978], R14 ;  /* 0x0009780e01007387 */ /* 0x0003e80000100800 */
[----:B------:R-:W-:Y:S01]  /*948c0*/  STL [R1+0x6f54], R3 ;  /* 0x006f540301007387 */ /* 0x000fe20000100800 */
[----:B--2---:R-:W-:-:S15]  /*948d0*/  HMMA.16816.F32.BF16 R8, R16, R24, R8 ;  /* 0x000000181008723c */ /* 0x004fde0000041808 */
[----:B------:R-:W-:-:S04]  /*948e0*/  NOP ;  /* 0x0000000000007918 */ /* 0x000fc80000000000 */
[----:B------:R-:W-:Y:S04]  /*948f0*/  STL.64 [R1+0x960], R8 ;  /* 0x0009600801007387 */ /* 0x000fe80000100a00 */
[----:B------:R-:W-:Y:S04]  /*94900*/  STL [R1+0x968], R10 ;  /* 0x0009680a01007387 */ /* 0x000fe80000100800 */
[----:B0-----:R-:W2:Y:S04]  /*94910*/  LDL.LU R12, [R1+0x8b0] ;  /* 0x0008b000010c7983 */ /* 0x001ea80000300800 */
[----:B------:R-:W2:Y:S04]  /*94920*/  LDL.LU R13, [R1+0x8b4] ;  /* 0x0008b400010d7983 */ /* 0x000ea80000300800 */
[----:B-1----:R-:W3:Y:S04]  /*94930*/  LDL.LU R14, [R1+0x8b8] ;  /* 0x0008b800010e7983 */ /* 0x002ee80000300800 */
[----:B------:R-:W3:Y:S01]  /*94940*/  LDL.LU R15, [R1+0x8bc] ;  /* 0x0008bc00010f7983 */ /* 0x000ee20000300800 */
[----:B------:R-:W-:-:S02]  /*94950*/  IMAD.MOV.U32 R5, RZ, RZ, R24 ;  /* 0x000000ffff057224 */ /* 0x000fc400078e0018 */
[----:B------:R-:W-:Y:S01]  /*94960*/  IMAD.MOV.U32 R23, RZ, RZ, R25 ;  /* 0x000000ffff177224 */ /* 0x000fe200078e0019 */
[----:B---3--:R-:W-:Y:S04]  /*94970*/  STL.64 [R1+0x7898], R14 ;  /* 0x0078980e01007387 */ /* 0x008fe80000100a00 */
[----:B--2---:R-:W-:Y:S04]  /*94980*/  STL.64 [R1+0x7890], R12 ;  /* 0x0078900c01007387 */ /* 0x004fe80000100a00 */
[----:B------:R-:W2:Y:S04]  /*94990*/  LDL.64 R24, [R1+0xb0] ;  /* 0x0000b00001187983 */ /* 0x000ea80000100a00 */
[----:B--2---:R-:W-:Y:S04]  /*949a0*/  STL.64 [R1+0x78a0], R24 ;  /* 0x0078a01801007387 */ /* 0x004fe80000100a00 */
[----:B------:R-:W-:Y:S04]  /*949b0*/  STL.64 [R1+0x77a0], R22 ;  /* 0x0077a01601007387 */ /* 0x000fe80000100a00 */
[----:B------:R0:W-:Y:S02]  /*949c0*/  STL.64 [R1+0x7798], R20 ;  /* 0x0077981401007387 */ /* 0x0001e40000100a00 */
[----:B0-----:R-:W-:-:S02]  /*949d0*/  IMAD.MOV.U32 R20, RZ, RZ, R28 ;  /* 0x000000ffff147224 */ /* 0x001fc400078e001c */
[----:B------:R-:W-:Y:S01]  /*949e0*/  IMAD.MOV.U32 R21, RZ, RZ, R0 ;  /* 0x000000ffff157224 */ /* 0x000fe200078e0000 */
[----:B------:R-:W2:Y:S04]  /*949f0*/  LDL.LU R28, [R1+0x7964] ;  /* 0x00796400011c7983 */ /* 0x000ea80000300800 */
[----:B------:R-:W3:Y:S04]  /*94a00*/  LDL.LU R0, [R1+0x7960] ;  /* 0x0079600001007983 */ /* 0x000ee80000300800 */
[----:B------:R-:W-:Y:S04]  /*94a10*/  STL.64 [R1+0x78a8], R20 ;  /* 0x0078a81401007387 */ /* 0x000fe80000100a00 */
[----:B------:R-:W4:Y:S04]  /*94a20*/  LDL.LU R12, [R1+0x8d0] ;  /* 0x0008d000010c7983 */ /* 0x000f280000300800 */
[----:B------:R-:W4:Y:S04]  /*94a30*/  LDL.LU R13, [R1+0x8d4] ;  /* 0x0008d400010d7983 */ /* 0x000f280000300800 */
[----:B------:R-:W3:Y:S04]  /*94a40*/  LDL.LU R14, [R1+0x8d8] ;  /* 0x0008d800010e7983 */ /* 0x000ee80000300800 */
[----:B------:R-:W3:Y:S01]  /*94a50*/  LDL.LU R15, [R1+0x8dc] ;  /* 0x0008dc00010f7983 */ /* 0x000ee20000300800 */
[----:B------:R-:W-:-:S02]  /*94a60*/  IMAD.MOV.U32 R25, RZ, RZ, R2 ;  /* 0x000000ffff197224 */ /* 0x000fc400078e0002 */
[----:B--2---:R-:W-:Y:S01]  /*94a70*/  IMAD.MOV.U32 R24, RZ, RZ, R28 ;  /* 0x000000ffff187224 */ /* 0x004fe200078e001c */
[----:B---3--:R-:W-:Y:S04]  /*94a80*/  STL.64 [R1+0x78b8], R14 ;  /* 0x0078b80e01007387 */ /* 0x008fe80000100a00 */
[----:B----4-:R-:W-:Y:S04]  /*94a90*/  STL.64 [R1+0x78b0], R12 ;  /* 0x0078b00c01007387 */ /* 0x010fe80000100a00 */
[----:B------:R-:W2:Y:S04]  /*94aa0*/  LDL.LU R28, [R1+0x795c] ;  /* 0x00795c00011c7983 */ /* 0x000ea80000300800 */
[----:B------:R-:W3:Y:S04]  /*94ab0*/  LDL.LU R2, [R1+0x7958] ;  /* 0x0079580001027983 */ /* 0x000ee80000300800 */
[----:B------:R0:W-:Y:S04]  /*94ac0*/  STL.64 [R1+0x78c0], R24 ;  /* 0x0078c01801007387 */ /* 0x0001e80000100a00 */
[----:B0-----:R-:W4:Y:S04]  /*94ad0*/  LDL.LU R24, [R1+0x8f0] ;  /* 0x0008f00001187983 */ /* 0x001f280000300800 */
[----:B------:R-:W4:Y:S04]  /*94ae0*/  LDL.LU R25, [R1+0x8f4] ;  /* 0x0008f40001197983 */ /* 0x000f280000300800 */
[----:B------:R-:W2:Y:S04]  /*94af0*/  LDL.LU R26, [R1+0x8f8] ;  /* 0x0008f800011a7983 */ /* 0x000ea80000300800 */
[----:B------:R-:W2:Y:S04]  /*94b00*/  LDL.LU R27, [R1+0x8fc] ;  /* 0x0008fc00011b7983 */ /* 0x000ea80000300800 */
[----:B--2---:R-:W-:Y:S04]  /*94b10*/  STL.64 [R1+0x78d0], R26 ;  /* 0x0078d01a01007387 */ /* 0x004fe80000100a00 */
[----:B----4-:R0:W-:Y:S04]  /*94b20*/  STL.64 [R1+0x78c8], R24 ;  /* 0x0078c81801007387 */ /* 0x0101e80000100a00 */
[----:B0-----:R-:W2:Y:S01]  /*94b30*/  LDL R24, [R1+0x100] ;  /* 0x0001000001187983 */ /* 0x001ea20000100800 */
[----:B------:R-:W-:-:S03]  /*94b40*/  IMAD.MOV.U32 R25, RZ, RZ, R0 ;  /* 0x000000ffff197224 */ /* 0x000fc600078e0000 */
[----:B------:R-:W4:Y:S04]  /*94b50*/  LDL.LU R0, [R1+0x7954] ;  /* 0x0079540001007983 */ /* 0x000f280000300800 */
[----:B--2---:R0:W-:Y:S04]  /*94b60*/  STL.64 [R1+0x78e0], R24 ;  /* 0x0078e01801007387 */ /* 0x0041e80000100a00 */
[----:B0-----:R-:W2:Y:S01]  /*94b70*/  LDL.64 R24, [R1+0x110] ;  /* 0x0001100001187983 */ /* 0x001ea20000100a00 */
[----:B------:R-:W-:-:S03]  /*94b80*/  IMAD.MOV.U32 R29, RZ, RZ, R11 ;  /* 0x000000ffff1d7224 */ /* 0x000fc600078e000b */
[----:B--2---:R3:W-:Y:S02]  /*94b90*/  STL.64 [R1+0x78f8], R24 ;  /* 0x0078f81801007387 */ /* 0x0047e40000100a00 */
[----:B---3--:R-:W-:Y:S02]  /*94ba0*/  IMAD.MOV.U32 R24, RZ, RZ, R2 ;  /* 0x000000ffff187224 */ /* 0x008fe400078e0002 */
[----:B------:R-:W2:Y:S04]  /*94bb0*/  LDL.LU R2, [R1+0x7950] ;  /* 0x0079500001027983 */ /* 0x000ea80000300800 */
[----:B------:R-:W3:Y:S04]  /*94bc0*/  LDL.LU R8, [R1+0x930] ;  /* 0x0009300001087983 */ /* 0x000ee80000300800 */
[----:B------:R-:W3:Y:S04]  /*94bd0*/  LDL.LU R9, [R1+0x934] ;  /* 0x0009340001097983 */ /* 0x000ee80000300800 */
[----:B------:R-:W2:Y:S04]  /*94be0*/  LDL.LU R10, [R1+0x938] ;  /* 0x00093800010a7983 */ /* 0x000ea80000300800 */
[----:B------:R-:W2:Y:S01]  /*94bf0*/  LDL.LU R11, [R1+0x93c] ;  /* 0x00093c00010b7983 */ /* 0x000ea20000300800 */
[----:B------:R-:W-:-:S03]  /*94c00*/  IMAD.MOV.U32 R25, RZ, RZ, R28 ;  /* 0x000000ffff197224 */ /* 0x000fc600078e001c */
[----:B--2---:R-:W-:Y:S04]  /*94c10*/  STL.64 [R1+0x7928], R10 ;  /* 0x0079280a01007387 */ /* 0x004fe80000100a00 */
[----:B---3--:R0:W-:Y:S02]  /*94c20*/  STL.64 [R1+0x7920], R8 ;  /* 0x0079200801007387 */ /* 0x0081e40000100a00 */
[----:B0-----:R-:W-:Y:S02]  /*94c30*/  IMAD.MOV.U32 R8, RZ, RZ, R2 ;  /* 0x000000ffff087224 */ /* 0x001fe400078e0002 */
[----:B----4-:R-:W-:-:S05]  /*94c40*/  IMAD.MOV.U32 R9, RZ, RZ, R0 ;  /* 0x000000ffff097224 */ /* 0x010fca00078e0000 */
[----:B------:R-:W-:Y:S04]  /*94c50*/  STL.64 [R1+0x7938], R8 ;  /* 0x0079380801007387 */ /* 0x000fe80000100a00 */
[----:B------:R0:W-:Y:S04]  /*94c60*/  STL.64 [R1+0x7910], R24 ;  /* 0x0079101801007387 */ /* 0x0001e80000100a00 */
[----:B0-----:R-:W2:Y:S04]  /*94c70*/  LDL.64 R24, [R1+0x130] ;  /* 0x0001300001187983 */ /* 0x001ea80000100a00 */
[----:B--2---:R0:W-:Y:S04]  /*94c80*/  STL.64 [R1+0x7930], R24 ;  /* 0x0079301801007387 */ /* 0x0041e80000100a00 */
        /* <DEDUP_REMOVED lines=10> */
[----:B------:R-:W2:Y:S04]  /*94d30*/  LDL.64 R12, [R1+0xf0] ;  /* 0x0000f000010c7983 */ /* 0x000ea80000100a00 */
[----:B0-----:R-:W4:Y:S04]  /*94d40*/  LDL.64 R24, [R1+0x150] ;  /* 0x0001500001187983 */ /* 0x001f280000100a00 */
        /* <DEDUP_REMOVED lines=11> */
[----:B----4-:R-:W-:Y:S01]  /*94e00*/  HMMA.16816.F32.BF16 R8, R16, R24, R8 ;  /* 0x000000181008723c */ /* 0x010fe20000041808 */
        /* <DEDUP_REMOVED lines=13> */
[----:B------:R0:W-:Y:S04]  /*94ee0*/  STL.64 [R1+0x7788], R4 ;  /* 0x0077880401007387 */ /* 0x0001e80000100a00 */
[----:B0-----:R-:W4:Y:S04]  /*94ef0*/  LDL.LU R4, [R1+0x8c0] ;  /* 0x0008c00001047983 */ /* 0x001f280000300800 */
[----:B------:R-:W4:Y:S04]  /*94f00*/  LDL.LU R5, [R1+0x8c4] ;  /* 0x0008c40001057983 */ /* 0x000f280000300800 */
[----:B------:R-:W4:Y:S04]  /*94f10*/  LDL.LU R6, [R1+0x8c8] ;  /* 0x0008c80001067983 */ /* 0x000f280000300800 */
[----:B------:R-:W4:Y:S04]  /*94f20*/  LDL.LU R7, [R1+0x8cc] ;  /* 0x0008cc0001077983 */ /* 0x000f280000300800 */
[----:B------:R-:W-:Y:S04]  /*94f30*/  STL [R1+0x7194], R29 ;  /* 0x0071941d01007387 */ /* 0x000fe80000100800 */
[----:B------:R-:W2:Y:S04]  /*94f40*/  LDL.LU.64 R26, [R1+0x7948] ;  /* 0x00794800011a7983 */ /* 0x000ea80000300a00 */
[----:B------:R-:W2:Y:S04]  /*94f50*/  LDL.LU.64 R24, [R1+0x7940] ;  /* 0x0079400001187983 */ /* 0x000ea80000300a00 */
[----:B------:R0:W-:Y:S04]  /*94f60*/  STL.64 [R1+0x950], R8 ;  /* 0x0009500801007387 */ /* 0x0001e80000100a00 */
[----:B------:R2:W-:Y:S04]  /*94f70*/  STL [R1+0x958], R10 ;  /* 0x0009580a01007387 */ /* 0x0005e80000100800 */
[----:B0-----:R-:W2:Y:S01]  /*94f80*/  LDL.LU.64 R8, [R1+0x7938] ;  /* 0x0079380001087983 */ /* 0x001ea20000300a00 */
[----:B------:R-:W-:-:S05]  /*94f90*/  IMAD.MOV.U32 R3, RZ, RZ, R11 ;  /* 0x000000ffff037224 */ /* 0x000fca00078e000b */
[----:B------:R-:W-:Y:S01]  /*94fa0*/  STL [R1+0x7198], R3 ;  /* 0x0071980301007387 */ /* 0x000fe20000100800 */
[----:B--2---:R-:W-:Y:S03]  /*94fb0*/  HMMA.16816.F32.BF16 R8, R16, R8, R24 ;  /* 0x000000081008723c */ /* 0x004fe60000041818 */
[----:B------:R-:W2:-:S15]  /*94fc0*/  LDL.LU.64 R24, [R1+0x7930] ;  /* 0x0079300001187983 */ /* 0x000e9e0000300a00 */
[----:B------:R-:W-:Y:S01]  /*94fd0*/  NOP ;  /* 0x0000000000007918 */ /* 0x000fe20000000000 */
[----:B------:R-:W-:Y:S04]  /*94fe0*/  STL.64 [R1+0x940], R8 ;  /* 0x0009400801007387 */ /* 0x000fe80000100a00 */
[----:B------:R0:W-:Y:S04]  /*94ff0*/  STL.64 [R1+0x948], R10 ;  /* 0x0009480a01007387 */ /* 0x0001e80000100a00 */
[----:B0-----:R-:W3:Y:S04]  /*95000*/  LDL.LU.64 R10, [R1+0x7928] ;  /* 0x00792800010a7983 */ /* 0x001ee80000300a00 */
[----:B------:R-:W3:Y:S01]  /*95010*/  LDL.LU.64 R8, [R1+0x7920] ;  /* 0x0079200001087983 */ /* 0x000ee20000300a00 */
[----:B--2---:R-:W-:Y:S01]  /*95020*/  IMAD.MOV.U32 R3, RZ, RZ, R25 ;  /* 0x000000ffff037224 */ /* 0x004fe200078e0019 */
[----:B---3--:R-:W-:-:S15]  /*95030*/  HMMA.16816.F32.BF16 R8, R16, R24, R8 ;  /* 0x000000181008723c */ /* 0x008fde0000041808 */
[----:B------:R-:W-:-:S04]  /*95040*/  NOP ;  /* 0x0000000000007918 */ /* 0x000fc80000000000 */
[----:B------:R0:W-:Y:S04]  /*95050*/  STL.64 [R1+0x930], R8 ;  /* 0x0009300801007387 */ /* 0x0001e80000100a00 */
[----:B------:R1:W-:Y:S04]  /*95060*/  STL.64 [R1+0x938], R10 ;  /* 0x0009380a01007387 */ /* 0x0003e80000100a00 */
[----:B0-----:R-:W2:Y:S01]  /*95070*/  LDL.LU.64 R8, [R1+0x7918] ;  /* 0x0079180001087983 */ /* 0x001ea20000300a00 */
[----:B-1----:R-:W-:-:S03]  /*95080*/  IMAD.MOV.U32 R10, RZ, RZ, R24 ;  /* 0x000000ffff0a7224 */ /* 0x002fc600078e0018 */
[----:B------:R-:W3:Y:S04]  /*95090*/  LDL.LU.64 R24, [R1+0x7910] ;  /* 0x0079100001187983 */ /* 0x000ee80000300a00 */
[----:B------:R-:W-:Y:S01]  /*950a0*/  STL [R1+0x77b0], R10 ;  /* 0x0077b00a01007387 */ /* 0x000fe20000100800 */
[C---:B---3--:R-:W-:Y:S03]  /*950b0*/  HMMA.16816.F32.BF16 R24, R16.reuse, R24, R12 ;  /* 0x000000181018723c */ /* 0x048fe6000004180c */
[----:B--2---:R0:W-:Y:S04]  /*950c0*/  STL.64 [R1+0x77a8], R8 ;  /* 0x0077a80801007387 */ /* 0x0041e80000100a00 */
[----:B0-----:R-:W2:Y:S04]  /*950d0*/  LDL.64 R8, [R1+0xd0] ;  /* 0x0000d00001087983 */ /* 0x001ea80000100a00 */
[----:B------:R-:W3:Y:S04]  /*950e0*/  LDL.LU.64 R14, [R1+0x7908] ;  /* 0x00790800010e7983 */ /* 0x000ee80000300a00 */
[----:B------:R-:W3:Y:S04]  /*950f0*/  LDL.LU.64 R12, [R1+0x7900] ;  /* 0x00790000010c7983 */ /* 0x000ee80000300a00 */
[----:B------:R0:W-:Y:S04]  /*95100*/  STL.64 [R1+0x920], R24 ;  /* 0x0009201801007387 */ /* 0x0001e80000100a00 */
[----:B------:R-:W-:Y:S04]  /*95110*/  STL.64 [R1+0x928], R26 ;  /* 0x0009281a01007387 */ /* 0x000fe80000100a00 */
[----:B0-----:R-:W3:Y:S02]  /*95120*/  LDL.LU.64 R24, [R1+0x78f8] ;  /* 0x0078f80001187983 */ /* 0x001ee40000300a00 */
        /* <DEDUP_REMOVED lines=9> */
[----:B------:R-:W-:Y:S04]  /*951c0*/  STL [R1+0x767c], R28 ;  /* 0x00767c1c01007387 */ /* 0x000fe80000100800 */
[----:B------:R-:W-:Y:S01]  /*951d0*/  STL [R1+0x7678], R29 ;  /* 0x0076781d01007387 */ /* 0x000fe20000100800 */
[----:B---3--:R-:W-:Y:S03]  /*951e0*/  HMMA.16816.F32.BF16 R24, R16, R24, R12 ;  /* 0x000000181018723c */ /* 0x008fe6000004180c */
[----:B------:R-:W3:-:S15]  /*951f0*/  LDL.LU.64 R12, [R1+0x78d8] ;  /* 0x0078d800010c7983 */ /* 0x000ede0000300a00 */
[----:B------:R-:W-:Y:S01]  /*95200*/  NOP ;  /* 0x0000000000007918 */ /* 0x000fe20000000000 */
[----:B------:R-:W-:Y:S04]  /*95210*/  STL.64 [R1+0x900], R24 ;  /* 0x0009001801007387 */ /* 0x000fe80000100a00 */
[----:B------:R0:W-:Y:S04]  /*95220*/  STL.64 [R1+0x908], R26 ;  /* 0x0009081a01007387 */ /* 0x0001e80000100a00 */
[----:B0-----:R-:W2:Y:S04]  /*95230*/  LDL.LU.64 R26, [R1+0x78d0] ;  /* 0x0078d000011a7983 */ /* 0x001ea80000300a00 */
[----:B------:R-:W2:Y:S01]  /*95240*/  LDL.LU.64 R24, [R1+0x78c8] ;  /* 0x0078c80001187983 */ /* 0x000ea20000300a00 */
[----:B---3--:R-:W-:-:S02]  /*95250*/  IMAD.MOV.U32 R28, RZ, RZ, R12 ;  /* 0x000000ffff1c7224 */ /* 0x008fc400078e000c */
[----:B------:R-:W-:Y:S01]  /*95260*/  IMAD.MOV.U32 R29, RZ, RZ, R13 ;  /* 0x000000ffff1d7224 */ /* 0x000fe200078e000d */
[----:B--2---:R-:W-:-:S15]  /*95270*/  HMMA.16816.F32.BF16 R24, R16, R12, R24 ;  /* 0x0000000c1018723c */ /* 0x004fde0000041818 */
[----:B------:R-:W-:-:S04]  /*95280*/  NOP ;  /* 0x0000000000007918 */ /* 0x000fc80000000000 */
[----:B------:R0:W-:Y:S04]  /*95290*/  STL.64 [R1+0x8f0], R24 ;  /* 0x0008f01801007387 */ /* 0x0001e80000100a00 */
[----:B------:R1:W-:Y:S04]  /*952a0*/  STL.64 [R1+0x8f8], R26 ;  /* 0x0008f81a01007387 */ /* 0x0003e80000100a00 */
[----:B0-----:R-:W1:Y:S04]  /*952b0*/  LDL.LU.64 R24, [R1+0x78c0] ;  /* 0x0078c00001187983 */ /* 0x001e680000300a00 */
[----:B------:R-:W2:Y:S04]  /*952c0*/  LDL.LU.64 R14, [R1+0x78b8] ;  /* 0x0078b800010e7983 */ /* 0x000ea80000300a00 */
[----:B------:R-:W2:Y:S04]  /*952d0*/  LDL.LU.64 R12, [R1+0x78b0] ;  /* 0x0078b000010c7983 */ /* 0x000ea80000300a00 */
[----:B------:R-:W-:Y:S04]  /*952e0*/  STL [R1+0x7684], R29 ;  /* 0x0076841d01007387 */ /* 0x000fe80000100800 */
[----:B------:R-:W-:Y:S01]  /*952f0*/  STL [R1+0x7680], R28 ;  /* 0x0076801c01007387 */ /* 0x000fe20000100800 */
[C---:B-1----:R-:W-:Y:S08]  /*95300*/  HMMA.16816.F32.BF16 R24, R16.reuse, R24, R20 ;  /* 0x000000181018723c */ /* 0x042ff00000041814 */
[----:B--2---:R-:W-:Y:S01]  /*95310*/  HMMA.16816.F32.BF16 R12, R16, R8, R12 ;  /* 0x00000008100c723c */ /* 0x004fe2000004180c */
[----:B------:R-:W4:Y:S10]  /*95320*/  LDL.LU.64 R20, [R1+0x78a8] ;  /* 0x0078a80001147983 */ /* 0x000f340000300a00 */
[----:B------:R0:W-:Y:S04]  /*95330*/  STL.64 [R1+0x8e0], R24 ;  /* 0x0008e01801007387 */ /* 0x0001e80000100a00 */
[----:B------:R-:W-:Y:S04]  /*95340*/  STL.64 [R1+0x8e8], R26 ;  /* 0x0008e81a01007387 */ /* 0x000fe80000100a00 */
[----:B0-----:R-:W2:Y:S04]  /*95350*/  LDL.LU.64 R24, [R1+0x78a0] ;  /* 0x0078a00001187983 */ /* 0x001ea80000300a00 */
[----:B------:R-:W-:Y:S04]  /*95360*/  STL.64 [R1+0x8d0], R12 ;  /* 0x0008d00c01007387 */ /* 0x000fe80000100a00 */
[----:B------:R0:W-:Y:S04]  /*95370*/  STL.64 [R1+0x8d8], R14 ;  /* 0x0008d80e01007387 */ /* 0x0001e80000100a00 */
[----:B0-----:R-:W2:Y:S04]  /*95380*/  LDL.LU.64 R14, [R1+0x7898] ;  /* 0x00789800010e7983 */ /* 0x001ea80000300a00 */
[----:B------:R-:W2:Y:S01]  /*95390*/  LDL.LU.64 R12, [R1+0x7890] ;  /* 0x00789000010c7983 */ /* 0x000ea20000300a00 */
[----:B------:R-:W-:-:S02]  /*953a0*/  IMAD.MOV.U32 R29, RZ, RZ, R8 ;  /* 0x000000ffff1d7224 */ /* 0x000fc400078e0008 */
[----:B------:R-:W-:-:S05]  /*953b0*/  IMAD.MOV.U32 R28, RZ, RZ, R9 ;  /* 0x000000ffff1c7224 */ /* 0x000fca00078e0009 */
[----:B------:R0:W-:Y:S04]  /*953c0*/  STL [R1+0x768c], R28 ;  /* 0x00768c1c01007387 */ /* 0x0001e80000100800 */
[----:B------:R1:W-:Y:S01]  /*953d0*/  STL [R1+0x7688], R29 ;  /* 0x0076881d01007387 */ /* 0x0003e20000100800 */
[----:B----4-:R-:W-:-:S15]  /*953e0*/  HMMA.16816.F32.BF16 R8, R16, R20, R4 ;  /* 0x000000141008723c */ /* 0x010fde0000041804 */
[----:B------:R-:W-:-:S04]  /*953f0*/  NOP ;  /* 0x0000000000007918 */ /* 0x000fc80000000000 */
[----:B------:R3:W-:Y:S04]  /*95400*/  STL.64 [R1+0x8c0], R8 ;  /* 0x0008c00801007387 */ /* 0x0007e80000100a00 */
[----:B------:R4:W-:Y:S01]  /*95410*/  STL.64 [R1+0x8c8], R10 ;  /* 0x0008c80a01007387 */ /* 0x0009e20000100a00 */
[----:B--2---:R-:W-:-:S15]  /*95420*/  HMMA.16816.F32.BF16 R4, R16, R24, R12 ;  /* 0x000000181004723c */ /* 0x004fde000004180c */
[----:B------:R-:W-:-:S04]  /*95430*/  NOP ;  /* 0x0000000000007918 */ /* 0x000fc80000000000 */
[----:B------:R-:W-:Y:S04]  /*95440*/  STL.64 [R1+0x8b0], R4 ;  /* 0x0008b00401007387 */ /* 0x000fe80000100a00 */
[----:B------:R-:W-:Y:S04]  /*95450*/  STL.64 [R1+0x8b8], R6 ;  /* 0x0008b80601007387 */ /* 0x000fe80000100a00 */
[----:B------:R-:W2:Y:S04]  /*95460*/  LDL.LU R12, [R1+0x7f0] ;  /* 0x0007f000010c7983 */ /* 0x000ea80000300800 */
[----:B------:R-:W2:Y:S04]  /*95470*/  LDL.LU R13, [R1+0x7f4] ;  /* 0x0007f400010d7983 */ /* 0x000ea80000300800 */
[----:B------:R-:W2:Y:S04]  /*95480*/  LDL.LU R14, [R1+0x7f8] ;  /* 0x0007f800010e7983 */ /* 0x000ea80000300800 */
[----:B------:R-:W2:Y:S01]  /*95490*/  LDL.LU R15, [R1+0x7fc] ;  /* 0x0007fc00010f7983 */ /* 0x000ea20000300800 */
[----:B0-----:R-:W-:-:S02]  /*954a0*/  IMAD.MOV.U32 R28, RZ, RZ, R24 ;  /* 0x000000ffff1c7224 */ /* 0x001fc400078e0018 */
[----:B-1----:R-:W-:Y:S01]  /*954b0*/  IMAD.MOV.U32 R29, RZ, RZ, R25 ;  /* 0x000000ffff1d7224 */ /* 0x002fe200078e0019 */
[----:B--2---:R-:W-:Y:S04]  /*954c0*/  STL.64 [R1+0x77c0], R14 ;  /* 0x0077c00e01007387 */ /* 0x004fe80000100a00 */
[----:B------:R0:W-:Y:S04]  /*954d0*/  STL.64 [R1+0x77b8], R12 ;  /* 0x0077b80c01007387 */ /* 0x0001e80000100a00 */
[----:B------:R-:W2:Y:S04]  /*954e0*/  LDL R24, [R1] ;  /* 0x0000000001187983 */ /* 0x000ea80000100800 */
[----:B------:R-:W2:Y:S04]  /*954f0*/  LDL R25, [R1+0x4] ;  /* 0x0000040001197983 */ /* 0x000ea80000100800 */
[----:B--2---:R-:W-:Y:S04]  /*95500*/  STL.64 [R1+0x77c8], R24 ;  /* 0x0077c81801007387 */ /* 0x004fe80000100a00 */
[----:B---3--:R-:W2:Y:S04]  /*95510*/  LDL.LU R8, [R1+0x810] ;  /* 0x0008100001087983 */ /* 0x008ea80000300800 */
[----:B------:R-:W2:Y:S04]  /*95520*/  LDL.LU R9, [R1+0x814] ;  /* 0x0008140001097983 */ /* 0x000ea80000300800 */
[----:B----4-:R-:W3:Y:S04]  /*95530*/  LDL.LU R10, [R1+0x818] ;  /* 0x00081800010a7983 */ /* 0x010ee80000300800 */
[----:B------:R-:W3:Y:S04]  /*95540*/  LDL.LU R11, [R1+0x81c] ;  /* 0x00081c00010b7983 */ /* 0x000ee80000300800 */
[----:B---3--:R-:W-:Y:S04]  /*95550*/  STL.64 [R1+0x77d8], R10 ;  /* 0x0077d80a01007387 */ /* 0x008fe80000100a00 */
[----:B--2---:R-:W-:Y:S04]  /*95560*/  STL.64 [R1+0x77d0], R8 ;  /* 0x0077d00801007387 */ /* 0x004fe80000100a00 */
[----:B0-----:R-:W2:Y:S04]  /*95570*/  LDL R12, [R1+0x20] ;  /* 0x00002000010c7983 */ /* 0x001ea80000100800 */
[----:B------:R-:W2:Y:S04]  /*95580*/  LDL R13, [R1+0x24] ;  /* 0x00002400010d7983 */ /* 0x000ea80000100800 */
[----:B--2---:R0:W-:Y:S04]  /*95590*/  STL.64 [R1+0x77e0], R12 ;  /* 0x0077e00c01007387 */ /* 0x0041e80000100a00 */
[----:B0-----:R-:W2:Y:S04]  /*955a0*/  LDL.LU R12, [R1+0x830] ;  /* 0x00083000010c7983 */ /* 0x001ea80000300800 */
[----:B------:R-:W2:Y:S04]  /*955b0*/  LDL.LU R13, [R1+0x834] ;  /* 0x00083400010d7983 */ /* 0x000ea80000300800 */
[----:B------:R-:W3:Y:S04]  /*955c0*/  LDL.LU R14, [R1+0x838] ;  /* 0x00083800010e7983 */ /* 0x000ee80000300800 */
[----:B------:R-:W3:Y:S04]  /*955d0*/  LDL.LU R15, [R1+0x83c] ;  /* 0x00083c00010f7983 */ /* 0x000ee80000300800 */
[----:B---3--:R-:W-:Y:S04]  /*955e0*/  STL.64 [R1+0x77f0], R14 ;  /* 0x0077f00e01007387 */ /* 0x008fe80000100a00 */
[----:B--2---:R0:W-:Y:S04]  /*955f0*/  STL.64 [R1+0x77e8], R12 ;  /* 0x0077e80c01007387 */ /* 0x0041e80000100a00 */
[----:B0-----:R-:W2:Y:S04]  /*95600*/  LDL R12, [R1+0x40] ;  /* 0x00004000010c7983 */ /* 0x001ea80000100800 */
[----:B------:R-:W2:Y:S04]  /*95610*/  LDL R13, [R1+0x44] ;  /* 0x00004400010d7983 */ /* 0x000ea80000100800 */
[----:B--2---:R0:W-:Y:S04]  /*95620*/  STL.64 [R1+0x7800], R12 ;  /* 0x0078000c01007387 */ /* 0x0041e80000100a00 */
[----:B0-----:R-:W2:Y:S04]  /*95630*/  LDL.64 R12, [R1+0x50] ;  /* 0x00005000010c7983 */ /* 0x001ea80000100a00 */
[----:B--2---:R0:W-:Y:S04]  /*95640*/  STL.64 [R1+0x7818], R12 ;  /* 0x0078180c01007387 */ /* 0x0041e80000100a00 */
[----:B0-----:R-:W2:Y:S04]  /*95650*/  LDL R12, [R1+0x60] ;  /* 0x00006000010c7983 */ /* 0x001ea80000100800 */
[----:B------:R-:W2:Y:S04]  /*95660*/  LDL R13, [R1+0x64] ;  /* 0x00006400010d7983 */ /* 0x000ea80000100800 */
[----:B--2---:R-:W-:Y:S04]  /*95670*/  STL.64 [R1+0x7830], R12 ;  /* 0x0078300c01007387 */ /* 0x004fe80000100a00 */
[----:B------:R-:W2:Y:S04]  /*95680*/  LDL.64 R8, [R1+0x30] ;  /* 0x0000300001087983 */ /* 0x000ea80000100a00 */
[----:B--2---:R0:W-:Y:S04]  /*95690*/  STL.64 [R1+0x77f8], R8 ;  /* 0x0077f80801007387 */ /* 0x0041e80000100a00 */
[----:B0-----:R-:W2:Y:S04]  /*956a0*/  LDL.LU R8, [R1+0x840] ;  /* 0x0008400001087983 */ /* 0x001ea80000300800 */
[----:B------:R-:W2:Y:S04]  /*956b0*/  LDL.LU R9, [R1+0x844] ;  /* 0x0008440001097983 */ /* 0x000ea80000300800 */
[----:B------:R-:W3:Y:S04]  /*956c0*/  LDL.LU R10, [R1+0x848] ;  /* 0x00084800010a7983 */ /* 0x000ee80000300800 */
[----:B------:R-:W3:Y:S04]  /*956d0*/  LDL.LU R11, [R1+0x84c] ;  /* 0x00084c00010b7983 */ /* 0x000ee80000300800 */
[----:B------:R-:W4:Y:S04]  /*956e0*/  LDL.64 R12, [R1+0x70] ;  /* 0x00007000010c7983 */ /* 0x000f280000100a00 */
[----:B----4-:R0:W-:Y:S04]  /*956f0*/  STL.64 [R1+0x7848], R12 ;  /* 0x0078480c01007387 */ /* 0x0101e80000100a00 */
[----:B0-----:R-:W4:Y:S04]  /*95700*/  LDL R12, [R1+0x80] ;  /* 0x00008000010c7983 */ /* 0x001f280000100800 */
[----:B------:R-:W4:Y:S04]  /*95710*/  LDL R13, [R1+0x84] ;  /* 0x00008400010d7983 */ /* 0x000f280000100800 */
[----:B----4-:R-:W-:Y:S04]  /*95720*/  STL.64 [R1+0x7860], R12 ;  /* 0x0078600c01007387 */ /* 0x010fe80000100a00 */
[----:B---3--:R-:W-:Y:S04]  /*95730*/  STL.64 [R1+0x7810], R10 ;  /* 0x0078100a01007387 */ /* 0x008fe80000100a00 */
        /* <DEDUP_REMOVED lines=9> */
[----:B---3--:R-:W-:Y:S04]  /*957d0*/  STL.64 [R1+0x7828], R10 ;  /* 0x0078280a01007387 */ /* 0x008fe80000100a00 */
        /* <DEDUP_REMOVED lines=25> */
[----:B0-----:R-:W4:Y:S04]  /*95970*/  LDL.LU R8, [R1+0x8a0] ;  /* 0x0008a00001087983 */ /* 0x001f280000300800 */
[----:B------:R-:W4:Y:S04]  /*95980*/  LDL.LU R9, [R1+0x8a4] ;  /* 0x0008a40001097983 */ /* 0x000f280000300800 */
[----:B------:R-:W4:Y:S04]  /*95990*/  LDL.LU R10, [R1+0x8a8] ;  /* 0x0008a800010a7983 */ /* 0x000f280000300800 */
[----:B------:R-:W4:Y:S04]  /*959a0*/  LDL.LU R11, [R1+0x8ac] ;  /* 0x0008ac00010b7983 */ /* 0x000f280000300800 */
[----:B------:R-:W2:Y:S04]  /*959b0*/  LDL.LU R24, [R1+0x820] ;  /* 0x0008200001187983 */ /* 0x000ea80000300800 */
[----:B------:R-:W2:Y:S04]  /*959c0*/  LDL.LU R25, [R1+0x824] ;  /* 0x0008240001197983 */ /* 0x000ea80000300800 */
[----:B------:R-:W2:Y:S04]  /*959d0*/  LDL.LU R26, [R1+0x828] ;  /* 0x00082800011a7983 */ /* 0x000ea80000300800 */
[----:B------:R-:W2:Y:S04]  /*959e0*/  LDL.LU R27, [R1+0x82c] ;  /* 0x00082c00011b7983 */ /* 0x000ea80000300800 */
[----:B------:R-:W3:Y:S04]  /*959f0*/  LDL.64 R20, [R1+0x10] ;  /* 0x0000100001147983 */ /* 0x000ee80000100a00 */
[----:B------:R-:W2:Y:S04]  /*95a00*/  LDL.LU R4, [R1+0x800] ;  /* 0x0008000001047983 */ /* 0x000ea80000300800 */
[----:B------:R-:W2:Y:S04]  /*95a10*/  LDL.LU R5, [R1+0x804] ;  /* 0x0008040001057983 */ /* 0x000ea80000300800 */
[----:B------:R-:W2:Y:S04]  /*95a20*/  LDL.LU R6, [R1+0x808] ;  /* 0x0008080001067983 */ /* 0x000ea80000300800 */
[----:B------:R-:W2:Y:S04]  /*95a30*/  LDL.LU R7, [R1+0x80c] ;  /* 0x00080c0001077983 */ /* 0x000ea80000300800 */
[----:B------:R-:W-:Y:S04]  /*95a40*/  STL [R1+0x7694], R29 ;  /* 0x0076941d01007387 */ /* 0x000fe80000100800 */
[----:B------:R-:W-:Y:S01]  /*95a50*/  STL [R1+0x7690], R28 ;  /* 0x0076901c01007387 */ /* 0x000fe20000100800 */
[----:B----4-:R-:W-:Y:S03]  /*95a60*/  HMMA.16816.F32.BF16 R12, R16, R12, R8 ;  /* 0x0000000c100c723c */ /* 0x010fe60000041808 */
[----:B------:R-:W4:Y:S04]  /*95a70*/  LDL.LU.64 R10, [R1+0x7888] ;  /* 0x00788800010a7983 */ /* 0x000f280000300a00 */
[----:B------:R-:W4:-:S12]  /*95a80*/  LDL.LU.64 R8, [R1+0x7880] ;  /* 0x0078800001087983 */ /* 0x000f180000300a00 */
[----:B------:R0:W-:Y:S04]  /*95a90*/  STL.64 [R1+0x8a0], R12 ;  /* 0x0008a00c01007387 */ /* 0x0001e80000100a00 */
[----:B------:R-:W-:Y:S04]  /*95aa0*/  STL.64 [R1+0x8a8], R14 ;  /* 0x0008a80e01007387 */ /* 0x000fe80000100a00 */
[----:B0-----:R-:W4:Y:S02]  /*95ab0*/  LDL.LU.64 R12, [R1+0x7878] ;  /* 0x00787800010c7983 */ /* 0x001f240000300a00 */
        /* <DEDUP_REMOVED lines=46> */
[----:B------:R-:W4:-:S15]  /*95da0*/  LDL.LU.64 R8, [R1+0x77f8] ;  /* 0x0077f80001087983 */ /* 0x000f1e0000300a00 */
[----:B------:R-:W-:Y:S01]  /*95db0*/  NOP ;  /* 0x0000000000007918 */ /* 0x000fe20000000000 */
[----:B------:R-:W-:Y:S04]  /*95dc0*/  STL.64 [R1+0x840], R12 ;  /* 0x0008400c01007387 */ /* 0x000fe80000100a00 */
[----:B------:R0:W-:Y:S04]  /*95dd0*/  STL.64 [R1+0x848], R14 ;  /* 0x0008480e01007387 */ /* 0x0001e80000100a00 */
[----:B0-----:R-:W4:Y:S04]  /*95de0*/  LDL.LU.64 R14, [R1+0x77f0] ;  /* 0x0077f000010e7983 */ /* 0x001f280000300a00 */
[----:B------:R-:W4:Y:S02]  /*95df0*/  LDL.LU.64 R12, [R1+0x77e8] ;  /* 0x0077e800010c7983 */ /* 0x000f240000300a00 */
[----:B----4-:R-:W-:-:S15]  /*95e00*/  HMMA.16816.F32.BF16 R12, R16, R8, R12 ;  /* 0x00000008100c723c */ /* 0x010fde000004180c */
[----:B------:R-:W-:-:S04]  /*95e10*/  NOP ;  /* 0x0000000000007918 */ /* 0x000fc80000000000 */
[----:B------:R0:W-:Y:S04]  /*95e20*/  STL.64 [R1+0x830], R12 ;  /* 0x0008300c01007387 */ /* 0x0001e80000100a00 */
[----:B------:R2:W-:Y:S04]  /*95e30*/  STL.64 [R1+0x838], R14 ;  /* 0x0008380e01007387 */ /* 0x0005e80000100a00 */
[----:B0-----:R-:W2:Y:S01]  /*95e40*/  LDL.LU.64 R12, [R1+0x77e0] ;  /* 0x0077e000010c7983 */ /* 0x001ea20000300a00 */
[----:B------:R-:W-:Y:S02]  /*95e50*/  IMAD.MOV.U32 R28, RZ, RZ, R8 ;  /* 0x000000ffff1c7224 */ /* 0x000fe400078e0008 */
[----:B------:R-:W-:Y:S01]  /*95e60*/  IMAD.MOV.U32 R29, RZ, RZ, R9 ;  /* 0x000000ffff1d7224 */ /* 0x000fe200078e0009 */
[----:B------:R-:W3:Y:S04]  /*95e70*/  LDL.LU.64 R10, [R1+0x77d8] ;  /* 0x0077d800010a7983 */ /* 0x000ee80000300a00 */
[----:B------:R-:W3:Y:S04]  /*95e80*/  LDL.LU.64 R8, [R1+0x77d0] ;  /* 0x0077d00001087983 */ /* 0x000ee80000300a00 */
[----:B------:R0:W-:Y:S04]  /*95e90*/  STL [R1+0x76b4], R29 ;  /* 0x0076b41d01007387 */ /* 0x0001e80000100800 */
[----:B------:R1:W-:Y:S01]  /*95ea0*/  STL [R1+0x76b0], R28 ;  /* 0x0076b01c01007387 */ /* 0x0003e20000100800 */
[C---:B--2---:R-:W-:Y:S03]  /*95eb0*/  HMMA.16816.F32.BF16 R12, R16.reuse, R12, R24 ;  /* 0x0000000c100c723c */ /* 0x044fe60000041818 */
[----:B------:R-:W2:Y:S05]  /*95ec0*/  LDL.LU.64 R24, [R1+0x77c8] ;  /* 0x0077c80001187983 */ /* 0x000eaa0000300a00 */
[----:B---3--:R-:W-:Y:S01]  /*95ed0*/  HMMA.16816.F32.BF16 R8, R16, R20, R8 ;  /* 0x000000141008723c */ /* 0x008fe20000041808 */
[----:B0-----:R-:W-:-:S02]  /*95ee0*/  IMAD.MOV.U32 R29, RZ, RZ, R20 ;  /* 0x000000ffff1d7224 */ /* 0x001fc400078e0014 */
[----:B-1----:R-:W-:-:S08]  /*95ef0*/  IMAD.MOV.U32 R28, RZ, RZ, R21 ;  /* 0x000000ffff1c7224 */ /* 0x002fd000078e0015 */
[----:B------:R-:W-:Y:S04]  /*95f00*/  STL.64 [R1+0x820], R12 ;  /* 0x0008200c01007387 */ /* 0x000fe80000100a00 */
[----:B------:R0:W-:Y:S04]  /*95f10*/  STL.64 [R1+0x828], R14 ;  /* 0x0008280e01007387 */ /* 0x0001e80000100a00 */
[----:B0-----:R-:W3:Y:S04]  /*95f20*/  LDL.LU.64 R14, [R1+0x77c0] ;  /* 0x0077c000010e7983 */ /* 0x001ee80000300a00 */
[----:B------:R-:W3:Y:S04]  /*95f30*/  LDL.LU.64 R12, [R1+0x77b8] ;  /* 0x0077b800010c7983 */ /* 0x000ee80000300a00 */
[----:B------:R-:W-:Y:S04]  /*95f40*/  STL.64 [R1+0x810], R8 ;  /* 0x0008100801007387 */ /* 0x000fe80000100a00 */
[----:B------:R0:W-:Y:S04]  /*95f50*/  STL.64 [R1+0x818], R10 ;  /* 0x0008180a01007387 */ /* 0x0001e80000100a00 */
[----:B0-----:R-:W4:Y:S04]  /*95f60*/  LDL.LU R10, [R1+0x77b0] ;  /* 0x0077b000010a7983 */ /* 0x001f280000300800 */
[----:B------:R-:W3:Y:S04]  /*95f70*/  LDL.LU.64 R8, [R1+0x77a8] ;  /* 0x0077a80001087983 */ /* 0x000ee80000300a00 */
[----:B------:R-:W3:Y:S04]  /*95f80*/  LDL.LU.64 R22, [R1+0x77a0] ;  /* 0x0077a00001167983 */ /* 0x000ee80000300a00 */
[----:B------:R-:W3:Y:S01]  /*95f90*/  LDL.LU.64 R20, [R1+0x7798] ;  /* 0x0077980001147983 */ /* 0x000ee20000300a00 */
[----:B--2---:R-:W-:Y:S03]  /*95fa0*/  HMMA.16816.F32.BF16 R24, R16, R24, R4 ;  /* 0x000000181018723c */ /* 0x004fe60000041804 */
[----:B------:R-:W2:Y:S04]  /*95fb0*/  LDL.LU.64 R6, [R1+0x7790] ;  /* 0x0077900001067983 */ /* 0x000ea80000300a00 */
[----:B------:R-:W2:-:S12]  /*95fc0*/  LDL.LU.64 R4, [R1+0x7788] ;  /* 0x0077880001047983 */ /* 0x000e980000300a00 */
[----:B------:R-:W-:Y:S04]  /*95fd0*/  STL.64 [R1+0x800], R24 ;  /* 0x0008001801007387 */ /* 0x000fe80000100a00 */
[----:B------:R0:W-:Y:S04]  /*95fe0*/  STL.64 [R1+0x808], R26 ;  /* 0x0008081a01007387 */ /* 0x0001e80000100a00 */
[----:B0-----:R-:W2:Y:S04]  /*95ff0*/  LDL.LU.64 R26, [R1+0x7780] ;  /* 0x00778000011a7983 */ /* 0x001ea80000300a00 */
[----:B------:R-:W3:Y:S02]  /*96000*/  LDL.LU.64 R24, [R1+0x7778] ;  /* 0x0077780001187983 */ /* 0x000ee40000300a00 */
[----:B---3--:R-:W-:-:S15]  /*96010*/  HMMA.16816.F32.BF16 R12, R16, R24, R12 ;  /* 0x00000018100c723c */ /* 0x008fde000004180c */
[----:B------:R-:W-:-:S04]  /*96020*/  NOP ;  /* 0x0000000000007918 */ /* 0x000fc80000000000 */
[----:B------:R-:W-:Y:S04]  /*96030*/  STL.64 [R1+0x7f0], R12 ;  /* 0x0007f00c01007387 */ /* 0x000fe80000100a00 */
[----:B------:R0:W-:Y:S04]  /*96040*/  STL.64 [R1+0x7f8], R14 ;  /* 0x0007f80e01007387 */ /* 0x0001e80000100a00 */
[----:B0-----:R-:W3:Y:S04]  /*96050*/  LDL.LU R14, [R1+0x7770] ;  /* 0x00777000010e7983 */ /* 0x001ee80000300800 */
[----:B------:R-:W3:Y:S04]  /*96060*/  LDL.LU.64 R12, [R1+0x7768] ;  /* 0x00776800010c7983 */ /* 0x000ee80000300a00 */
[----:B--2---:R-:W-:Y:S04]  /*96070*/  STL.64 [R1+0x74c8], R26 ;  /* 0x0074c81a01007387 */ /* 0x004fe80000100a00 */
[----:B------:R0:W-:Y:S04]  /*96080*/  STL.64 [R1+0x74c0], R24 ;  /* 0x0074c01801007387 */ /* 0x0001e80000100a00 */
[----:B0-----:R-:W3:Y:S04]  /*96090*/  LDL.LU R24, [R1+0x7e0] ;  /* 0x0007e00001187983 */ /* 0x001ee80000300800 */
[----:B------:R-:W3:Y:S04]  /*960a0*/  LDL.LU R25, [R1+0x7e4] ;  /* 0x0007e40001197983 */ /* 0x000ee80000300800 */
[----:B------:R-:W3:Y:S04]  /*960b0*/  LDL.LU R26, [R1+0x7e8] ;  /* 0x0007e800011a7983 */ /* 0x000ee80000300800 */
[----:B------:R-:W3:Y:S02]  /*960c0*/  LDL.LU R27, [R1+0x7ec] ;  /* 0x0007ec00011b7983 */ /* 0x000ee40000300800 */
[----:B---3--:R-:W-:-:S15]  /*960d0*/  HMMA.16816.F32.BF16 R24, R16, R12, R24 ;  /* 0x0000000c1018723c */ /* 0x008fde0000041818 */
[----:B------:R-:W-:-:S04]  /*960e0*/  NOP ;  /* 0x0000000000007918 */ /* 0x000fc80000000000 */
[----:B------:R4:W-:Y:S04]  /*960f0*/  STL.64 [R1+0x7e0], R24 ;  /* 0x0007e01801007387 */ /* 0x0009e80000100a00 */
[----:B------:R-:W-:Y:S01]  /*96100*/  STL.64 [R1+0x7e8], R26 ;  /* 0x0007e81a01007387 */ /* 0x000fe20000100a00 */
[----:B----4-:R-:W-:Y:S02]  /*96110*/  IMAD.MOV.U32 R24, RZ, RZ, R10 ;  /* 0x000000ffff187224 */ /* 0x010fe400078e000a */
[----:B------:R-:W-:-:S05]  /*96120*/  IMAD.MOV.U32 R25, RZ, RZ, R3 ;  /* 0x000000ffff197224 */ /* 0x000fca00078e0003 */
[----:B------:R0:W-:Y:S04]  /*96130*/  STL.64 [R1+0x76f8], R24 ;  /* 0x0076f81801007387 */ /* 0x0001e80000100a00 */
[----:B0-----:R-:W2:Y:S04]  /*96140*/  LDL.LU R24, [R1+0x7d0] ;  /* 0x0007d00001187983 */ /* 0x001ea80000300800 */
[----:B------:R-:W2:Y:S04]  /*96150*/  LDL.LU R25, [R1+0x7d4] ;  /* 0x0007d40001197983 */ /* 0x000ea80000300800 */
[----:B------:R-:W2:Y:S04]  /*96160*/  LDL.LU R26, [R1+0x7d8] ;  /* 0x0007d800011a7983 */ /* 0x000ea80000300800 */
[----:B------:R-:W2:Y:S02]  /*96170*/  LDL.LU R27, [R1+0x7dc] ;  /* 0x0007dc00011b7983 */ /* 0x000ea40000300800 */
[----:B--2---:R-:W-:-:S15]  /*96180*/  HMMA.16816.F32.BF16 R24, R16, R8, R24 ;  /* 0x000000081018723c */ /* 0x004fde0000041818 */
[----:B------:R-:W-:-:S04]  /*96190*/  NOP ;  /* 0x0000000000007918 */ /* 0x000fc80000000000 */
[----:B------:R-:W-:Y:S04]  /*961a0*/  STL [R1+0x7d4], R25 ;  /* 0x0007d41901007387 */ /* 0x000fe80000100800 */
[----:B------:R-:W-:Y:S04]  /*961b0*/  STL.64 [R1+0x7d8], R26 ;  /* 0x0007d81a01007387 */ /* 0x000fe80000100a00 */
[----:B------:R0:W-:Y:S04]  /*961c0*/  STL.64 [R1+0x76b8], R8 ;  /* 0x0076b80801007387 */ /* 0x0001e80000100a00 */
[----:B0-----:R-:W2:Y:S04]  /*961d0*/  LDL.LU R8, [R1+0x3e0] ;  /* 0x0003e00001087983 */ /* 0x001ea80000300800 */
[----:B------:R-:W2:Y:S04]  /*961e0*/  LDL.LU R9, [R1+0x3e4] ;  /* 0x0003e40001097983 */ /* 0x000ea80000300800 */
[----:B------:R-:W3:Y:S04]  /*961f0*/  LDL.LU R10, [R1+0x3e8] ;  /* 0x0003e800010a7983 */ /* 0x000ee80000300800 */
[----:B------:R-:W3:Y:S04]  /*96200*/  LDL.LU R11, [R1+0x3ec] ;  /* 0x0003ec00010b7983 */ /* 0x000ee80000300800 */
[----:B---3--:R-:W-:Y:S04]  /*96210*/  STL.64 [R1+0x76c8], R10 ;  /* 0x0076c80a01007387 */ /* 0x008fe80000100a00 */
[----:B--2---:R0:W-:Y:S02]  /*96220*/  STL.64 [R1+0x76c0], R8 ;  /* 0x0076c00801007387 */ /* 0x0041e40000100a00 */
[----:B0-----:R-:W-:-:S02]  /*96230*/  IMAD.MOV.U32 R8, RZ, RZ, R5 ;  /* 0x000000ffff087224 */ /* 0x001fc400078e0005 */
[----:B------:R-:W-:Y:S01]  /*96240*/  IMAD.MOV.U32 R9, RZ, RZ, R23 ;  /* 0x000000ffff097224 */ /* 0x000fe200078e0017 */
[----:B------:R-:W2:Y:S04]  /*96250*/  LDL.LU R5, [R1+0x7760] ;  /* 0x0077600001057983 */ /* 0x000ea80000300800 */
[----:B------:R0:W-:Y:S02]  /*96260*/  STL.64 [R1+0x76e0], R8 ;  /* 0x0076e00801007387 */ /* 0x0001e40000100a00 */
[----:B0-----:R-:W-:Y:S02]  /*96270*/  IMAD.MOV.U32 R8, RZ, RZ, R22 ;  /* 0x000000ffff087224 */ /* 0x001fe400078e0016 */
[----:B------:R-:W-:-:S05]  /*96280*/  IMAD.MOV.U32 R9, RZ, RZ, R21 ;  /* 0x000000ffff097224 */ /* 0x000fca00078e0015 */
[----:B------:R0:W-:Y:S04]  /*96290*/  STL.64 [R1+0x7700], R8 ;  /* 0x0077000801007387 */ /* 0x0001e80000100a00 */
[----:B0-----:R-:W3:Y:S04]  /*962a0*/  LDL.LU R8, [R1+0x410] ;  /* 0x0004100001087983 */ /* 0x001ee80000300800 */
[----:B------:R-:W3:Y:S04]  /*962b0*/  LDL.LU R9, [R1+0x414] ;  /* 0x0004140001097983 */ /* 0x000ee80000300800 */
[----:B------:R-:W4:Y:S04]  /*962c0*/  LDL.LU R10, [R1+0x418] ;  /* 0x00041800010a7983 */ /* 0x000f280000300800 */
[----:B------:R-:W4:Y:S01]  /*962d0*/  LDL.LU R11, [R1+0x41c] ;  /* 0x00041c00010b7983 */ /* 0x000f220000300800 */
[----:B------:R-:W-:-:S03]  /*962e0*/  IMAD.MOV.U32 R15, RZ, RZ, R24 ;  /* 0x000000ffff0f7224 */ /* 0x000fc600078e0018 */
[----:B----4-:R-:W-:Y:S04]  /*962f0*/  STL.64 [R1+0x7710], R10 ;  /* 0x0077100a01007387 */ /* 0x010fe80000100a00 */
[----:B---3--:R0:W-:Y:S02]  /*96300*/  STL.64 [R1+0x7708], R8 ;  /* 0x0077080801007387 */ /* 0x0081e40000100a00 */
[----:B0-----:R-:W-:Y:S02]  /*96310*/  IMAD.MOV.U32 R8, RZ, RZ, R20 ;  /* 0x000000ffff087224 */ /* 0x001fe400078e0014 */
[----:B------:R-:W-:-:S05]  /*96320*/  IMAD.MOV.U32 R9, RZ, RZ, R14 ;  /* 0x000000ffff097224 */ /* 0x000fca00078e000e */
[----:B------:R0:W-:Y:S02]  /*96330*/  STL.64 [R1+0x7720], R8 ;  /* 0x0077200801007387 */ /* 0x0001e40000100a00 */
[----:B0-----:R-:W-:Y:S02]  /*96340*/  IMAD.MOV.U32 R8, RZ, RZ, R7 ;  /* 0x000000ffff087224 */ /* 0x001fe400078e0007 */
[----:B------:R-:W-:-:S05]  /*96350*/  IMAD.MOV.U32 R9, RZ, RZ, R6 ;  /* 0x000000ffff097224 */ /* 0x000fca00078e0006 */
[----:B------:R0:W-:Y:S04]  /*96360*/  STL.64 [R1+0x7738], R8 ;  /* 0x0077380801007387 */ /* 0x0001e80000100a00 */
[----:B------:R-:W3:Y:S04]  /*96370*/  LDL.64 R24, [R1+0x180] ;  /* 0x0001800001187983 */ /* 0x000ee80000100a00 */
[----:B0-----:R-:W4:Y:S04]  /*96380*/  LDL.64 R8, [R1+0x1b0] ;  /* 0x0001b00001087983 */ /* 0x001f280000100a00 */
[----:B---3--:R0:W-:Y:S04]  /*96390*/  STL.64 [R1+0x7718], R24 ;  /* 0x0077181801007387 */ /* 0x0081e80000100a00 */
[----:B0-----:R-:W3:Y:S04]  /*963a0*/  LDL.LU R24, [R1+0x420] ;  /* 0x0004200001187983 */ /* 0x001ee80000300800 */
[----:B------:R-:W3:Y:S04]  /*963b0*/  LDL.LU R25, [R1+0x424] ;  /* 0x0004240001197983 */ /* 0x000ee80000300800 */
[----:B------:R-:W2:Y:S04]  /*963c0*/  LDL.LU R26, [R1+0x428] ;  /* 0x00042800011a7983 */ /* 0x000ea80000300800 */
[----:B------:R-:W2:Y:S04]  /*963d0*/  LDL.LU R27, [R1+0x42c] ;  /* 0x00042c00011b7983 */ /* 0x000ea80000300800 */
[----:B------:R-:W3:Y:S04]  /*963e0*/  LDL.LU R20, [R1+0x450] ;  /* 0x0004500001147983 */ /* 0x000ee80000300800 */
[----:B------:R-:W4:Y:S04]  /*963f0*/  LDL.LU R21, [R1+0x454] ;  /* 0x0004540001157983 */ /* 0x000f280000300800 */
[----:B------:R-:W4:Y:S04]  /*96400*/  LDL.LU R22, [R1+0x458] ;  /* 0x0004580001167983 */ /* 0x000f280000300800 */
[----:B------:R-:W4:Y:S04]  /*96410*/  LDL.LU R23, [R1+0x45c] ;  /* 0x00045c0001177983 */ /* 0x000f280000300800 */
        /* <DEDUP_REMOVED lines=12> */
[----:B------:R-:W-:Y:S04]  /*964e0*/  STL [R1+0x72bc], R15 ;  /* 0x0072bc0f01007387 */ /* 0x000fe80000100800 */
        /* <DEDUP_REMOVED lines=18> */
[----:B------:R-:W3:Y:S04]  /*96610*/  LDL.LU.64 R22, [R1+0x7758] ;  /* 0x0077580001167983 */ /* 0x000ee80000300a00 */
[----:B------:R-:W3:Y:S04]  /*96620*/  LDL.LU.64 R20, [R1+0x7750] ;  /* 0x0077500001147983 */ /* 0x000ee80000300a00 */
[----:B------:R0:W-:Y:S04]  /*96630*/  STL.64 [R1+0x450], R16 ;  /* 0x0004501001007387 */ /* 0x0001e80000100a00 */
[----:B------:R-:W-:Y:S01]  /*96640*/  STL.64 [R1+0x458], R18 ;  /* 0x0004581201007387 */ /* 0x000fe20000100a00 */
[----:B------:R-:W-:-:S02]  /*96650*/  IMAD.MOV.U32 R3, RZ, RZ, R8 ;  /* 0x000000ffff037224 */ /* 0x000fc400078e0008 */
[----:B0-----:R-:W-:Y:S02]  /*96660*/  IMAD.MOV.U32 R16, RZ, RZ, R2 ;  /* 0x000000ffff107224 */ /* 0x001fe400078e0002 */
[----:B------:R-:W-:Y:S01]  /*96670*/  IMAD.MOV.U32 R2, RZ, RZ, R9 ;  /* 0x000000ffff027224 */ /* 0x000fe200078e0009 */
[----:B---3--:R-:W-:-:S15]  /*96680*/  HMMA.16816.F32.BF16 R24, R20, R8, R24 ;  /* 0x000000081418723c */ /* 0x008fde0000041818 */
[----:B------:R-:W-:-:S04]  /*96690*/  NOP ;  /* 0x0000000000007918 */ /* 0x000fc80000000000 */
[----:B------:R-:W-:Y:S04]  /*966a0*/  STL.64 [R1+0x440], R24 ;  /* 0x0004401801007387 */ /* 0x000fe80000100a00 */
[----:B------:R0:W-:Y:S04]  /*966b0*/  STL.64 [R1+0x448], R26 ;  /* 0x0004481a01007387 */ /* 0x0001e80000100a00 */
[----:B0-----:R-:W3:Y:S04]  /*966c0*/  LDL.LU.64 R26, [R1+0x7748] ;  /* 0x00774800011a7983 */ /* 0x001ee80000300a00 */
[----:B------:R-:W3:Y:S04]  /*966d0*/  LDL.LU.64 R24, [R1+0x7740] ;  /* 0x0077400001187983 */ /* 0x000ee80000300a00 */
[----:B------:R-:W3:Y:S02]  /*966e0*/  LDL.LU.64 R8, [R1+0x7738] ;  /* 0x0077380001087983 */ /* 0x000ee40000300a00 */
[----:B---3--:R-:W-:Y:S02]  /*966f0*/  HMMA.16816.F32.BF16 R8, R20, R8, R24 ;  /* 0x000000081408723c */ /* 0x008fe40000041818 */
[----:B------:R-:W3:Y:S04]  /*96700*/  LDL.LU.64 R26, [R1+0x7730] ;  /* 0x00773000011a7983 */ /* 0x000ee80000300a00 */
[----:B------:R-:W3:-:S13]  /*96710*/  LDL.LU.64 R24, [R1+0x7728] ;  /* 0x0077280001187983 */ /* 0x000eda0000300a00 */
[----:B------:R0:W-:Y:S04]  /*96720*/  STL.64 [R1+0x430], R8 ;  /* 0x0004300801007387 */ /* 0x0001e80000100a00 */
[----:B0-----:R-:W3:Y:S01]  /*96730*/  LDL.LU.64 R8, [R1+0x7720] ;  /* 0x0077200001087983 */ /* 0x001ee20000300a00 */
[----:B------:R-:W-:Y:S02]  /*96740*/  IMAD.MOV.U32 R6, RZ, RZ, R10 ;  /* 0x000000ffff067224 */ /* 0x000fe400078e000a */
[----:B------:R-:W-:-:S05]  /*96750*/  IMAD.MOV.U32 R7, RZ, RZ, R11 ;  /* 0x000000ffff077224 */ /* 0x000fca00078e000b */
[----:B------:R-:W-:Y:S04]  /*96760*/  STL [R1+0x6d3c], R7 ;  /* 0x006d3c0701007387 */ /* 0x000fe80000100800 */
[----:B------:R-:W-:Y:S01]  /*96770*/  STL [R1+0x6d38], R6 ;  /* 0x006d380601007387 */ /* 0x000fe20000100800 */
        /* <DEDUP_REMOVED lines=9> */
[----:B------:R0:W-:Y:S04]  /*96810*/  STL.64 [R1+0x410], R8 ;  /* 0x0004100801007387 */ /* 0x0001e80000100a00 */
[----:B------:R-:W-:Y:S04]  /*96820*/  STL.64 [R1+0x418], R10 ;  /* 0x0004180a01007387 */ /* 0x000fe80000100a00 */
[----:B0-----:R-:W2:Y:S01]  /*96830*/  LDL.LU.64 R8, [R1+0x7700] ;  /* 0x0077000001087983 */ /* 0x001ea20000300a00 */
[----:B------:R-:W-:Y:S02]  /*96840*/  IMAD.MOV.U32 R6, RZ, RZ, R24 ;  /* 0x000000ffff067224 */ /* 0x000fe400078e0018 */
[----:B------:R-:W-:-:S02]  /*96850*/  IMAD.MOV.U32 R17, RZ, RZ, R0 ;  /* 0x000000ffff117224 */ /* 0x000fc400078e0000 */
[----:B------:R-:W-:Y:S02]  /*96860*/  IMAD.MOV.U32 R0, RZ, RZ, R25 ;  /* 0x000000ffff007224 */ /* 0x000fe400078e0019 */
[----:B------:R-:W3:Y:S04]  /*96870*/  LDL.LU.64 R24, [R1+0x76f8] ;  /* 0x0076f80001187983 */ /* 0x000ee80000300a00 */
[----:B------:R-:W-:Y:S04]  /*96880*/  STL [R1+0x74a0], R6 ;  /* 0x0074a00601007387 */ /* 0x000fe80000100800 */
[----:B------:R0:W-:Y:S04]  /*96890*/  STL.64 [R1+0x7498], R4 ;  /* 0x0074980401007387 */ /* 0x0001e80000100a00 */
[----:B0-----:R-:W4:Y:S04]  /*968a0*/  LDL R4, [R1+0x140] ;  /* 0x0001400001047983 */ /* 0x001f280000100800 */
[----:B------:R-:W4:Y:S01]  /*968b0*/  LDL R5, [R1+0x144] ;  /* 0x0001440001057983 */ /* 0x000f220000100800 */
        /* <DEDUP_REMOVED lines=8> */
[----:B------:R-:W3:Y:S04]  /*96940*/  LDL.LU.64 R14, [R1+0x76d8] ;  /* 0x0076d800010e7983 */ /* 0x000ee80000300a00 */
[----:B------:R-:W3:-:S13]  /*96950*/  LDL.LU.64 R12, [R1+0x76d0] ;  /* 0x0076d000010c7983 */ /* 0x000eda0000300a00 */
[----:B------:R-:W-:Y:S04]  /*96960*/  STL.64 [R1+0x3f0], R8 ;  /* 0x0003f00801007387 */ /* 0x000fe80000100a00 */
[----:B------:R1:W-:Y:S04]  /*96970*/  STL.64 [R1+0x3f8], R10 ;  /* 0x0003f80a01007387 */ /* 0x0003e80000100a00 */
[----:B-1----:R-:W2:Y:S04]  /*96980*/  LDL.LU.64 R10, [R1+0x76c8] ;  /* 0x0076c800010a7983 */ /* 0x002ea80000300a00 */
[----:B------:R-:W2:Y:S01]  /*96990*/  LDL.LU.64 R8, [R1+0x76c0] ;  /* 0x0076c00001087983 */ /* 0x000ea20000300a00 */
[C---:B0-----:R-:W-:Y:S01]  /*969a0*/  LOP3.LUT R27, R26.reuse, 0x7, RZ, 0xc0, !PT ;  /* 0x000000071a1b7812 */ /* 0x041fe200078ec0ff */
[----:B------:R-:W-:-:S04]  /*969b0*/  IMAD.SHL.U32 R19, R26, 0x2, RZ ;  /* 0x000000021a137824 */ /* 0x000fc800078e00ff */
[----:B------:R-:W-:-:S05]  /*969c0*/  IMAD R27, R27, 0x90, RZ ;  /* 0x000000901b1b7824 */ /* 0x000fca00078e02ff */
[----:B------:R-:W-:Y:S01]  /*969d0*/  LOP3.LUT R27, R27, 0x10, R19, 0x78, !PT ;  /* 0x000000101b1b7812 */ /* 0x000fe200078e7813 */
[----:B------:R-:W-:-:S05]  /*969e0*/  IMAD.SHL.U32 R26, R26, 0x40, RZ ;  /* 0x000000401a1a7824 */ /* 0x000fca00078e00ff */
[----:B------:R-:W-:-:S04]  /*969f0*/  LOP3.LUT R27, R27, 0x400, R26, 0xf8, !PT ;  /* 0x000004001b1b7812 */ /* 0x000fc800078ef81a */
[----:B------:R-:W-:Y:S01]  /*96a00*/  LOP3.LUT R27, R27, 0x40, RZ, 0x3c, !PT ;  /* 0x000000401b1b7812 */ /* 0x000fe200078e3cff */
[----:B--2---:R-:W-:Y:S01]  /*96a10*/  HMMA.16816.F32.BF16 R16, R20, R16, R8 ;  /* 0x000000101410723c */ /* 0x004fe20000041808 */
[----:B------:R-:W2:-:S15]  /*96a20*/  LDL.LU.64 R8, [R1+0x76b8] ;  /* 0x0076b80001087983 */ /* 0x000e9e0000300a00 */
[----:B------:R-:W-:-:S03]  /*96a30*/  NOP ;  /* 0x0000000000007918 */ /* 0x000fc60000000000 */
[----:B------:R-:W-:Y:S01]  /*96a40*/  IMAD.MOV.U32 R10, RZ, RZ, R18 ;  /* 0x000000ffff0a7224 */ /* 0x000fe200078e0012 */
[----:B------:R-:W-:Y:S01]  /*96a50*/  STL.64 [R1+0x3e0], R16 ;  /* 0x0003e01001007387 */ /* 0x000fe20000100a00 */
[----:B------:R-:W-:-:S03]  /*96a60*/  IMAD.MOV.U32 R11, RZ, RZ, R19 ;  /* 0x000000ffff0b7224 */ /* 0x000fc600078e0013 */
[----:B------:R-:W0:Y:S04]  /*96a70*/  LDSM.16.MT88.4 R16, [R27+UR5+0x21000] ;  /* 0x021000051b10783b */ /* 0x000e280008004200 */
[----:B------:R-:W-:Y:S04]  /*96a80*/  STL [R1+0x6d5c], R11 ;  /* 0x006d5c0b01007387 */ /* 0x000fe80000100800 */
[----:B------:R-:W-:Y:S04]  /*96a90*/  STL [R1+0x6d58], R10 ;  /* 0x006d580a01007387 */ /* 0x000fe80000100800 */
[----:B0-----:R-:W-:Y:S04]  /*96aa0*/  STL.64 [R1+0x74b0], R18 ;  /* 0x0074b01201007387 */ /* 0x001fe80000100a00 */
[----:B------:R0:W-:Y:S04]  /*96ab0*/  STL.64 [R1+0x74a8], R16 ;  /* 0x0074a81001007387 */ /* 0x0001e80000100a00 */
[----:B0-----:R-:W4:Y:S04]  /*96ac0*/  LDL.LU R16, [R1+0x7c0] ;  /* 0x0007c00001107983 */ /* 0x001f280000300800 */
[----:B------:R-:W4:Y:S04]  /*96ad0*/  LDL.LU R17, [R1+0x7c4] ;  /* 0x0007c40001117983 */ /* 0x000f280000300800 */
[----:B------:R-:W4:Y:S04]  /*96ae0*/  LDL.LU R18, [R1+0x7c8] ;  /* 0x0007c80001127983 */ /* 0x000f280000300800 */
[----:B------:R-:W4:Y:S02]  /*96af0*/  LDL.LU R19, [R1+0x7cc] ;  /* 0x0007cc0001137983 */ /* 0x000f240000300800 */
[C---:B----4-:R-:W-:Y:S08]  /*96b00*/  HMMA.16816.F32.BF16 R16, R20.reuse, R4, R16 ;  /* 0x000000041410723c */ /* 0x050ff00000041810 */
[----:B---3--:R-:W-:Y:S01]  /*96b10*/  HMMA.16816.F32.BF16 R4, R20, R24, R12 ;  /* 0x000000181404723c */ /* 0x008fe2000004180c */
[----:B------:R-:W3:Y:S10]  /*96b20*/  LDL.LU R12, [R1+0x670] ;  /* 0x00067000010c7983 */ /* 0x000ef40000300800 */
[----:B------:R-:W-:Y:S04]  /*96b30*/  STL.64 [R1+0x7c0], R16 ;  /* 0x0007c01001007387 */ /* 0x000fe80000100a00 */
[----:B------:R-:W-:Y:S04]  /*96b40*/  STL.64 [R1+0x7c8], R18 ;  /* 0x0007c81201007387 */ /* 0x000fe80000100a00 */
[----:B------:R-:W-:Y:S04]  /*96b50*/  STL.64 [R1+0x7b0], R4 ;  /* 0x0007b00401007387 */ /* 0x000fe80000100a00 */
[----:B------:R-:W-:Y:S04]  /*96b60*/  STL.64 [R1+0x7b8], R6 ;  /* 0x0007b80601007387 */ /* 0x000fe80000100a00 */
[----:B------:R-:W3:Y:S04]  /*96b70*/  LDL.LU R13, [R1+0x674] ;  /* 0x00067400010d7983 */ /* 0x000ee80000300800 */
[----:B------:R-:W4:Y:S04]  /*96b80*/  LDL.LU R14, [R1+0x678] ;  /* 0x00067800010e7983 */ /* 0x000f280000300800 */
[----:B------:R-:W4:Y:S04]  /*96b90*/  LDL.LU R15, [R1+0x67c] ;  /* 0x00067c00010f7983 */ /* 0x000f280000300800 */
[----:B----4-:R-:W-:Y:S04]  /*96ba0*/  STL.64 [R1+0x74d8], R14 ;  /* 0x0074d80e01007387 */ /* 0x010fe80000100a00 */
[----:B---3--:R-:W-:Y:S04]  /*96bb0*/  STL.64 [R1+0x74d0], R12 ;  /* 0x0074d00c01007387 */ /* 0x008fe80000100a00 */
[----:B------:R-:W3:Y:S04]  /*96bc0*/  LDL R24, [R1] ;  /* 0x0000000001187983 */ /* 0x000ee80000100800 */
[----:B------:R-:W3:Y:S04]  /*96bd0*/  LDL R25, [R1+0x4] ;  /* 0x0000040001197983 */ /* 0x000ee80000100800 */
[----:B---3--:R0:W-:Y:S02]  /*96be0*/  STL.64 [R1+0x74e0], R24 ;  /* 0x0074e01801007387 */ /* 0x0081e40000100a00 */
[----:B0-----:R-:W-:-:S02]  /*96bf0*/  IMAD.MOV.U32 R24, RZ, RZ, R29 ;  /* 0x000000ffff187224 */ /* 0x001fc400078e001d */
[----:B------:R-:W-:Y:S01]  /*96c00*/  IMAD.MOV.U32 R25, RZ, RZ, R28 ;  /* 0x000000ffff197224 */ /* 0x000fe200078e001c */
[----:B------:R-:W3:Y:S04]  /*96c10*/  LDL.LU R29, [R1+0x76b4] ;  /* 0x0076b400011d7983 */ /* 0x000ee80000300800 */
[----:B------:R-:W4:Y:S04]  /*96c20*/  LDL.LU R28, [R1+0x76b0] ;  /* 0x0076b000011c7983 */ /* 0x000f280000300800 */
[----:B------:R0:W-:Y:S04]  /*96c30*/  STL.64 [R1+0x74f8], R24 ;  /* 0x0074f81801007387 */ /* 0x0001e80000100a00 */
[----:B------:R-:W2:Y:S04]  /*96c40*/  LDL.LU R12, [R1+0x680] ;  /* 0x00068000010c7983 */ /* 0x000ea80000300800 */
[----:B------:R-:W2:Y:S04]  /*96c50*/  LDL.LU R13, [R1+0x684] ;  /* 0x00068400010d7983 */ /* 0x000ea80000300800 */
[----:B------:R-:W2:Y:S04]  /*96c60*/  LDL.LU R14, [R1+0x688] ;  /* 0x00068800010e7983 */ /* 0x000ea80000300800 */
[----:B------:R-:W2:Y:S04]  /*96c70*/  LDL.LU R15, [R1+0x68c] ;  /* 0x00068c00010f7983 */ /* 0x000ea80000300800 */
[----:B0-----:R-:W2:Y:S04]  /*96c80*/  LDL R24, [R1+0x20] ;  /* 0x0000200001187983 */ /* 0x001ea80000100800 */
[----:B------:R-:W2:Y:S04]  /*96c90*/  LDL R25, [R1+0x24] ;  /* 0x0000240001197983 */ /* 0x000ea80000100800 */
[----:B--2---:R-:W-:Y:S04]  /*96ca0*/  STL.64 [R1+0x7510], R24 ;  /* 0x0075101801007387 */ /* 0x004fe80000100a00 */
[----:B------:R-:W-:Y:S04]  /*96cb0*/  STL.64 [R1+0x74f0], R14 ;  /* 0x0074f00e01007387 */ /* 0x000fe80000100a00 */
[----:B------:R0:W-:Y:S04]  /*96cc0*/  STL.64 [R1+0x74e8], R12 ;  /* 0x0074e80c01007387 */ /* 0x0001e80000100a00 */
[----:B0-----:R-:W2:Y:S04]  /*96cd0*/  LDL.LU R12, [R1+0x690] ;  /* 0x00069000010c7983 */ /* 0x001ea80000300800 */
[----:B------:R-:W2:Y:S04]  /*96ce0*/  LDL.LU R13, [R1+0x694] ;  /* 0x00069400010d7983 */ /* 0x000ea80000300800 */
[----:B------:R-:W2:Y:S04]  /*96cf0*/  LDL.LU R14, [R1+0x698] ;  /* 0x00069800010e7983 */ /* 0x000ea80000300800 */
[----:B------:R-:W2:Y:S01]  /*96d00*/  LDL.LU R15, [R1+0x69c] ;  /* 0x00069c00010f7983 */ /* 0x000ea20000300800 */
[----:B----4-:R-:W-:-:S02]  /*96d10*/  IMAD.MOV.U32 R24, RZ, RZ, R28 ;  /* 0x000000ffff187224 */ /* 0x010fc400078e001c */
[----:B---3--:R-:W-:Y:S01]  /*96d20*/  IMAD.MOV.U32 R25, RZ, RZ, R29 ;  /* 0x000000ffff197224 */ /* 0x008fe200078e001d */
        /* <DEDUP_REMOVED lines=8> */
[----:B------:R-:W2:Y:S04]  /*96db0*/  LDL.LU R15, [R1+0x6ac] ;  /* 0x0006ac00010f7983 */ /* 0x000ea80000300800 */
[----:B------:R-:W2:Y:S04]  /*96dc0*/  LDL R24, [R1+0x40] ;  /* 0x0000400001187983 */ /* 0x000ea80000100800 */
        /* <DEDUP_REMOVED lines=21> */
[----:B--2---:R4:W-:Y:S02]  /*96f20*/  STL.64 [R1+0x7570], R24 ;  /* 0x0075701801007387 */ /* 0x0049e40000100a00 */
[----:B----4-:R-:W-:-:S02]  /*96f30*/  IMAD.MOV.U32 R24, RZ, RZ, R28 ;  /* 0x000000ffff187224 */ /* 0x010fc400078e001c */
[----:B---3--:R-:W-:Y:S01]  /*96f40*/  IMAD.MOV.U32 R25, RZ, RZ, R29 ;  /* 0x000000ffff197224 */ /* 0x008fe200078e001d */
[----:B------:R-:W2:Y:S04]  /*96f50*/  LDL.LU R28, [R1+0x769c] ;  /* 0x00769c00011c7983 */ /* 0x000ea80000300800 */
[----:B------:R-:W3:Y:S04]  /*96f60*/  LDL.LU R29, [R1+0x7698] ;  /* 0x00769800011d7983 */ /* 0x000ee80000300800 */
[----:B------:R-:W-:Y:S04]  /*96f70*/  STL.64 [R1+0x7588], R24 ;  /* 0x0075881801007387 */ /* 0x000fe80000100a00 */
[----:B------:R-:W-:Y:S04]  /*96f80*/  STL.64 [R1+0x7550], R14 ;  /* 0x0075500e01007387 */ /* 0x000fe80000100a00 */
[----:B------:R0:W-:Y:S04]  /*96f90*/  STL.64 [R1+0x7548], R12 ;  /* 0x0075480c01007387 */ /* 0x0001e80000100a00 */
[----:B0-----:R-:W4:Y:S04]  /*96fa0*/  LDL.LU R12, [R1+0x6d0] ;  /* 0x0006d000010c7983 */ /* 0x001f280000300800 */
[----:B------:R-:W4:Y:S04]  /*96fb0*/  LDL.LU R13, [R1+0x6d4] ;  /* 0x0006d400010d7983 */ /* 0x000f280000300800 */
[----:B------:R-:W2:Y:S04]  /*96fc0*/  LDL.LU R14, [R1+0x6d8] ;  /* 0x0006d800010e7983 */ /* 0x000ea80000300800 */
[----:B------:R-:W2:Y:S04]  /*96fd0*/  LDL.LU R15, [R1+0x6dc] ;  /* 0x0006dc00010f7983 */ /* 0x000ea80000300800 */
[----:B------:R-:W2:Y:S04]  /*96fe0*/  LDL R24, [R1+0x80] ;  /* 0x0000800001187983 */ /* 0x000ea80000100800 */
[----:B------:R-:W2:Y:S04]  /*96ff0*/  LDL R25, [R1+0x84] ;  /* 0x0000840001197983 */ /* 0x000ea80000100800 */
[----:B--2---:R-:W-:Y:S04]  /*97000*/  STL.64 [R1+0x75a0], R24 ;  /* 0x0075a01801007387 */ /* 0x004fe80000100a00 */
[----:B------:R-:W-:Y:S04]  /*97010*/  STL.64 [R1+0x7568], R14 ;  /* 0x0075680e01007387 */ /* 0x000fe80000100a00 */
[----:B----4-:R0:W-:Y:S04]  /*97020*/  STL.64 [R1+0x7560], R12 ;  /* 0x0075600c01007387 */ /* 0x0101e80000100a00 */
[----:B0-----:R-:W2:Y:S04]  /*97030*/  LDL.LU R12, [R1+0x6e0] ;  /* 0x0006e000010c7983 */ /* 0x001ea80000300800 */
[----:B------:R-:W2:Y:S04]  /*97040*/  LDL.LU R13, [R1+0x6e4] ;  /* 0x0006e400010d7983 */ /* 0x000ea80000300800 */
[----:B------:R-:W4:Y:S04]  /*97050*/  LDL.LU R14, [R1+0x6e8] ;  /* 0x0006e800010e7983 */ /* 0x000f280000300800 */
[----:B------:R-:W4:Y:S01]  /*97060*/  LDL.LU R15, [R1+0x6ec] ;  /* 0x0006ec00010f7983 */ /* 0x000f220000300800 */
[----:B---3--:R-:W-:Y:S01]  /*97070*/  IMAD.MOV.U32 R24, RZ, RZ, R29 ;  /* 0x000000ffff187224 */ /* 0x008fe200078e001d */
[----:B------:R-:W-:-:S02]  /*97080*/  MOV R25, R28 ;  /* 0x0000001c00197202 */ /* 0x000fc40000000f00 */
[----:B------:R-:W3:Y:S04]  /*97090*/  LDL.LU R29, [R1+0x7694] ;  /* 0x00769400011d7983 */ /* 0x000ee80000300800 */
[----:B------:R-:W3:Y:S04]  /*970a0*/  LDL.LU R28, [R1+0x7690] ;  /* 0x00769000011c7983 */ /* 0x000ee80000300800 */
[----:B------:R-:W-:Y:S04]  /*970b0*/  STL.64 [R1+0x75b8], R24 ;  /* 0x0075b81801007387 */ /* 0x000fe80000100a00 */
[----:B----4-:R-:W-:Y:S04]  /*970c0*/  STL.64 [R1+0x7580], R14 ;  /* 0x0075800e01007387 */ /* 0x010fe80000100a00 */
[----:B--2---:R0:W-:Y:S04]  /*970d0*/  STL.64 [R1+0x7578], R12 ;  /* 0x0075780c01007387 */ /* 0x0041e80000100a00 */
[----:B0-----:R-:W2:Y:S04]  /*970e0*/  LDL.LU R12, [R1+0x6f0] ;  /* 0x0006f000010c7983 */ /* 0x001ea80000300800 */
[----:B------:R-:W2:Y:S04]  /*970f0*/  LDL.LU R13, [R1+0x6f4] ;  /* 0x0006f400010d7983 */ /* 0x000ea80000300800 */
[----:B------:R-:W4:Y:S04]  /*97100*/  LDL.LU R14, [R1+0x6f8] ;  /* 0x0006f800010e7983 */ /* 0x000f280000300800 */
[----:B------:R-:W4:Y:S04]  /*97110*/  LDL.LU R15, [R1+0x6fc] ;  /* 0x0006fc00010f7983 */ /* 0x000f280000300800 */
[----:B------:R-:W2:Y:S04]  /*97120*/  LDL R24, [R1+0xa0] ;  /* 0x0000a00001187983 */ /* 0x000ea80000100800 */
[----:B------:R-:W2:Y:S04]  /*97130*/  LDL R25, [R1+0xa4] ;  /* 0x0000a40001197983 */ /* 0x000ea80000100800 */
[----:B--2---:R-:W-:Y:S04]  /*97140*/  STL.64 [R1+0x75d0], R24 ;  /* 0x0075d01801007387 */ /* 0x004fe80000100a00 */
[----:B----4-:R-:W-:Y:S04]  /*97150*/  STL.64 [R1+0x7598], R14 ;  /* 0x0075980e01007387 */ /* 0x010fe80000100a00 */
[----:B------:R0:W-:Y:S04]  /*97160*/  STL.64 [R1+0x7590], R12 ;  /* 0x0075900c01007387 */ /* 0x0001e80000100a00 */
[----:B0-----:R-:W2:Y:S04]  /*97170*/  LDL.LU R12, [R1+0x700] ;  /* 0x00070000010c7983 */ /* 0x001ea80000300800 */
[----:B------:R-:W2:Y:S04]  /*97180*/  LDL.LU R13, [R1+0x704] ;  /* 0x00070400010d7983 */ /* 0x000ea80000300800 */
[----:B------:R-:W4:Y:S04]  /*97190*/  LDL.LU R14, [R1+0x708] ;  /* 0x00070800010e7983 */ /* 0x000f280000300800 */
[----:B------:R-:W4:Y:S01]  /*971a0*/  LDL.LU R15, [R1+0x70c] ;  /* 0x00070c00010f7983 */ /* 0x000f220000300800 */
[----:B---3--:R-:W-:-:S02]  /*971b0*/  IMAD.MOV.U32 R24, RZ, RZ, R28 ;  /* 0x000000ffff187224 */ /* 0x008fc400078e001c */
[----:B------:R-:W-:Y:S01]  /*971c0*/  IMAD.MOV.U32 R25, RZ, RZ, R29 ;  /* 0x000000ffff197224 */ /* 0x000fe200078e001d */
        /* <DEDUP_REMOVED lines=11> */
[----:B--2---:R3:W-:Y:S02]  /*97280*/  STL.64 [R1+0x7600], R24 ;  /* 0x0076001801007387 */ /* 0x0047e40000100a00 */
[----:B---3--:R-:W-:-:S02]  /*97290*/  IMAD.MOV.U32 R24, RZ, RZ, R29 ;  /* 0x000000ffff187224 */ /* 0x008fc400078e001d */
[----:B------:R-:W-:Y:S01]  /*972a0*/  IMAD.MOV.U32 R25, RZ, RZ, R28 ;  /* 0x000000ffff197224 */ /* 0x000fe200078e001c */
[----:B------:R-:W2:Y:S04]  /*972b0*/  LDL.LU R29, [R1+0x7684] ;  /* 0x00768400011d7983 */ /* 0x000ea80000300800 */
[----:B------:R-:W3:Y:S04]  /*972c0*/  LDL.LU R28, [R1+0x7680] ;  /* 0x00768000011c7983 */ /* 0x000ee80000300800 */
[----:B------:R-:W-:Y:S04]  /*972d0*/  STL.64 [R1+0x7618], R24 ;  /* 0x0076181801007387 */ /* 0x000fe80000100a00 */
[----:B----4-:R-:W-:Y:S04]  /*972e0*/  STL.64 [R1+0x75c8], R14 ;  /* 0x0075c80e01007387 */ /* 0x010fe80000100a00 */
        /* <DEDUP_REMOVED lines=27> */
[----:B------:R-:W3:Y:S04]  /*974a0*/  LDL R4, [R1+0x120] ;  /* 0x0001200001047983 */ /* 0x000ee80000100800 */
[----:B------:R-:W3:Y:S04]  /*974b0*/  LDL R5, [R1+0x124] ;  /* 0x0001240001057983 */ /* 0x000ee80000100800 */
[----:B------:R-:W3:Y:S04]  /*974c0*/  LDL.LU R16, [R1+0x7a0] ;  /* 0x0007a00001107983 */ /* 0x000ee80000300800 */
[----:B------:R-:W3:Y:S04]  /*974d0*/  LDL.LU R17, [R1+0x7a4] ;  /* 0x0007a40001117983 */ /* 0x000ee80000300800 */
[----:B------:R-:W3:Y:S04]  /*974e0*/  LDL.LU R18, [R1+0x7a8] ;  /* 0x0007a80001127983 */ /* 0x000ee80000300800 */
[----:B------:R-:W3:Y:S04]  /*974f0*/  LDL.LU R19, [R1+0x7ac] ;  /* 0x0007ac0001137983 */ /* 0x000ee80000300800 */
[----:B--2---:R-:W-:Y:S04]  /*97500*/  STL.64 [R1+0x7660], R24 ;  /* 0x0076601801007387 */ /* 0x004fe80000100a00 */
[----:B----4-:R-:W-:Y:S04]  /*97510*/  STL.64 [R1+0x7610], R14 ;  /* 0x0076100e01007387 */ /* 0x010fe80000100a00 */
[----:B------:R0:W-:Y:S04]  /*97520*/  STL.64 [R1+0x7608], R12 ;  /* 0x0076080c01007387 */ /* 0x0001e80000100a00 */
        /* <DEDUP_REMOVED lines=22> */
[----:B---3--:R-:W-:Y:S01]  /*97690*/  HMMA.16816.F32.BF16 R4, R20, R4, R16 ;  /* 0x000000041404723c */ /* 0x008fe20000041810 */
[----:B------:R-:W-:-:S02]  /*976a0*/  IMAD.MOV.U32 R24, RZ, RZ, R29 ;  /* 0x000000ffff187224 */ /* 0x000fc400078e001d */
[----:B----4-:R-:W-:Y:S04]  /*976b0*/  STL.64 [R1+0x7670], R14 ;  /* 0x0076700e01007387 */ /* 0x010fe80000100a00 */
[----:B--2---:R0:W-:Y:S04]  /*976c0*/  STL.64 [R1+0x7668], R12 ;  /* 0x0076680c01007387 */ /* 0x0041e80000100a00 */
[----:B0-----:R-:W2:Y:S04]  /*976d0*/  LDL.LU R12, [R1+0x790] ;  /* 0x00079000010c7983 */ /* 0x001ea80000300800 */
[----:B------:R-:W2:Y:S04]  /*976e0*/  LDL.LU R13, [R1+0x794] ;  /* 0x00079400010d7983 */ /* 0x000ea80000300800 */
[----:B------:R-:W2:Y:S04]  /*976f0*/  LDL.LU R14, [R1+0x798] ;  /* 0x00079800010e7983 */ /* 0x000ea80000300800 */
[----:B------:R-:W2:Y:S01]  /*97700*/  LDL.LU R15, [R1+0x79c] ;  /* 0x00079c00010f7983 */ /* 0x000ea20000300800 */
[----:B------:R-:W-:-:S03]  /*97710*/  IMAD.MOV.U32 R25, RZ, RZ, R28 ;  /* 0x000000ffff197224 */ /* 0x000fc600078e001c */
[----:B------:R0:W-:Y:S04]  /*97720*/  STL.64 [R1+0x7a0], R4 ;  /* 0x0007a00401007387 */ /* 0x0001e80000100a00 */
[----:B------:R-:W3:Y:S04]  /*97730*/  LDL.LU R16, [R1+0x660] ;  /* 0x0006600001107983 */ /* 0x000ee80000300800 */
[----:B------:R-:W3:Y:S04]  /*97740*/  LDL.LU R17, [R1+0x664] ;  /* 0x0006640001117983 */ /* 0x000ee80000300800 */
[----:B------:R-:W3:Y:S01]  /*97750*/  LDL.LU R18, [R1+0x668] ;  /* 0x0006680001127983 */ /* 0x000ee20000300800 */
[----:B------:R-:W-:-:S03]  /*97760*/  IMAD.MOV.U32 R10, RZ, RZ, R7 ;  /* 0x000000ffff0a7224 */ /* 0x000fc600078e0007 */
[----:B------:R-:W3:Y:S01]  /*97770*/  LDL.LU R19, [R1+0x66c] ;  /* 0x00066c0001137983 */ /* 0x000ee20000300800 */
[----:B------:R-:W-:-:S03]  /*97780*/  IMAD.MOV.U32 R11, RZ, RZ, R6 ;  /* 0x000000ffff0b7224 */ /* 0x000fc600078e0006 */
[----:B0-----:R-:W4:Y:S04]  /*97790*/  LDL.LU R4, [R1+0x650] ;  /* 0x0006500001047983 */ /* 0x001f280000300800 */
[----:B------:R-:W4:Y:S04]  /*977a0*/  LDL.LU R5, [R1+0x654] ;  /* 0x0006540001057983 */ /* 0x000f280000300800 */
[----:B------:R-:W4:Y:S04]  /*977b0*/  LDL.LU R6, [R1+0x658] ;  /* 0x0006580001067983 */ /* 0x000f280000300800 */
[----:B------:R-:W4:Y:S04]  /*977c0*/  LDL.LU R7, [R1+0x65c] ;  /* 0x00065c0001077983 */ /* 0x000f280000300800 */
[----:B------:R-:W-:Y:S04]  /*977d0*/  STL [R1+0x6d74], R10 ;  /* 0x006d740a01007387 */ /* 0x000fe80000100800 */
        /* <DEDUP_REMOVED lines=108> */
[----:B0-----:R-:W2:Y:S04]  /*97ea0*/  LDL.LU.64 R26, [R1+0x74c8] ;  /* 0x0074c800011a7983 */ /* 0x001ea80000300a00 */
[----:B------:R-:W2:Y:S02]  /*97eb0*/  LDL.LU.64 R24, [R1+0x74c0] ;  /* 0x0074c00001187983 */ /* 0x000ea40000300a00 */
[----:B--2---:R-:W-:-:S15]  /*97ec0*/  HMMA.16816.F32.BF16 R12, R20, R24, R12 ;  /* 0x00000018140c723c */ /* 0x004fde000004180c */
[----:B------:R-:W-:-:S04]  /*97ed0*/  NOP ;  /* 0x0000000000007918 */ /* 0x000fc80000000000 */
[----:B------:R0:W-:Y:S04]  /*97ee0*/  STL.64 [R1+0x670], R12 ;  /* 0x0006700c01007387 */ /* 0x0001e80000100a00 */
[----:B------:R-:W-:Y:S04]  /*97ef0*/  STL.64 [R1+0x678], R14 ;  /* 0x0006780e01007387 */ /* 0x000fe80000100a00 */
[----:B0-----:R-:W3:Y:S01]  /*97f00*/  LDL.LU.64 R12, [R1+0x74b8] ;  /* 0x0074b800010c7983 */ /* 0x001ee20000300a00 */
[C---:B----4-:R-:W-:Y:S03]  /*97f10*/  HMMA.16816.F32.BF16 R4, R20.reuse, R8, R4 ;  /* 0x000000081404723c */ /* 0x050fe60000041804 */
[----:B------:R-:W-:Y:S04]  /*97f20*/  STL.64 [R1+0x72c8], R26 ;  /* 0x0072c81a01007387 */ /* 0x000fe80000100a00 */
[----:B------:R0:W-:Y:S04]  /*97f30*/  STL.64 [R1+0x72c0], R24 ;  /* 0x0072c01801007387 */ /* 0x0001e80000100a00 */
[----:B0-----:R-:W2:Y:S04]  /*97f40*/  LDL.LU R24, [R1+0x3d0] ;  /* 0x0003d00001187983 */ /* 0x001ea80000300800 */
[----:B------:R-:W2:Y:S04]  /*97f50*/  LDL.LU R25, [R1+0x3d4] ;  /* 0x0003d40001197983 */ /* 0x000ea80000300800 */
[----:B------:R-:W2:Y:S04]  /*97f60*/  LDL.LU R26, [R1+0x3d8] ;  /* 0x0003d800011a7983 */ /* 0x000ea80000300800 */
[----:B------:R-:W2:Y:S01]  /*97f70*/  LDL.LU R27, [R1+0x3dc] ;  /* 0x0003dc00011b7983 */ /* 0x000ea20000300800 */
[----:B---3--:R-:W-:-:S15]  /*97f80*/  HMMA.16816.F32.BF16 R16, R20, R12, R16 ;  /* 0x0000000c1410723c */ /* 0x008fde0000041810 */
[----:B------:R-:W-:-:S04]  /*97f90*/  NOP ;  /* 0x0000000000007918 */ /* 0x000fc80000000000 */
[----:B------:R-:W-:Y:S04]  /*97fa0*/  STL.64 [R1+0x660], R16 ;  /* 0x0006601001007387 */ /* 0x000fe80000100a00 */
[----:B------:R0:W-:Y:S04]  /*97fb0*/  STL.64 [R1+0x668], R18 ;  /* 0x0006681201007387 */ /* 0x0001e80000100a00 */
[----:B0-----:R-:W3:Y:S04]  /*97fc0*/  LDL.LU.64 R18, [R1+0x74b0] ;  /* 0x0074b00001127983 */ /* 0x001ee80000300a00 */
[----:B------:R-:W3:Y:S04]  /*97fd0*/  LDL.LU.64 R16, [R1+0x74a8] ;  /* 0x0074a80001107983 */ /* 0x000ee80000300a00 */
[----:B------:R0:W-:Y:S04]  /*97fe0*/  STL.64 [R1+0x7480], R12 ;  /* 0x0074800c01007387 */ /* 0x0001e80000100a00 */
[----:B0-----:R-:W4:Y:S04]  /*97ff0*/  LDL.LU.64 R12, [R1+0x1a0] ;  /* 0x0001a000010c7983 */ /* 0x001f280000300a00 */
[----:B------:R-:W-:Y:S04]  /*98000*/  STL.64 [R1+0x650], R4 ;  /* 0x0006500401007387 */ /* 0x000fe80000100a00 */
[----:B------:R0:W-:Y:S04]  /*98010*/  STL.64 [R1+0x658], R6 ;  /* 0x0006580601007387 */ /* 0x0001e80000100a00 */
[----:B0-----:R-:W2:Y:S04]  /*98020*/  LDL.LU R6, [R1+0x74a0] ;  /* 0x0074a00001067983 */ /* 0x001ea80000300800 */
[----:B------:R-:W2:Y:S01]  /*98030*/  LDL.LU.64 R4, [R1+0x7498] ;  /* 0x0074980001047983 */ /* 0x000ea20000300a00 */
[----:B------:R-:W0:Y:S03]  /*98040*/  S2R R28, SR_TID.X ;  /* 0x00000000001c7919 */ /* 0x000e260000002100 */
[----:B------:R1:W-:Y:S04]  /*98050*/  STL.64 [R1+0x7450], R8 ;  /* 0x0074500801007387 */ /* 0x0003e80000100a00 */
[----:B-1----:R-:W4:Y:S04]  /*98060*/  LDL.LU R8, [R1+0x630] ;  /* 0x0006300001087983 */ /* 0x002f280000300800 */
[----:B------:R-:W4:Y:S04]  /*98070*/  LDL.LU R9, [R1+0x634] ;  /* 0x0006340001097983 */ /* 0x000f280000300800 */
[----:B------:R-:W4:Y:S04]  /*98080*/  LDL.LU R10, [R1+0x638] ;  /* 0x00063800010a7983 */ /* 0x000f280000300800 */
[----:B------:R-:W4:Y:S01]  /*98090*/  LDL.LU R11, [R1+0x63c] ;  /* 0x00063c00010b7983 */ /* 0x000f220000300800 */
[C---:B0-----:R-:W-:Y:S01]  /*980a0*/  IMAD.SHL.U32 R14, R28.reuse, 0x2, RZ ;  /* 0x000000021c0e7824 */ /* 0x041fe200078e00ff */
[----:B--2---:R-:W-:Y:S01]  /*980b0*/  HMMA.16816.F32.BF16 R20, R20, R4, R24 ;  /* 0x000000041414723c */ /* 0x004fe20000041818 */
[----:B------:R-:W-:Y:S01]  /*980c0*/  IMAD.MOV.U32 R25, RZ, RZ, R0 ;  /* 0x000000ffff197224 */ /* 0x000fe200078e0000 */
[C---:B------:R-:W-:Y:S01]  /*980d0*/  LOP3.LUT R0, R28.reuse, 0x7, RZ, 0xc0, !PT ;  /* 0x000000071c007812 */ /* 0x040fe200078ec0ff */
[----:B------:R-:W-:-:S04]  /*980e0*/  IMAD.SHL.U32 R28, R28, 0x40, RZ ;  /* 0x000000401c1c7824 */ /* 0x000fc800078e00ff */
[----:B------:R-:W-:-:S05]  /*980f0*/  IMAD R0, R0, 0x90, RZ ;  /* 0x0000009000007824 */ /* 0x000fca00078e02ff */
[----:B------:R-:W-:-:S04]  /*98100*/  LOP3.LUT R0, R0, 0x10, R14, 0x78, !PT ;  /* 0x0000001000007812 */ /* 0x000fc800078e780e */
[----:B------:R-:W-:-:S04]  /*98110*/  LOP3.LUT R0, R0, 0x400, R28, 0xf8, !PT ;  /* 0x0000040000007812 */ /* 0x000fc800078ef81c */
[----:B------:R-:W-:Y:S01]  /*98120*/  LOP3.LUT R0, R0, 0x60, RZ, 0x3c, !PT ;  /* 0x0000006000007812 */ /* 0x000fe200078e3cff */
[----:B------:R-:W-:Y:S04]  /*98130*/  STL.64 [R1+0x3d0], R20 ;  /* 0x0003d01401007387 */ /* 0x000fe80000100a00 */
[----:B------:R-:W-:Y:S04]  /*98140*/  STL.64 [R1+0x3d8], R22 ;  /* 0x0003d81601007387 */ /* 0x000fe80000100a00 */
[----:B------:R-:W0:Y:S01]  /*98150*/  LDSM.16.MT88.4 R20, [R0+UR5+0x21000] ;  /* 0x021000050014783b */ /* 0x000e220008004200 */
[----:B------:R-:W-:-:S05]  /*98160*/  IMAD.MOV.U32 R24, RZ, RZ, R6 ;  /* 0x000000ffff187224 */ /* 0x000fca00078e0006 */
[----:B------:R1:W-:Y:S04]  /*98170*/  STL.64 [R1+0x7488], R24 ;  /* 0x0074881801007387 */ /* 0x0003e80000100a00 */
[----:B-1----:R-:W2:Y:S04]  /*98180*/  LDL.LU.64 R24, [R1+0x190] ;  /* 0x0001900001187983 */ /* 0x002ea80000300a00 */
[----:B------:R-:W-:Y:S04]  /*98190*/  STL.64 [R1+0x7468], R4 ;  /* 0x0074680401007387 */ /* 0x000fe80000100a00 */
[----:B0-----:R-:W-:Y:S04]  /*981a0*/  STL.64 [R1+0x7290], R22 ;  /* 0x0072901601007387 */ /* 0x001fe80000100a00 */
[----:B------:R0:W-:Y:S04]  /*981b0*/  STL.64 [R1+0x7288], R20 ;  /* 0x0072881401007387 */ /* 0x0001e80000100a00 */
[----:B0-----:R-:W3:Y:S04]  /*981c0*/  LDL.LU R20, [R1+0x640] ;  /* 0x0006400001147983 */ /* 0x001ee80000300800 */
[----:B------:R-:W3:Y:S04]  /*981d0*/  LDL.LU R21, [R1+0x644] ;  /* 0x0006440001157983 */ /* 0x000ee80000300800 */
[----:B------:R-:W3:Y:S04]  /*981e0*/  LDL.LU R22, [R1+0x648] ;  /* 0x0006480001167983 */ /* 0x000ee80000300800 */
[----:B------:R-:W3:Y:S01]  /*981f0*/  LDL.LU R23, [R1+0x64c] ;  /* 0x00064c0001177983 */ /* 0x000ee20000300800 */
[----:B------:R-:W-:-:S02]  /*98200*/  IMAD.MOV.U32 R4, RZ, RZ, R3 ;  /* 0x000000ffff047224 */ /* 0x000fc400078e0003 */
[----:B------:R-:W-:-:S07]  /*98210*/  IMAD.MOV.U32 R5, RZ, RZ, R2 ;  /* 0x000000ffff057224 */ /* 0x000fce00078e0002 */
[C---:B---3--:R-:W-:Y:S08]  /*98220*/  HMMA.16816.F32.BF16 R20, R16.reuse, R4, R20 ;  /* 0x000000041014723c */ /* 0x048ff00000041814 */
[----:B----4-:R-:W-:Y:S11]  /*98230*/  HMMA.16816.F32.BF16 R4, R16, R12, R8 ;  /* 0x0000000c1004723c */ /* 0x010ff60000041808 */
[----:B------:R0:W-:Y:S04]  /*98240*/  STL.64 [R1+0x640], R20 ;  /* 0x0006401401007387 */ /* 0x0001e80000100a00 */
[----:B------:R-:W-:Y:S04]  /*98250*/  STL.64 [R1+0x648], R22 ;  /* 0x0006481601007387 */ /* 0x000fe80000100a00 */
[----:B------:R-:W-:Y:S04]  /*98260*/  STL.64 [R1+0x630], R4 ;  /* 0x0006300401007387 */ /* 0x000fe80000100a00 */
[----:B------:R-:W-:Y:S01]  /*98270*/  STL.64 [R1+0x638], R6 ;  /* 0x0006380601007387 */ /* 0x000fe20000100a00 */
[----:B0-----:R-:W-:-:S02]  /*98280*/  IMAD.MOV.U32 R21, RZ, RZ, R12 ;  /* 0x000000ffff157224 */ /* 0x001fc400078e000c */
[----:B------:R-:W-:-:S05]  /*98290*/  IMAD.MOV.U32 R20, RZ, RZ, R13 ;  /* 0x000000ffff147224 */ /* 0x000fca00078e000d */
[----:B------:R0:W-:Y:S04]  /*982a0*/  STL.64 [R1+0x7490], R20 ;  /* 0x0074901401007387 */ /* 0x0001e80000100a00 */
[----:B0-----:R-:W2:Y:S04]  /*982b0*/  LDL.LU R20, [R1+0x620] ;  /* 0x0006200001147983 */ /* 0x001ea80000300800 */
[----:B------:R-:W2:Y:S04]  /*982c0*/  LDL.LU R21, [R1+0x624] ;  /* 0x0006240001157983 */ /* 0x000ea80000300800 */
[----:B------:R-:W2:Y:S04]  /*982d0*/  LDL.LU R22, [R1+0x628] ;  /* 0x0006280001167983 */ /* 0x000ea80000300800 */
[----:B------:R-:W2:Y:S04]  /*982e0*/  LDL.LU R23, [R1+0x62c] ;  /* 0x00062c0001177983 */ /* 0x000ea80000300800 */
[----:B------:R-:W3:Y:S04]  /*982f0*/  LDL.LU R8, [R1+0x5e0] ;  /* 0x0005e00001087983 */ /* 0x000ee80000300800 */
[----:B------:R-:W3:Y:S04]  /*98300*/  LDL.LU R9, [R1+0x5e4] ;  /* 0x0005e40001097983 */ /* 0x000ee80000300800 */
[----:B------:R-:W4:Y:S04]  /*98310*/  LDL.LU R10, [R1+0x5e8] ;  /* 0x0005e800010a7983 */ /* 0x000f280000300800 */
        /* <DEDUP_REMOVED lines=9> */
[----:B--2---:R-:W-:Y:S03]  /*983b0*/  HMMA.16816.F32.BF16 R20, R16, R24, R20 ;  /* 0x000000181014723c */ /* 0x004fe60000041814 */
[----:B---3--:R-:W-:Y:S04]  /*983c0*/  STL.64 [R1+0x7478], R6 ;  /* 0x0074780601007387 */ /* 0x008fe80000100a00 */
[----:B------:R0:W-:Y:S04]  /*983d0*/  STL.64 [R1+0x7470], R4 ;  /* 0x0074700401007387 */ /* 0x0001e80000100a00 */
[----:B0-----:R-:W2:Y:S04]  /*983e0*/  LDL.LU.64 R4, [R1+0x170] ;  /* 0x0001700001047983 */ /* 0x001ea80000300a00 */
[----:B----4-:R-:W-:Y:S04]  /*983f0*/  STL.64 [R1+0x7460], R10 ;  /* 0x0074600a01007387 */ /* 0x010fe80000100a00 */
[----:B------:R0:W-:Y:S04]  /*98400*/  STL.64 [R1+0x7458], R8 ;  /* 0x0074580801007387 */ /* 0x0001e80000100a00 */
[----:B0-----:R-:W3:Y:S04]  /*98410*/  LDL.LU.64 R8, [R1+0x160] ;  /* 0x0001600001087983 */ /* 0x001ee80000300a00 */
[----:B------:R0:W-:Y:S04]  /*98420*/  STL.64 [R1+0x620], R20 ;  /* 0x0006201401007387 */ /* 0x0001e80000100a00 */
[----:B------:R1:W-:Y:S04]  /*98430*/  STL.64 [R1+0x628], R22 ;  /* 0x0006281601007387 */ /* 0x0003e80000100a00 */
[----:B0-----:R-:W4:Y:S01]  /*98440*/  LDL.LU.64 R20, [R1+0x7490] ;  /* 0x0074900001147983 */ /* 0x001f220000300a00 */
[----:B-1----:R-:W-:-:S02]  /*98450*/  IMAD.MOV.U32 R23, RZ, RZ, R24 ;  /* 0x000000ffff177224 */ /* 0x002fc400078e0018 */
[----:B------:R-:W-:Y:S02]  /*98460*/  IMAD.MOV.U32 R22, RZ, RZ, R25 ;  /* 0x000000ffff167224 */ /* 0x000fe400078e0019 */
[----:B------:R-:W2:Y:S04]  /*98470*/  LDL.LU.64 R24, [R1+0x7488] ;  /* 0x0074880001187983 */ /* 0x000ea80000300a00 */
[----:B------:R-:W-:Y:S04]  /*98480*/  STL.64 [R1+0x72d8], R22 ;  /* 0x0072d81601007387 */ /* 0x000fe80000100a00 */
[----:B----4-:R0:W-:Y:S04]  /*98490*/  STL.64 [R1+0x72d0], R20 ;  /* 0x0072d01401007387 */ /* 0x0101e80000100a00 */
[----:B0-----:R-:W2:Y:S04]  /*984a0*/  LDL.LU R20, [R1+0x610] ;  /* 0x0006100001147983 */ /* 0x001ea80000300800 */
[----:B------:R-:W2:Y:S04]  /*984b0*/  LDL.LU R21, [R1+0x614] ;  /* 0x0006140001157983 */ /* 0x000ea80000300800 */
[----:B------:R-:W2:Y:S04]  /*984c0*/  LDL.LU R22, [R1+0x618] ;  /* 0x0006180001167983 */ /* 0x000ea80000300800 */
[----:B------:R-:W2:Y:S02]  /*984d0*/  LDL.LU R23, [R1+0x61c] ;  /* 0x00061c0001177983 */ /* 0x000ea40000300800 */
[----:B--2---:R-:W-:Y:S02]  /*984e0*/  HMMA.16816.F32.BF16 R24, R16, R24, R20 ;  /* 0x000000181018723c */ /* 0x004fe40000041814 */
[----:B------:R-:W2:-:S15]  /*984f0*/  LDL.LU R20, [R1+0x5b0] ;  /* 0x0005b00001147983 */ /* 0x000e9e0000300800 */
[----:B------:R-:W-:Y:S02]  /*98500*/  NOP ;  /* 0x0000000000007918 */ /* 0x000fe40000000000 */
[----:B------:R-:W-:Y:S04]  /*98510*/  STL.64 [R1+0x610], R24 ;  /* 0x0006101801007387 */ /* 0x000fe80000100a00 */
[----:B------:R-:W-:Y:S04]  /*98520*/  STL.64 [R1+0x618], R26 ;  /* 0x0006181a01007387 */ /* 0x000fe80000100a00 */
[----:B------:R-:W2:Y:S04]  /*98530*/  LDL.LU R21, [R1+0x5b4] ;  /* 0x0005b40001157983 */ /* 0x000ea80000300800 */
[----:B------:R-:W4:Y:S04]  /*98540*/  LDL.LU R22, [R1+0x5b8] ;  /* 0x0005b80001167983 */ /* 0x000f280000300800 */
[----:B------:R-:W4:Y:S04]  /*98550*/  LDL.LU R23, [R1+0x5bc] ;  /* 0x0005bc0001177983 */ /* 0x000f280000300800 */
[----:B----4-:R-:W-:Y:S04]  /*98560*/  STL.64 [R1+0x7438], R22 ;  /* 0x0074381601007387 */ /* 0x010fe80000100a00 */
[----:B--2---:R0:W-:Y:S04]  /*98570*/  STL.64 [R1+0x7430], R20 ;  /* 0x0074301401007387 */ /* 0x0041e80000100a00 */
[----:B0-----:R-:W2:Y:S01]  /*98580*/  LDL.LU.64 R20, [R1+0x140] ;  /* 0x0001400001147983 */ /* 0x001ea20000300a00 */
[----:B------:R-:W-:Y:S03]  /*98590*/  HMMA.16816.F32.BF16 R12, R16, R4, R12 ;  /* 0x00000004100c723c */ /* 0x000fe6000004180c */
[----:B--2---:R0:W-:Y:S04]  /*985a0*/  STL.64 [R1+0x7448], R20 ;  /* 0x0074481401007387 */ /* 0x0041e80000100a00 */
[----:B0-----:R-:W2:Y:S04]  /*985b0*/  LDL.LU.64 R20, [R1+0x150] ;  /* 0x0001500001147983 */ /* 0x001ea80000300a00 */
[----:B------:R-:W4:Y:S04]  /*985c0*/  LDL.LU.64 R24, [R1+0x120] ;  /* 0x0001200001187983 */ /* 0x000f280000300a00 */
[----:B----4-:R0:W-:Y:S04]  /*985d0*/  STL.64 [R1+0x7440], R24 ;  /* 0x0074401801007387 */ /* 0x0101e80000100a00 */
[----:B0-----:R-:W4:Y:S04]  /*985e0*/  LDL.LU R24, [R1+0x5d0] ;  /* 0x0005d00001187983 */ /* 0x001f280000300800 */
[----:B------:R-:W4:Y:S04]  /*985f0*/  LDL.LU R25, [R1+0x5d4] ;  /* 0x0005d40001197983 */ /* 0x000f280000300800 */
[----:B------:R-:W4:Y:S04]  /*98600*/  LDL.LU R26, [R1+0x5d8] ;  /* 0x0005d800011a7983 */ /* 0x000f280000300800 */
[----:B------:R-:W4:Y:S04]  /*98610*/  LDL.LU R27, [R1+0x5dc] ;  /* 0x0005dc00011b7983 */ /* 0x000f280000300800 */
[----:B------:R0:W-:Y:S04]  /*98620*/  STL.64 [R1+0x600], R12 ;  /* 0x0006000c01007387 */ /* 0x0001e80000100a00 */
[----:B------:R1:W-:Y:S04]  /*98630*/  STL.64 [R1+0x608], R14 ;  /* 0x0006080e01007387 */ /* 0x0003e80000100a00 */
[----:B0-----:R-:W2:Y:S01]  /*98640*/  LDL.LU.64 R12, [R1+0x7480] ;  /* 0x00748000010c7983 */ /* 0x001ea20000300a00 */
[----:B-1----:R-:W-:-:S02]  /*98650*/  IMAD.MOV.U32 R15, RZ, RZ, R4 ;  /* 0x000000ffff0f7224 */ /* 0x002fc400078e0004 */
[----:B------:R-:W-:Y:S01]  /*98660*/  IMAD.MOV.U32 R14, RZ, RZ, R5 ;  /* 0x000000ffff0e7224 */ /* 0x000fe200078e0005 */
[----:B------:R-:W3:Y:S04]  /*98670*/  LDL.LU.64 R6, [R1+0x7478] ;  /* 0x0074780001067983 */ /* 0x000ee80000300a00 */
[----:B------:R-:W3:Y:S04]  /*98680*/  LDL.LU.64 R4, [R1+0x7470] ;  /* 0x0074700001047983 */ /* 0x000ee80000300a00 */
[----:B------:R-:W-:Y:S01]  /*98690*/  STL.64 [R1+0x72e8], R14 ;  /* 0x0072e80e01007387 */ /* 0x000fe20000100a00 */
[----:B---3--:R-:W-:Y:S03]  /*986a0*/  HMMA.16816.F32.BF16 R4, R16, R8, R4 ;  /* 0x000000081004723c */ /* 0x008fe60000041804 */
[----:B--2---:R0:W-:Y:S04]  /*986b0*/  STL.64 [R1+0x72e0], R12 ;  /* 0x0072e00c01007387 */ /* 0x0041e80000100a00 */
[----:B0-----:R-:W2:-:S12]  /*986c0*/  LDL.LU.64 R12, [R1+0x130] ;  /* 0x00013000010c7983 */ /* 0x001e980000300a00 */
[----:B------:R0:W-:Y:S04]  /*986d0*/  STL.64 [R1+0x5f0], R4 ;  /* 0x0005f00401007387 */ /* 0x0001e80000100a00 */
[----:B------:R1:W-:Y:S04]  /*986e0*/  STL.64 [R1+0x5f8], R6 ;  /* 0x0005f80601007387 */ /* 0x0003e80000100a00 */
[----:B0-----:R-:W3:Y:S01]  /*986f0*/  LDL.LU.64 R4, [R1+0x7468] ;  /* 0x0074680001047983 */ /* 0x001ee20000300a00 */
[----:B-1----:R-:W-:Y:S02]  /*98700*/  IMAD.MOV.U32 R7, RZ, RZ, R8 ;  /* 0x000000ffff077224 */ /* 0x002fe400078e0008 */
[----:B------:R-:W-:Y:S01]  /*98710*/  IMAD.MOV.U32 R6, RZ, RZ, R9 ;  /* 0x000000ffff067224 */ /* 0x000fe200078e0009 */
[----:B------:R-:W2:Y:S04]  /*98720*/  LDL.LU.64 R10, [R1+0x7460] ;  /* 0x00746000010a7983 */ /* 0x000ea80000300a00 */
        /* <DEDUP_REMOVED lines=10> */
[----:B------:R-:W4:Y:S04]  /*987d0*/  LDL.LU.64 R20, [R1+0x7448] ;  /* 0x0074480001147983 */ /* 0x000f280000300a00 */
[----:B------:R-:W-:Y:S04]  /*987e0*/  STL [R1+0x71a8], R10 ;  /* 0x0071a80a01007387 */ /* 0x000fe80000100800 */
[----:B------:R-:W-:Y:S04]  /*987f0*/  STL [R1+0x71a4], R11 ;  /* 0x0071a40b01007387 */ /* 0x000fe80000100800 */
[----:B--2---:R0:W-:Y:S04]  /*98800*/  STL.64 [R1+0x7428], R8 ;  /* 0x0074280801007387 */ /* 0x0041e80000100a00 */
[----:B0-----:R-:W2:Y:S04]  /*98810*/  LDL.LU R8, [R1+0x5c0] ;  /* 0x0005c00001087983 */ /* 0x001ea80000300800 */
[----:B------:R-:W2:Y:S04]  /*98820*/  LDL.LU R9, [R1+0x5c4] ;  /* 0x0005c40001097983 */ /* 0x000ea80000300800 */
[----:B------:R-:W2:Y:S04]  /*98830*/  LDL.LU R10, [R1+0x5c8] ;  /* 0x0005c800010a7983 */ /* 0x000ea80000300800 */
[----:B------:R-:W2:Y:S01]  /*98840*/  LDL.LU R11, [R1+0x5cc] ;  /* 0x0005cc00010b7983 */ /* 0x000ea20000300800 */
[----:B----4-:R-:W-:Y:S01]  /*98850*/  HMMA.16816.F32.BF16 R24, R16, R20, R24 ;  /* 0x000000141018723c */ /* 0x010fe20000041818 */
[----:B------:R-:W-:-:S02]  /*98860*/  IMAD.MOV.U32 R28, RZ, RZ, R21 ;  /* 0x000000ffff1c7224 */ /* 0x000fc400078e0015 */
[----:B------:R-:W-:Y:S02]  /*98870*/  IMAD.MOV.U32 R0, RZ, RZ, R20 ;  /* 0x000000ffff007224 */ /* 0x000fe400078e0014 */
[----:B------:R-:W-:Y:S02]  /*98880*/  IMAD.MOV.U32 R29, RZ, RZ, R12 ;  /* 0x000000ffff1d7224 */ /* 0x000fe400078e000c */
[----:B------:R-:W-:-:S12]  /*98890*/  IMAD.MOV.U32 R2, RZ, RZ, R13 ;  /* 0x000000ffff027224 */ /* 0x000fd800078e000d */
[----:B------:R0:W-:Y:S04]  /*988a0*/  STL.64 [R1+0x5d0], R24 ;  /* 0x0005d01801007387 */ /* 0x0001e80000100a00 */
[----:B------:R-:W-:Y:S04]  /*988b0*/  STL.64 [R1+0x5d8], R26 ;  /* 0x0005d81a01007387 */ /* 0x000fe80000100a00 */
[----:B0-----:R-:W4:Y:S04]  /*988c0*/  LDL.LU.64 R24, [R1+0x7440] ;  /* 0x0074400001187983 */ /* 0x001f280000300a00 */
[----:B------:R-:W4:Y:S04]  /*988d0*/  LDL.LU.64 R22, [R1+0x7438] ;  /* 0x0074380001167983 */ /* 0x000f280000300a00 */
[----:B------:R-:W4:Y:S04]  /*988e0*/  LDL.LU.64 R20, [R1+0x7430] ;  /* 0x0074300001147983 */ /* 0x000f280000300a00 */
[----:B------:R-:W-:Y:S04]  /*988f0*/  STL [R1+0x71b0], R28 ;  /* 0x0071b01c01007387 */ /* 0x000fe80000100800 */
[----:B------:R-:W-:Y:S01]  /*98900*/  STL [R1+0x71ac], R0 ;  /* 0x0071ac0001007387 */ /* 0x000fe20000100800 */
[----:B--2---:R-:W-:-:S15]  /*98910*/  HMMA.16816.F32.BF16 R8, R16, R12, R8 ;  /* 0x0000000c1008723c */ /* 0x004fde0000041808 */
[----:B------:R-:W-:-:S04]  /*98920*/  NOP ;  /* 0x0000000000007918 */ /* 0x000fc80000000000 */
[----:B------:R-:W-:Y:S04]  /*98930*/  STL.64 [R1+0x5c0], R8 ;  /* 0x0005c00801007387 */ /* 0x000fe80000100a00 */
[----:B------:R-:W-:Y:S04]  /*98940*/  STL.64 [R1+0x5c8], R10 ;  /* 0x0005c80a01007387 */ /* 0x000fe80000100a00 */
[----:B------:R-:W2:Y:S04]  /*98950*/  LDL.LU.64 R12, [R1+0xd0] ;  /* 0x0000d000010c7983 */ /* 0x000ea80000300a00 */
[----:B--2---:R0:W-:Y:S04]  /*98960*/  STL.64 [R1+0x73d8], R12 ;  /* 0x0073d80c01007387 */ /* 0x0041e80000100a00 */
[----:B0-----:R-:W2:Y:S01]  /*98970*/  LDL.LU.64 R12, [R1+0xe0] ;  /* 0x0000e000010c7983 */ /* 0x001ea20000300a00 */
[C---:B----4-:R-:W-:Y:S03]  /*98980*/  HMMA.16816.F32.BF16 R8, R16.reuse, R24, R20 ;  /* 0x000000181008723c */ /* 0x050fe60000041814 */
[----:B--2---:R0:W-:Y:S04]  /*98990*/  STL.64 [R1+0x73f0], R12 ;  /* 0x0073f00c01007387 */ /* 0x0041e80000100a00 */
[----:B0-----:R-:W2:Y:S04]  /*989a0*/  LDL.LU.64 R12, [R1+0xf0] ;  /* 0x0000f000010c7983 */ /* 0x001ea80000300a00 */
[----:B--2---:R-:W-:Y:S04]  /*989b0*/  STL.64 [R1+0x7408], R12 ;  /* 0x0074080c01007387 */ /* 0x004fe80000100a00 */
[----:B------:R-:W-:Y:S04]  /*989c0*/  STL [R1+0x71b8], R2 ;  /* 0x0071b80201007387 */ /* 0x000fe80000100800 */
[----:B------:R-:W-:Y:S04]  /*989d0*/  STL [R1+0x71b4], R29 ;  /* 0x0071b41d01007387 */ /* 0x000fe80000100800 */
[----:B------:R0:W-:Y:S04]  /*989e0*/  STL.64 [R1+0x5b0], R8 ;  /* 0x0005b00801007387 */ /* 0x0001e80000100a00 */
[----:B------:R1:W-:Y:S04]  /*989f0*/  STL.64 [R1+0x5b8], R10 ;  /* 0x0005b80a01007387 */ /* 0x0003e80000100a00 */
[----:B0-----:R-:W2:Y:S04]  /*98a00*/  LDL.LU R8, [R1+0x5a0] ;  /* 0x0005a00001087983 */ /* 0x001ea80000300800 */
[----:B------:R-:W2:Y:S04]  /*98a10*/  LDL.LU R9, [R1+0x5a4] ;  /* 0x0005a40001097983 */ /* 0x000ea80000300800 */
[----:B-1----:R-:W2:Y:S04]  /*98a20*/  LDL.LU R10, [R1+0x5a8] ;  /* 0x0005a800010a7983 */ /* 0x002ea80000300800 */
[----:B------:R-:W2:Y:S04]  /*98a30*/  LDL.LU R11, [R1+0x5ac] ;  /* 0x0005ac00010b7983 */ /* 0x000ea80000300800 */
[----:B------:R-:W4:Y:S04]  /*98a40*/  LDL.LU.64 R12, [R1+0x100] ;  /* 0x00010000010c7983 */ /* 0x000f280000300a00 */
[----:B----4-:R0:W-:Y:S04]  /*98a50*/  STL.64 [R1+0x7420], R12 ;  /* 0x0074200c01007387 */ /* 0x0101e80000100a00 */
[----:B0-----:R-:W2:Y:S04]  /*98a60*/  LDL.LU.64 R12, [R1+0x110] ;  /* 0x00011000010c7983 */ /* 0x001ea80000300a00 */
        /* <DEDUP_REMOVED lines=35> */
[----:B------:R0:W-:Y:S04]  /*98ca0*/  STL.64 [R1+0x5a0], R8 ;  /* 0x0005a00801007387 */ /* 0x0001e80000100a00 */
[----:B------:R1:W-:Y:S04]  /*98cb0*/  STL.64 [R1+0x5a8], R10 ;  /* 0x0005a80a01007387 */ /* 0x0003e80000100a00 */
[----:B0-----:R-:W2:Y:S01]  /*98cc0*/  LDL.LU.64 R8, [R1+0x7428] ;  /* 0x0074280001087983 */ /* 0x001ea20000300a00 */
[----:B-1----:R-:W-:-:S03]  /*98cd0*/  IMAD.MOV.U32 R11, RZ, RZ, R12 ;  /* 0x000000ffff0b7224 */ /* 0x002fc600078e000c */
        /* <DEDUP_REMOVED lines=42> */
[----:B0-----:R-:W4:Y:S04]  /*98f80*/  LDL.LU.64 R22, [R1+0x73d0] ;  /* 0x0073d00001167983 */ /* 0x001f280000300a00 */
[----:B------:R-:W4:Y:S04]  /*98f90*/  LDL.LU.64 R20, [R1+0x73c8] ;  /* 0x0073c80001147983 */ /* 0x000f280000300a00 */
[----:B------:R-:W2:Y:S04]  /*98fa0*/  LDL.LU.64 R12, [R1+0x70] ;  /* 0x00007000010c7983 */ /* 0x000ea80000300a00 */
[----:B--2---:R0:W-:Y:S04]  /*98fb0*/  STL.64 [R1+0x7370], R12 ;  /* 0x0073700c01007387 */ /* 0x0041e80000100a00 */
[----:B0-----:R-:W2:Y:S04]  /*98fc0*/  LDL.LU.64 R12, [R1+0x80] ;  /* 0x00008000010c7983 */ /* 0x001ea80000300a00 */
[----:B--2---:R0:W-:Y:S04]  /*98fd0*/  STL.64 [R1+0x7388], R12 ;  /* 0x0073880c01007387 */ /* 0x0041e80000100a00 */
[----:B0-----:R-:W2:Y:S04]  /*98fe0*/  LDL.LU.64 R12, [R1+0x90] ;  /* 0x00009000010c7983 */ /* 0x001ea80000300a00 */
[----:B--2---:R-:W-:Y:S04]  /*98ff0*/  STL.64 [R1+0x73a0], R12 ;  /* 0x0073a00c01007387 */ /* 0x004fe80000100a00 */
[----:B------:R-:W-:Y:S04]  /*99000*/  STL [R1+0x71e8], R3 ;  /* 0x0071e80301007387 */ /* 0x000fe80000100800 */
[----:B------:R-:W-:Y:S04]  /*99010*/  STL [R1+0x71e4], R11 ;  /* 0x0071e40b01007387 */ /* 0x000fe80000100800 */
[----:B------:R4:W-:Y:S02]  /*99020*/  STL.64 [R1+0x73b8], R8 ;  /* 0x0073b80801007387 */ /* 0x0009e40000100a00 */
[----:B----4-:R-:W-:-:S15]  /*99030*/  HMMA.16816.F32.BF16 R8, R16, R24, R20 ;  /* 0x000000181008723c */ /* 0x010fde0000041814 */
[----:B------:R-:W-:-:S04]  /*99040*/  NOP ;  /* 0x0000000000007918 */ /* 0x000fc80000000000 */
[----:B------:R0:W-:Y:S04]  /*99050*/  STL.64 [R1+0x550], R8 ;  /* 0x0005500801007387 */ /* 0x0001e80000100a00 */
[----:B------:R-:W-:Y:S04]  /*99060*/  STL.64 [R1+0x558], R10 ;  /* 0x0005580a01007387 */ /* 0x000fe80000100a00 */
[----:B0-----:R-:W2:Y:S04]  /*99070*/  LDL.LU.64 R8, [R1+0xb0] ;  /* 0x0000b00001087983 */ /* 0x001ea80000300a00 */
[----:B------:R-:W4:Y:S04]  /*99080*/  LDL.LU.64 R12, [R1+0xa0] ;  /* 0x0000a000010c7983 */ /* 0x000f280000300a00 */
[----:B----4-:R0:W-:Y:S04]  /*99090*/  STL.64 [R1+0x73c0], R12 ;  /* 0x0073c00c01007387 */ /* 0x0101e80000100a00 */
[----:B0-----:R-:W2:Y:S04]  /*990a0*/  LDL.LU R12, [R1+0x540] ;  /* 0x00054000010c7983 */ /* 0x001ea80000300800 */
[----:B------:R-:W2:Y:S04]  /*990b0*/  LDL.LU R13, [R1+0x544] ;  /* 0x00054400010d7983 */ /* 0x000ea80000300800 */
[----:B------:R-:W2:Y:S04]  /*990c0*/  LDL.LU R14, [R1+0x548] ;  /* 0x00054800010e7983 */ /* 0x000ea80000300800 */
[----:B------:R-:W2:Y:S04]  /*990d0*/  LDL.LU R15, [R1+0x54c] ;  /* 0x00054c00010f7983 */ /* 0x000ea80000300800 */
        /* <DEDUP_REMOVED lines=35> */
[----:B------:R-:W-:Y:S04]  /*99310*/  STL.64 [R1+0x548], R14 ;  /* 0x0005480e01007387 */ /* 0x000fe80000100a00 */
        /* <DEDUP_REMOVED lines=52> */
[----:B--2---:R4:W-:Y:S02]  /*99660*/  STL.64 [R1+0x7330], R12 ;  /* 0x0073300c01007387 */ /* 0x0049e40000100a00 */
[----:B----4-:R-:W-:Y:S02]  /*99670*/  HMMA.16816.F32.BF16 R12, R16, R24, R20 ;  /* 0x00000018100c723c */ /* 0x010fe40000041814 */
[----:B------:R-:W-:Y:S04]  /*99680*/  STL [R1+0x7218], R6 ;  /* 0x0072180601007387 */ /* 0x000fe80000100800 */
[----:B------:R-:W-:-:S13]  /*99690*/  STL [R1+0x7214], R29 ;  /* 0x0072141d01007387 */ /* 0x000fda0000100800 */
[----:B------:R0:W-:Y:S04]  /*996a0*/  STL.64 [R1+0x4f0], R12 ;  /* 0x0004f00c01007387 */ /* 0x0001e80000100a00 */
[----:B------:R-:W-:Y:S04]  /*996b0*/  STL.64 [R1+0x4f8], R14 ;  /* 0x0004f80e01007387 */ /* 0x000fe80000100a00 */
[----:B0-----:R-:W2:Y:S04]  /*996c0*/  LDL.LU.64 R12, [R1+0x40] ;  /* 0x00004000010c7983 */ /* 0x001ea80000300a00 */
[----:B--2---:R0:W-:Y:S04]  /*996d0*/  STL.64 [R1+0x7348], R12 ;  /* 0x0073480c01007387 */ /* 0x0041e80000100a00 */
        /* <DEDUP_REMOVED lines=34> */
[----:B------:R-:W2:Y:S01]  /*99900*/  LDL.LU R23, [R1+0x4ec] ;  /* 0x0004ec0001177983 */ /* 0x000ea20000300800 */
[----:B------:R-:W-:-:S02]  /*99910*/  IMAD.MOV.U32 R10, RZ, RZ, R25 ;  /* 0x000000ffff0a7224 */ /* 0x000fc400078e0019 */
[----:B------:R-:W-:Y:S02]  /*99920*/  IMAD.MOV.U32 R7, RZ, RZ, R24 ;  /* 0x000000ffff077224 */ /* 0x000fe400078e0018 */
[----:B------:R-:W4:Y:S04]  /*99930*/  LDL.LU.64 R24, [R1] ;  /* 0x0000000001187983 */ /* 0x000f280000300a00 */
        /* <DEDUP_REMOVED lines=31> */
[----:B------:R-:W2:Y:S02]  /*99b30*/  LDL.LU.64 R12, [R1+0x7318] ;  /* 0x00731800010c7983 */ /* 0x000ea40000300a00 */
        /* <DEDUP_REMOVED lines=10> */
[----:B---3--:R0:W-:Y:S04]  /*99be0*/  STL.64 [R1+0x7298], R4 ;  /* 0x0072980401007387 */ /* 0x0081e80000100a00 */
        /* <DEDUP_REMOVED lines=9> */
[----:B------:R-:W2:Y:S01]  /*99c80*/  LDL.LU.64 R20, [R1+0x72f0] ;  /* 0x0072f00001147983 */ /* 0x000ea20000300a00 */
[----:B------:R-:W-:-:S02]  /*99c90*/  IMAD.MOV.U32 R11, RZ, RZ, R12 ;  /* 0x000000ffff0b7224 */ /* 0x000fc400078e000c */
[----:B------:R-:W-:Y:S01]  /*99ca0*/  IMAD.MOV.U32 R10, RZ, RZ, R13 ;  /* 0x000000ffff0a7224 */ /* 0x000fe200078e000d */
[----:B------:R-:W3:Y:S04]  /*99cb0*/  LDL.LU.64 R14, [R1+0x72e8] ;  /* 0x0072e800010e7983 */ /* 0x000ee80000300a00 */
[----:B------:R-:W3:Y:S04]  /*99cc0*/  LDL.LU.64 R12, [R1+0x72e0] ;  /* 0x0072e000010c7983 */ /* 0x000ee80000300a00 */
[----:B------:R-:W-:Y:S04]  /*99cd0*/  STL.64 [R1+0x72b0], R10 ;  /* 0x0072b00a01007387 */ /* 0x000fe80000100a00 */
[----:B------:R0:W-:Y:S01]  /*99ce0*/  STL.64 [R1+0x72a8], R8 ;  /* 0x0072a80801007387 */ /* 0x0001e20000100a00 */
[----:B----4-:R-:W-:-:S02]  /*99cf0*/  IMAD.MOV.U32 R0, RZ, RZ, R24 ;  /* 0x000000ffff007224 */ /* 0x010fc400078e0018 */
[----:B------:R-:W-:Y:S01]  /*99d00*/  IMAD.MOV.U32 R28, RZ, RZ, R25 ;  /* 0x000000ffff1c7224 */ /* 0x000fe200078e0019 */
[----:B0-----:R-:W4:Y:S04]  /*99d10*/  LDL.LU R8, [R1+0x470] ;  /* 0x0004700001087983 */ /* 0x001f280000300800 */
[----:B------:R-:W4:Y:S04]  /*99d20*/  LDL.LU R9, [R1+0x474] ;  /* 0x0004740001097983 */ /* 0x000f280000300800 */
[----:B------:R-:W4:Y:S04]  /*99d30*/  LDL.LU R10, [R1+0x478] ;  /* 0x00047800010a7983 */ /* 0x000f280000300800 */
[----:B------:R-:W4:Y:S01]  /*99d40*/  LDL.LU R11, [R1+0x47c] ;  /* 0x00047c00010b7983 */ /* 0x000f220000300800 */
[----:B--2---:R-:W-:-:S15]  /*99d50*/  HMMA.16816.F32.BF16 R20, R16, R24, R20 ;  /* 0x000000181014723c */ /* 0x004fde0000041814 */
[----:B------:R-:W-:-:S04]  /*99d60*/  NOP ;  /* 0x0000000000007918 */ /* 0x000fc80000000000 */
[----:B------:R-:W-:Y:S04]  /*99d70*/  STL.64 [R1+0x490], R20 ;  /* 0x0004901401007387 */ /* 0x000fe80000100a00 */
[----:B------:R0:W-:Y:S04]  /*99d80*/  STL.64 [R1+0x498], R22 ;  /* 0x0004981601007387 */ /* 0x0001e80000100a00 */
[----:B0-----:R-:W2:Y:S04]  /*99d90*/  LDL.LU.64 R22, [R1+0x72d8] ;  /* 0x0072d80001167983 */ /* 0x001ea80000300a00 */
[----:B------:R-:W2:Y:S04]  /*99da0*/  LDL.LU.64 R20, [R1+0x72d0] ;  /* 0x0072d00001147983 */ /* 0x000ea80000300a00 */
[----:B------:R-:W2:Y:S04]  /*99db0*/  LDL.LU.64 R26, [R1+0x72c8] ;  /* 0x0072c800011a7983 */ /* 0x000ea80000300a00 */
[----:B------:R-:W3:Y:S02]  /*99dc0*/  LDL.LU.64 R24, [R1+0x72c0] ;  /* 0x0072c00001187983 */ /* 0x000ee40000300a00 */
[----:B---3--:R-:W-:Y:S02]  /*99dd0*/  HMMA.16816.F32.BF16 R4, R16, R24, R4 ;  /* 0x000000181004723c */ /* 0x008fe40000041804 */
[----:B--2---:R-:W-:Y:S04]  /*99de0*/  STL.64 [R1+0x6f80], R26 ;  /* 0x006f801a01007387 */ /* 0x004fe80000100a00 */
[----:B------:R0:W-:Y:S02]  /*99df0*/  STL.64 [R1+0x6f78], R24 ;  /* 0x006f781801007387 */ /* 0x0001e40000100a00 */
[----:B0-----:R-:W-:-:S02]  /*99e00*/  IMAD.MOV.U32 R24, RZ, RZ, R15 ;  /* 0x000000ffff187224 */ /* 0x001fc400078e000f */
[----:B------:R-:W-:-:S09]  /*99e10*/  IMAD.MOV.U32 R25, RZ, RZ, R14 ;  /* 0x000000ffff197224 */ /* 0x000fd200078e000e */
[----:B------:R-:W-:Y:S04]  /*99e20*/  STL.64 [R1+0x480], R4 ;  /* 0x0004800401007387 */ /* 0x000fe80000100a00 */
[----:B------:R-:W-:Y:S04]  /*99e30*/  STL.64 [R1+0x488], R6 ;  /* 0x0004880601007387 */ /* 0x000fe80000100a00 */
[----:B------:R-:W2:Y:S04]  /*99e40*/  LDL.LU R15, [R1+0x72bc] ;  /* 0x0072bc00010f7983 */ /* 0x000ea80000300800 */
[----:B------:R-:W2:Y:S04]  /*99e50*/  LDL.LU R14, [R1+0x72b8] ;  /* 0x0072b800010e7983 */ /* 0x000ea80000300800 */
[----:B------:R0:W-:Y:S04]  /*99e60*/  STL.64 [R1+0x7230], R24 ;  /* 0x0072301801007387 */ /* 0x0001e80000100a00 */
[----:B0-----:R-:W3:Y:S04]  /*99e70*/  LDL.LU R24, [R1+0x380] ;  /* 0x0003800001187983 */ /* 0x001ee80000300800 */
[----:B------:R-:W3:Y:S04]  /*99e80*/  LDL.LU R25, [R1+0x384] ;  /* 0x0003840001197983 */ /* 0x000ee80000300800 */
[----:B------:R-:W2:Y:S04]  /*99e90*/  LDL.LU R26, [R1+0x388] ;  /* 0x00038800011a7983 */ /* 0x000ea80000300800 */
[----:B------:R-:W2:Y:S01]  /*99ea0*/  LDL.LU R27, [R1+0x38c] ;  /* 0x00038c00011b7983 */ /* 0x000ea20000300800 */
[----:B----4-:R-:W-:Y:S03]  /*99eb0*/  HMMA.16816.F32.BF16 R8, R16, R12, R8 ;  /* 0x0000000c1008723c */ /* 0x010fe60000041808 */
[----:B--2---:R-:W-:Y:S04]  /*99ec0*/  STL.64 [R1+0x7240], R26 ;  /* 0x0072401a01007387 */ /* 0x004fe80000100a00 */
[----:B---3--:R0:W-:Y:S02]  /*99ed0*/  STL.64 [R1+0x7238], R24 ;  /* 0x0072381801007387 */ /* 0x0081e40000100a00 */
[----:B0-----:R-:W-:-:S02]  /*99ee0*/  IMAD.MOV.U32 R24, RZ, RZ, R23 ;  /* 0x000000ffff187224 */ /* 0x001fc400078e0017 */
[----:B------:R-:W-:-:S05]  /*99ef0*/  IMAD.MOV.U32 R25, RZ, RZ, R22 ;  /* 0x000000ffff197224 */ /* 0x000fca00078e0016 */
[----:B------:R0:W-:Y:S04]  /*99f00*/  STL.64 [R1+0x7258], R24 ;  /* 0x0072581801007387 */ /* 0x0001e80000100a00 */
[----:B------:R-:W2:Y:S04]  /*99f10*/  LDL.LU R4, [R1+0x460] ;  /* 0x0004600001047983 */ /* 0x000ea80000300800 */
[----:B------:R-:W2:Y:S04]  /*99f20*/  LDL.LU R5, [R1+0x464] ;  /* 0x0004640001057983 */ /* 0x000ea80000300800 */
[----:B------:R-:W2:Y:S04]  /*99f30*/  LDL.LU R6, [R1+0x468] ;  /* 0x0004680001067983 */ /* 0x000ea80000300800 */
[----:B------:R-:W2:Y:S01]  /*99f40*/  LDL.LU R7, [R1+0x46c] ;  /* 0x00046c0001077983 */ /* 0x000ea20000300800 */
[----:B0-----:R-:W-:-:S02]  /*99f50*/  IMAD.MOV.U32 R24, RZ, RZ, R21 ;  /* 0x000000ffff187224 */ /* 0x001fc400078e0015 */
[----:B------:R-:W-:Y:S02]  /*99f60*/  IMAD.MOV.U32 R25, RZ, RZ, R20 ;  /* 0x000000ffff197224 */ /* 0x000fe400078e0014 */
[----:B------:R-:W3:Y:S04]  /*99f70*/  LDL.LU R20, [R1+0x3c0] ;  /* 0x0003c00001147983 */ /* 0x000ee80000300800 */
[----:B------:R-:W3:Y:S04]  /*99f80*/  LDL.LU R21, [R1+0x3c4] ;  /* 0x0003c40001157983 */ /* 0x000ee80000300800 */
[----:B------:R-:W3:Y:S04]  /*99f90*/  LDL.LU R22, [R1+0x3c8] ;  /* 0x0003c80001167983 */ /* 0x000ee80000300800 */
[----:B------:R-:W3:Y:S04]  /*99fa0*/  LDL.LU R23, [R1+0x3cc] ;  /* 0x0003cc0001177983 */ /* 0x000ee80000300800 */
[----:B------:R0:W-:Y:S04]  /*99fb0*/  STL.64 [R1+0x7270], R24 ;  /* 0x0072701801007387 */ /* 0x0001e80000100a00 */
[----:B0-----:R-:W4:Y:S04]  /*99fc0*/  LDL.LU R24, [R1+0x1b0] ;  /* 0x0001b00001187983 */ /* 0x001f280000300800 */
[----:B------:R-:W4:Y:S04]  /*99fd0*/  LDL.LU R25, [R1+0x1b4] ;  /* 0x0001b40001197983 */ /* 0x000f280000300800 */
[----:B------:R-:W-:Y:S04]  /*99fe0*/  STL.64 [R1+0x470], R8 ;  /* 0x0004700801007387 */ /* 0x000fe80000100a00 */
[----:B------:R0:W-:Y:S04]  /*99ff0*/  STL.64 [R1+0x478], R10 ;  /* 0x0004780a01007387 */ /* 0x0001e80000100a00 */
[----:B0-----:R-:W2:Y:S04]  /*9a000*/  LDL.LU.64 R10, [R1+0x72b0] ;  /* 0x0072b000010a7983 */ /* 0x001ea80000300a00 */
[----:B------:R-:W2:Y:S04]  /*9a010*/  LDL.LU.64 R8, [R1+0x72a8] ;  /* 0x0072a80001087983 */ /* 0x000ea80000300a00 */
[----:B------:R-:W-:Y:S04]  /*9a020*/  STL.64 [R1+0x6f70], R14 ;  /* 0x006f700e01007387 */ /* 0x000fe80000100a00 */
        /* <DEDUP_REMOVED lines=11> */
[C---:B------:R-:W-:Y:S03]  /*9a0e0*/  HMMA.16816.F32.BF16 R4, R16.reuse, R8, R4 ;  /* 0x000000081004723c */ /* 0x040fe60000041804 */
        /* <DEDUP_REMOVED lines=8> */
[----:B0-----:R-:W4:Y:S04]  /*9a170*/  LDL.LU R12, [R1+0x3b0] ;  /* 0x0003b000010c7983 */ /* 0x001f280000300800 */
[----:B------:R-:W4:Y:S04]  /*9a180*/  LDL.LU R13, [R1+0x3b4] ;  /* 0x0003b400010d7983 */ /* 0x000f280000300800 */
[----:B------:R-:W4:Y:S04]  /*9a190*/  LDL.LU R14, [R1+0x3b8] ;  /* 0x0003b800010e7983 */ /* 0x000f280000300800 */
[----:B------:R-:W4:Y:S04]  /*9a1a0*/  LDL.LU R15, [R1+0x3bc] ;  /* 0x0003bc00010f7983 */ /* 0x000f280000300800 */
[----:B------:R-:W-:Y:S04]  /*9a1b0*/  STL.64 [R1+0x460], R4 ;  /* 0x0004600401007387 */ /* 0x000fe80000100a00 */
[----:B------:R0:W-:Y:S04]  /*9a1c0*/  STL.64 [R1+0x468], R6 ;  /* 0x0004680601007387 */ /* 0x0001e80000100a00 */
[----:B0-----:R-:W2:Y:S04]  /*9a1d0*/  LDL.LU.64 R6, [R1+0x72a0] ;  /* 0x0072a00001067983 */ /* 0x001ea80000300a00 */
[----:B------:R-:W3:Y:S04]  /*9a1e0*/  LDL.LU.64 R4, [R1+0x7298] ;  /* 0x0072980001047983 */ /* 0x000ee80000300a00 */
[----:B------:R-:W-:Y:S01]  /*9a1f0*/  STL.64 [R1+0x6f60], R8 ;  /* 0x006f600801007387 */ /* 0x000fe20000100a00 */
[----:B---3--:R-:W-:Y:S03]  /*9a200*/  HMMA.16816.F32.BF16 R16, R16, R4, R20 ;  /* 0x000000041010723c */ /* 0x008fe60000041814 */
[----:B------:R-:W4:Y:S04]  /*9a210*/  LDL.LU.64 R22, [R1+0x7290] ;  /* 0x0072900001167983 */ /* 0x000f280000300a00 */
[----:B------:R-:W4:-:S12]  /*9a220*/  LDL.LU.64 R20, [R1+0x7288] ;  /* 0x0072880001147983 */ /* 0x000f180000300a00 */
[----:B------:R0:W-:Y:S04]  /*9a230*/  STL.64 [R1+0x3c0], R16 ;  /* 0x0003c01001007387 */ /* 0x0001e80000100a00 */
[----:B------:R-:W-:Y:S04]  /*9a240*/  STL.64 [R1+0x3c8], R18 ;  /* 0x0003c81201007387 */ /* 0x000fe80000100a00 */
[----:B0-----:R-:W3:Y:S04]  /*9a250*/  LDL.LU R16, [R1+0x180] ;  /* 0x0001800001107983 */ /* 0x001ee80000300800 */
[----:B------:R-:W3:Y:S04]  /*9a260*/  LDL.LU R17, [R1+0x184] ;  /* 0x0001840001117983 */ /* 0x000ee80000300800 */
[----:B------:R-:W-:Y:S01]  /*9a270*/  STL.64 [R1+0x6f58], R4 ;  /* 0x006f580401007387 */ /* 0x000fe20000100a00 */
[----:B----4-:R-:W-:Y:S03]  /*9a280*/  HMMA.16816.F32.BF16 R24, R20, R24, R12 ;  /* 0x000000181418723c */ /* 0x010fe6000004180c */
[----:B------:R-:W4:Y:S04]  /*9a290*/  LDL.LU.64 R14, [R1+0x7280] ;  /* 0x00728000010e7983 */ /* 0x000f280000300a00 */
[----:B------:R-:W4:-:S12]  /*9a2a0*/  LDL.LU.64 R12, [R1+0x7278] ;  /* 0x00727800010c7983 */ /* 0x000f180000300a00 */
[----:B------:R0:W-:Y:S04]  /*9a2b0*/  STL.64 [R1+0x3b0], R24 ;  /* 0x0003b01801007387 */ /* 0x0001e80000100a00 */
[----:B------:R4:W-:Y:S04]  /*9a2c0*/  STL.64 [R1+0x3b8], R26 ;  /* 0x0003b81a01007387 */ /* 0x0009e80000100a00 */
[----:B0-----:R-:W4:Y:S02]  /*9a2d0*/  LDL.LU.64 R24, [R1+0x7270] ;  /* 0x0072700001187983 */ /* 0x001f240000300a00 */
[----:B----4-:R-:W-:Y:S02]  /*9a2e0*/  HMMA.16816.F32.BF16 R24, R20, R24, R12 ;  /* 0x000000181418723c */ /* 0x010fe4000004180c */
[----:B------:R-:W4:Y:S04]  /*9a2f0*/  LDL.LU.64 R14, [R1+0x7268] ;  /* 0x00726800010e7983 */ /* 0x000f280000300a00 */
[----:B------:R-:W4:-:S13]  /*9a300*/  LDL.LU.64 R12, [R1+0x7260] ;  /* 0x00726000010c7983 */ /* 0x000f1a0000300a00 */
[----:B------:R0:W-:Y:S04]  /*9a310*/  STL.64 [R1+0x3a0], R24 ;  /* 0x0003a01801007387 */ /* 0x0001e80000100a00 */
[----:B------:R4:W-:Y:S04]  /*9a320*/  STL.64 [R1+0x3a8], R26 ;  /* 0x0003a81a01007387 */ /* 0x0009e80000100a00 */
[----:B0-----:R-:W4:Y:S02]  /*9a330*/  LDL.LU.64 R24, [R1+0x7258] ;  /* 0x0072580001187983 */ /* 0x001f240000300a00 */
[----:B----4-:R-:W-:Y:S02]  /*9a340*/  HMMA.16816.F32.BF16 R24, R20, R24, R12 ;  /* 0x000000181418723c */ /* 0x010fe4000004180c */
[----:B------:R-:W4:Y:S04]  /*9a350*/  LDL.LU.64 R14, [R1+0x7250] ;  /* 0x00725000010e7983 */ /* 0x000f280000300a00 */
[----:B------:R-:W4:-:S13]  /*9a360*/  LDL.LU.64 R12, [R1+0x7248] ;  /* 0x00724800010c7983 */ /* 0x000f1a0000300a00 */
[----:B------:R-:W-:Y:S04]  /*9a370*/  STL.64 [R1+0x390], R24 ;  /* 0x0003901801007387 */ /* 0x000fe80000100a00 */
[----:B------:R0:W-:Y:S04]  /*9a380*/  STL.64 [R1+0x398], R26 ;  /* 0x0003981a01007387 */ /* 0x0001e80000100a00 */
[----:B0-----:R-:W3:Y:S04]  /*9a390*/  LDL.LU.64 R26, [R1+0x7240] ;  /* 0x00724000011a7983 */ /* 0x001ee80000300a00 */
[----:B------:R-:W3:Y:S02]  /*9a3a0*/  LDL.LU.64 R24, [R1+0x7238] ;  /* 0x0072380001187983 */ /* 0x000ee40000300a00 */
[----:B---3--:R-:W-:Y:S02]  /*9a3b0*/  HMMA.16816.F32.BF16 R16, R20, R16, R24 ;  /* 0x000000101410723c */ /* 0x008fe40000041818 */
[----:B------:R-:W4:-:S15]  /*9a3c0*/  LDL.LU.64 R24, [R1+0x7230] ;  /* 0x0072300001187983 */ /* 0x000f1e0000300a00 */
[----:B------:R-:W-:Y:S02]  /*9a3d0*/  NOP ;  /* 0x0000000000007918 */ /* 0x000fe40000000000 */
[----:B------:R-:W-:Y:S04]  /*9a3e0*/  STL.64 [R1+0x380], R16 ;  /* 0x0003801001007387 */ /* 0x000fe80000100a00 */
[----:B------:R4:W-:Y:S02]  /*9a3f0*/  STL.64 [R1+0x388], R18 ;  /* 0x0003881201007387 */ /* 0x0009e40000100a00 */
[----:B----4-:R-:W-:Y:S02]  /*9a400*/  HMMA.16816.F32.BF16 R16, R20, R24, R12 ;  /* 0x000000181410723c */ /* 0x010fe4000004180c */
[----:B------:R-:W3:-:S15]  /*9a410*/  LDL.LU R12, [R1+0x1f0] ;  /* 0x0001f000010c7983 */ /* 0x000ede0000300800 */
[----:B------:R-:W-:Y:S02]  /*9a420*/  NOP ;  /* 0x0000000000007918 */ /* 0x000fe40000000000 */
[----:B------:R-:W-:Y:S04]  /*9a430*/  STL.64 [R1+0x370], R16 ;  /* 0x0003701001007387 */ /* 0x000fe80000100a00 */
[----:B------:R-:W-:Y:S04]  /*9a440*/  STL.64 [R1+0x378], R18 ;  /* 0x0003781201007387 */ /* 0x000fe80000100a00 */
[----:B------:R-:W3:Y:S04]  /*9a450*/  LDL.LU R13, [R1+0x1f4] ;  /* 0x0001f400010d7983 */ /* 0x000ee80000300800 */
[----:B------:R-:W4:Y:S04]  /*9a460*/  LDL.LU R14, [R1+0x1f8] ;  /* 0x0001f800010e7983 */ /* 0x000f280000300800 */
[----:B------:R-:W4:Y:S01]  /*9a470*/  LDL.LU R15, [R1+0x1fc] ;  /* 0x0001fc00010f7983 */ /* 0x000f220000300800 */
[----:B------:R-:W-:-:S02]  /*9a480*/  IMAD.MOV.U32 R24, RZ, RZ, R0 ;  /* 0x000000ffff187224 */ /* 0x000fc400078e0000 */
[----:B------:R-:W-:Y:S01]  /*9a490*/  IMAD.MOV.U32 R25, RZ, RZ, R28 ;  /* 0x000000ffff197224 */ /* 0x000fe200078e001c */
[----:B----4-:R-:W-:Y:S04]  /*9a4a0*/  STL.64 [R1+0x6f90], R14 ;  /* 0x006f900e01007387 */ /* 0x010fe80000100a00 */
[----:B---3--:R0:W-:Y:S04]  /*9a4b0*/  STL.64 [R1+0x6f88], R12 ;  /* 0x006f880c01007387 */ /* 0x0081e80000100a00 */
[----:B------:R-:W3:Y:S04]  /*9a4c0*/  LDL.LU R0, [R1+0x722c] ;  /* 0x00722c0001007983 */ /* 0x000ee80000300800 */
[----:B------:R-:W4:Y:S04]  /*9a4d0*/  LDL.LU R28, [R1+0x7228] ;  /* 0x00722800011c7983 */ /* 0x000f280000300800 */
        /* <DEDUP_REMOVED lines=32> */
[----:B---3--:R-:W-:Y:S01]  /*9a6e0*/  MOV R24, R0 ;  /* 0x0000000000187202 */ /* 0x008fe20000000f00 */
[----:B------:R-:W-:-:S02]  /*9a6f0*/  IMAD.MOV.U32 R25, RZ, RZ, R2 ;  /* 0x000000ffff197224 */ /* 0x000fc400078e0002 */
        /* <DEDUP_REMOVED lines=46> */
[----:B------:R4:W-:Y:S02]  /*9a9e0*/  STL.64 [R1+0x7058], R24 ;  /* 0x0070581801007387 */ /* 0x0009e40000100a00 */
        /* <DEDUP_REMOVED lines=95> */
[----:B------:R-:W4:Y:S04]  /*9afe0*/  LDL.LU R7, [R1+0x719c] ;  /* 0x00719c0001077983 */ /* 0x000f280000300800 */
[----:B------:R-:W4:Y:S04]  /*9aff0*/  LDL.LU R3, [R1+0x7198] ;  /* 0x0071980001037983 */ /* 0x000f280000300800 */
[----:B------:R0:W-:Y:S01]  /*9b000*/  STL.64 [R1+0x7148], R24 ;  /* 0x0071481801007387 */ /* 0x0001e20000100a00 */
[----:B---3--:R-:W-:-:S02]  /*9b010*/  IMAD.MOV.U32 R16, RZ, RZ, R0 ;  /* 0x000000ffff107224 */ /* 0x008fc400078e0000 */
[----:B------:R-:W-:Y:S02]  /*9b020*/  IMAD.MOV.U32 R17, RZ, RZ, R28 ;  /* 0x000000ffff117224 */ /* 0x000fe400078e001c */
[----:B0-----:R-:W-:Y:S02]  /*9b030*/  IMAD.MOV.U32 R24, RZ, RZ, R29 ;  /* 0x000000ffff187224 */ /* 0x001fe400078e001d */
[----:B------:R-:W-:Y:S01]  /*9b040*/  IMAD.MOV.U32 R25, RZ, RZ, R2 ;  /* 0x000000ffff197224 */ /* 0x000fe200078e0002 */
[----:B--2---:R-:W-:Y:S04]  /*9b050*/  STL.64 [R1+0x70f8], R14 ;  /* 0x0070f80e01007387 */ /* 0x004fe80000100a00 */
[----:B------:R0:W-:Y:S04]  /*9b060*/  STL.64 [R1+0x70f0], R12 ;  /* 0x0070f00c01007387 */ /* 0x0001e80000100a00 */
[----:B0-----:R-:W2:Y:S04]  /*9b070*/  LDL.LU R12, [R1+0x2f0] ;  /* 0x0002f000010c7983 */ /* 0x001ea80000300800 */
[----:B------:R-:W2:Y:S04]  /*9b080*/  LDL.LU R13, [R1+0x2f4] ;  /* 0x0002f400010d7983 */ /* 0x000ea80000300800 */
[----:B------:R-:W3:Y:S04]  /*9b090*/  LDL.LU R14, [R1+0x2f8] ;  /* 0x0002f800010e7983 */ /* 0x000ee80000300800 */
[----:B------:R-:W3:Y:S04]  /*9b0a0*/  LDL.LU R15, [R1+0x2fc] ;  /* 0x0002fc00010f7983 */ /* 0x000ee80000300800 */
[----:B------:R-:W2:Y:S04]  /*9b0b0*/  LDL.LU R29, [R1+0x7194] ;  /* 0x00719400011d7983 */ /* 0x000ea80000300800 */
[----:B------:R-:W2:Y:S04]  /*9b0c0*/  LDL.LU R2, [R1+0x7190] ;  /* 0x0071900001027983 */ /* 0x000ea80000300800 */
[----:B------:R4:W-:Y:S04]  /*9b0d0*/  STL.64 [R1+0x7160], R24 ;  /* 0x0071601801007387 */ /* 0x0009e80000100a00 */
[----:B------:R-:W2:Y:S04]  /*9b0e0*/  LDL.LU R0, [R1+0x718c] ;  /* 0x00718c0001007983 */ /* 0x000ea80000300800 */
[----:B------:R-:W2:Y:S04]  /*9b0f0*/  LDL.LU R28, [R1+0x7188] ;  /* 0x00718800011c7983 */ /* 0x000ea80000300800 */
[----:B------:R0:W-:Y:S01]  /*9b100*/  STL.64 [R1+0x7168], R16 ;  /* 0x0071681001007387 */ /* 0x0001e20000100a00 */
[----:B----4-:R-:W-:-:S02]  /*9b110*/  IMAD.MOV.U32 R24, RZ, RZ, R11 ;  /* 0x000000ffff187224 */ /* 0x010fc400078e000b */
[----:B------:R-:W-:-:S05]  /*9b120*/  IMAD.MOV.U32 R25, RZ, RZ, R10 ;  /* 0x000000ffff197224 */ /* 0x000fca00078e000a */
[----:B------:R1:W-:Y:S04]  /*9b130*/  STL.64 [R1+0x7170], R24 ;  /* 0x0071701801007387 */ /* 0x0003e80000100a00 */
[----:B0-----:R-:W4:Y:S04]  /*9b140*/  LDL.LU R16, [R1+0x350] ;  /* 0x0003500001107983 */ /* 0x001f280000300800 */
[----:B------:R-:W4:Y:S04]  /*9b150*/  LDL.LU R17, [R1+0x354] ;  /* 0x0003540001117983 */ /* 0x000f280000300800 */
[----:B------:R-:W2:Y:S04]  /*9b160*/  LDL.LU R18, [R1+0x358] ;  /* 0x0003580001127983 */ /* 0x000ea80000300800 */
[----:B------:R-:W2:Y:S01]  /*9b170*/  LDL.LU R19, [R1+0x35c] ;  /* 0x00035c0001137983 */ /* 0x000ea20000300800 */
[----:B-1----:R-:W-:-:S02]  /*9b180*/  IMAD.MOV.U32 R25, RZ, RZ, R6 ;  /* 0x000000ffff197224 */ /* 0x002fc400078e0006 */
[----:B------:R-:W-:Y:S01]  /*9b190*/  IMAD.MOV.U32 R24, RZ, RZ, R7 ;  /* 0x000000ffff187224 */ /* 0x000fe200078e0007 */
[----:B--2---:R-:W-:Y:S04]  /*9b1a0*/  STL.64 [R1+0x7180], R18 ;  /* 0x0071801201007387 */ /* 0x004fe80000100a00 */
[----:B----4-:R0:W-:Y:S04]  /*9b1b0*/  STL.64 [R1+0x7178], R16 ;  /* 0x0071781001007387 */ /* 0x0101e80000100a00 */
        /* <DEDUP_REMOVED lines=20> */
[C---:B------:R-:W-:Y:S03]  /*9b300*/  HMMA.16816.F32.BF16 R24, R20.reuse, R24, R16 ;  /* 0x000000181418723c */ /* 0x040fe60000041810 */
        /* <DEDUP_REMOVED lines=16> */
[----:B------:R-:W2:Y:S04]  /*9b410*/  LDL.LU.64 R18, [R1+0x7180] ;  /* 0x0071800001127983 */ /* 0x000ea80000300a00 */
[----:B------:R-:W2:Y:S04]  /*9b420*/  LDL.LU.64 R16, [R1+0x7178] ;  /* 0x0071780001107983 */ /* 0x000ea80000300a00 */
[----:B------:R0:W-:Y:S04]  /*9b430*/  STL.64 [R1+0x360], R24 ;  /* 0x0003601801007387 */ /* 0x0001e80000100a00 */
[----:B------:R2:W-:Y:S04]  /*9b440*/  STL.64 [R1+0x368], R26 ;  /* 0x0003681a01007387 */ /* 0x0005e80000100a00 */
[----:B0-----:R-:W2:Y:S02]  /*9b450*/  LDL.LU.64 R24, [R1+0x7170] ;  /* 0x0071700001187983 */ /* 0x001ea40000300a00 */
[----:B--2---:R-:W-:Y:S02]  /*9b460*/  HMMA.16816.F32.BF16 R24, R20, R24, R16 ;  /* 0x000000181418723c */ /* 0x004fe40000041810 */
[----:B------:R-:W4:-:S15]  /*9b470*/  LDL.LU.64 R16, [R1+0x7168] ;  /* 0x0071680001107983 */ /* 0x000f1e0000300a00 */
[----:B------:R-:W-:Y:S02]  /*9b480*/  NOP ;  /* 0x0000000000007918 */ /* 0x000fe40000000000 */
[----:B------:R0:W-:Y:S04]  /*9b490*/  STL.64 [R1+0x350], R24 ;  /* 0x0003501801007387 */ /* 0x0001e80000100a00 */
[----:B------:R1:W-:Y:S04]  /*9b4a0*/  STL.64 [R1+0x358], R26 ;  /* 0x0003581a01007387 */ /* 0x0003e80000100a00 */
[----:B0-----:R-:W1:Y:S01]  /*9b4b0*/  LDL.LU.64 R24, [R1+0x7160] ;  /* 0x0071600001187983 */ /* 0x001e620000300a00 */
[----:B----4-:R-:W-:Y:S03]  /*9b4c0*/  HMMA.16816.F32.BF16 R16, R20, R16, R4 ;  /* 0x000000101410723c */ /* 0x010fe60000041804 */
[----:B------:R-:W2:-:S15]  /*9b4d0*/  LDL.LU R4, [R1+0x1d0] ;  /* 0x0001d00001047983 */ /* 0x000e9e0000300800 */
[----:B------:R-:W-:Y:S01]  /*9b4e0*/  NOP ;  /* 0x0000000000007918 */ /* 0x000fe20000000000 */
[----:B------:R-:W-:Y:S01]  /*9b4f0*/  STL.64 [R1+0x340], R16 ;  /* 0x0003401001007387 */ /* 0x000fe20000100a00 */
[C---:B-1----:R-:W-:Y:S03]  /*9b500*/  HMMA.16816.F32.BF16 R24, R20.reuse, R24, R12 ;  /* 0x000000181418723c */ /* 0x042fe6000004180c */
[----:B------:R-:W-:Y:S04]  /*9b510*/  STL.64 [R1+0x348], R18 ;  /* 0x0003481201007387 */ /* 0x000fe80000100a00 */
[----:B------:R-:W2:Y:S04]  /*9b520*/  LDL.LU R5, [R1+0x1d4] ;  /* 0x0001d40001057983 */ /* 0x000ea80000300800 */
[----:B------:R-:W2:Y:S04]  /*9b530*/  LDL.LU R6, [R1+0x1d8] ;  /* 0x0001d80001067983 */ /* 0x000ea80000300800 */
[----:B------:R-:W2:Y:S04]  /*9b540*/  LDL.LU R7, [R1+0x1dc] ;  /* 0x0001dc0001077983 */ /* 0x000ea80000300800 */
[----:B------:R-:W-:Y:S04]  /*9b550*/  STL [R1+0x6720], R2 ;  /* 0x0067200201007387 */ /* 0x000fe80000100800 */
[----:B------:R-:W4:Y:S04]  /*9b560*/  LDL.LU.64 R14, [R1+0x7158] ;  /* 0x00715800010e7983 */ /* 0x000f280000300a00 */
[----:B------:R-:W4:Y:S04]  /*9b570*/  LDL.LU.64 R12, [R1+0x7150] ;  /* 0x00715000010c7983 */ /* 0x000f280000300a00 */
[----:B------:R-:W0:Y:S04]  /*9b580*/  LDSM.16.MT88.4 R16, [R2+UR5+0x21800] ;  /* 0x021800050210783b */ /* 0x000e280008004200 */
[----:B------:R1:W-:Y:S04]  /*9b590*/  STL.64 [R1+0x330], R24 ;  /* 0x0003301801007387 */ /* 0x0003e80000100a00 */
[----:B------:R4:W-:Y:S04]  /*9b5a0*/  STL.64 [R1+0x338], R26 ;  /* 0x0003381a01007387 */ /* 0x0009e80000100a00 */
[----:B-1----:R-:W4:Y:S02]  /*9b5b0*/  LDL.LU.64 R24, [R1+0x7148] ;  /* 0x0071480001187983 */ /* 0x002f240000300a00 */
[----:B----4-:R-:W-:Y:S02]  /*9b5c0*/  HMMA.16816.F32.BF16 R24, R20, R24, R12 ;  /* 0x000000181418723c */ /* 0x010fe4000004180c */
[----:B------:R-:W4:Y:S04]  /*9b5d0*/  LDL.LU.64 R14, [R1+0x7140] ;  /* 0x00714000010e7983 */ /* 0x000f280000300a00 */
[----:B------:R-:W4:-:S13]  /*9b5e0*/  LDL.LU.64 R12, [R1+0x7138] ;  /* 0x00713800010c7983 */ /* 0x000f1a0000300a00 */
        /* <DEDUP_REMOVED lines=108> */
[----:B------:R-:W-:Y:S04]  /*9bcb0*/  STL.64 [R1+0x200], R24 ;  /* 0x0002001801007387 */ /* 0x000fe80000100a00 */
[----:B------:R1:W-:Y:S04]  /*9bcc0*/  STL.64 [R1+0x208], R26 ;  /* 0x0002081a01007387 */ /* 0x0003e80000100a00 */
[----:B-1----:R-:W2:Y:S04]  /*9bcd0*/  LDL.LU.64 R26, [R1+0x6f80] ;  /* 0x006f8000011a7983 */ /* 0x002ea80000300a00 */
[----:B------:R-:W4:Y:S02]  /*9bce0*/  LDL.LU.64 R24, [R1+0x6f78] ;  /* 0x006f780001187983 */ /* 0x000f240000300a00 */
[----:B----4-:R-:W-:-:S15]  /*9bcf0*/  HMMA.16816.F32.BF16 R12, R20, R24, R12 ;  /* 0x00000018140c723c */ /* 0x010fde000004180c */
[----:B------:R-:W-:-:S04]  /*9bd00*/  NOP ;  /* 0x0000000000007918 */ /* 0x000fc80000000000 */
[----:B------:R-:W-:Y:S04]  /*9bd10*/  STL.64 [R1+0x1f0], R12 ;  /* 0x0001f00c01007387 */ /* 0x000fe80000100a00 */
[----:B------:R1:W-:Y:S04]  /*9bd20*/  STL.64 [R1+0x1f8], R14 ;  /* 0x0001f80e01007387 */ /* 0x0003e80000100a00 */
[----:B-1----:R-:W4:Y:S04]  /*9bd30*/  LDL.LU.64 R14, [R1+0x6f70] ;  /* 0x006f7000010e7983 */ /* 0x002f280000300a00 */
[----:B------:R-:W3:Y:S02]  /*9bd40*/  LDL.LU.64 R12, [R1+0x6f68] ;  /* 0x006f6800010c7983 */ /* 0x000ee40000300a00 */
[----:B---3--:R-:W-:-:S15]  /*9bd50*/  HMMA.16816.F32.BF16 R8, R20, R12, R8 ;  /* 0x0000000c1408723c */ /* 0x008fde0000041808 */
[----:B------:R-:W-:-:S04]  /*9bd60*/  NOP ;  /* 0x0000000000007918 */ /* 0x000fc80000000000 */
[----:B------:R1:W-:Y:S04]  /*9bd70*/  STL.64 [R1+0x1e0], R8 ;  /* 0x0001e00801007387 */ /* 0x0003e80000100a00 */
[----:B------:R2:W-:Y:S04]  /*9bd80*/  STL [R1+0x1e8], R10 ;  /* 0x0001e80a01007387 */ /* 0x0005e80000100800 */
[----:B-1----:R-:W2:Y:S01]  /*9bd90*/  LDL.LU.64 R8, [R1+0x6f60] ;  /* 0x006f600001087983 */ /* 0x002ea20000300a00 */
[----:B------:R-:W-:-:S03]  /*9bda0*/  IMAD.MOV.U32 R2, RZ, RZ, R11 ;  /* 0x000000ffff027224 */ /* 0x000fc600078e000b */
[----:B----4-:R1:W-:Y:S04]  /*9bdb0*/  STL.64 [R1+0x6f30], R14 ;  /* 0x006f300e01007387 */ /* 0x0103e80000100a00 */
[----:B------:R-:W3:Y:S04]  /*9bdc0*/  LDL.LU R12, [R1+0x1c0] ;  /* 0x0001c000010c7983 */ /* 0x000ee80000300800 */
[----:B------:R-:W3:Y:S04]  /*9bdd0*/  LDL.LU R13, [R1+0x1c4] ;  /* 0x0001c400010d7983 */ /* 0x000ee80000300800 */
[----:B------:R-:W-:Y:S01]  /*9bde0*/  STL [R1+0x6730], R2 ;  /* 0x0067300201007387 */ /* 0x000fe20000100800 */
[----:B--2---:R-:W-:Y:S03]  /*9bdf0*/  HMMA.16816.F32.BF16 R8, R20, R8, R4 ;  /* 0x000000081408723c */ /* 0x004fe60000041804 */
[----:B------:R-:W3:Y:S01]  /*9be00*/  LDL.LU.64 R4, [R1+0x6f58] ;  /* 0x006f580001047983 */ /* 0x000ee20000300a00 */
[----:B-1----:R-:W-:-:S02]  /*9be10*/  IMAD.MOV.U32 R14, RZ, RZ, R28 ;  /* 0x000000ffff0e7224 */ /* 0x002fc400078e001c */
[----:B------:R-:W-:Y:S01]  /*9be20*/  IMAD.MOV.U32 R15, RZ, RZ, R0 ;  /* 0x000000ffff0f7224 */ /* 0x000fe200078e0000 */
[----:B------:R-:W-:-:S12]  /*9be30*/  STL.64 [R1+0x6d98], R26 ;  /* 0x006d981a01007387 */ /* 0x000fd80000100a00 */
[----:B------:R-:W-:Y:S02]  /*9be40*/  IMAD.MOV.U32 R24, RZ, RZ, R8 ;  /* 0x000000ffff187224 */ /* 0x000fe400078e0008 */
[----:B------:R-:W-:Y:S02]  /*9be50*/  IMAD.MOV.U32 R25, RZ, RZ, R9 ;  /* 0x000000ffff197224 */ /* 0x000fe400078e0009 */
[----:B------:R-:W-:Y:S02]  /*9be60*/  IMAD.MOV.U32 R0, RZ, RZ, R11 ;  /* 0x000000ffff007224 */ /* 0x000fe400078e000b */
[----:B------:R-:W-:Y:S01]  /*9be70*/  IMAD.MOV.U32 R28, RZ, RZ, R10 ;  /* 0x000000ffff1c7224 */ /* 0x000fe200078e000a */
[----:B------:R-:W-:Y:S04]  /*9be80*/  STL.64 [R1+0x6d90], R24 ;  /* 0x006d901801007387 */ /* 0x000fe80000100a00 */
[----:B------:R-:W-:Y:S04]  /*9be90*/  STL [R1+0x6738], R0 ;  /* 0x0067380001007387 */ /* 0x000fe80000100800 */
[----:B------:R-:W-:Y:S01]  /*9bea0*/  STL [R1+0x6734], R28 ;  /* 0x0067341c01007387 */ /* 0x000fe20000100800 */
[----:B---3--:R-:W-:Y:S03]  /*9beb0*/  HMMA.16816.F32.BF16 R4, R20, R4, R12 ;  /* 0x000000041404723c */ /* 0x008fe6000004180c */
[----:B------:R-:W2:-:S15]  /*9bec0*/  LDL.LU R12, [R1+0x9a0] ;  /* 0x0009a000010c7983 */ /* 0x000e9e0000300800 */
[----:B------:R-:W-:Y:S01]  /*9bed0*/  NOP ;  /* 0x0000000000007918 */ /* 0x000fe20000000000 */
[----:B------:R-:W-:Y:S04]  /*9bee0*/  STL.64 [R1+0x1c0], R4 ;  /* 0x0001c00401007387 */ /* 0x000fe80000100a00 */
[----:B------:R1:W-:Y:S04]  /*9bef0*/  STL.64 [R1+0x1c8], R6 ;  /* 0x0001c80601007387 */ /* 0x0003e80000100a00 */
[----:B------:R-:W2:Y:S04]  /*9bf00*/  LDL.LU R13, [R1+0x9a4] ;  /* 0x0009a400010d7983 */ /* 0x000ea80000300800 */
[----:B------:R-:W3:Y:S04]  /*9bf10*/  LDL.LU R14, [R1+0x9a8] ;  /* 0x0009a800010e7983 */ /* 0x000ee80000300800 */
[----:B------:R-:W3:Y:S04]  /*9bf20*/  LDL.LU R15, [R1+0x9ac] ;  /* 0x0009ac00010f7983 */ /* 0x000ee80000300800 */
[----:B---3--:R3:W-:Y:S04]  /*9bf30*/  STL.64 [R1+0x6f40], R14 ;  /* 0x006f400e01007387 */ /* 0x0087e80000100a00 */
[----:B--2---:R-:W-:Y:S04]  /*9bf40*/  STL.64 [R1+0x6f38], R12 ;  /* 0x006f380c01007387 */ /* 0x004fe80000100a00 */
[----:B-1----:R-:W2:Y:S04]  /*9bf50*/  LDL R6, [R1+0x198] ;  /* 0x0001980001067983 */ /* 0x002ea80000100800 */
[----:B------:R-:W2:Y:S04]  /*9bf60*/  LDL R7, [R1+0x19c] ;  /* 0x00019c0001077983 */ /* 0x000ea80000100800 */
[----:B---3--:R-:W0:Y:S04]  /*9bf70*/  LDL R14, [R1+0x1b8] ;  /* 0x0001b800010e7983 */ /* 0x008e280000100800 */
[----:B------:R-:W0:Y:S04]  /*9bf80*/  LDL R15, [R1+0x1bc] ;  /* 0x0001bc00010f7983 */ /* 0x000e280000100800 */
[----:B--2---:R1:W-:Y:S04]  /*9bf90*/  STL.64 [R1+0x6f28], R6 ;  /* 0x006f280601007387 */ /* 0x0043e80000100a00 */
[----:B-1----:R-:W2:Y:S04]  /*9bfa0*/  LDL R6, [R1+0x1a8] ;  /* 0x0001a80001067983 */ /* 0x002ea80000100800 */
[----:B------:R-:W2:Y:S04]  /*9bfb0*/  LDL R7, [R1+0x1ac] ;  /* 0x0001ac0001077983 */ /* 0x000ea80000100800 */
[----:B--2---:R1:W-:Y:S04]  /*9bfc0*/  STL.64 [R1+0x6f48], R6 ;  /* 0x006f480601007387 */ /* 0x0043e80000100a00 */
[----:B------:R-:W0:Y:S04]  /*9bfd0*/  LDL.LU R4, [R1+0x9b0] ;  /* 0x0009b00001047983 */ /* 0x000e280000300800 */
[----:B------:R-:W0:Y:S04]  /*9bfe0*/  LDL.LU R5, [R1+0x9b4] ;  /* 0x0009b40001057983 */ /* 0x000e280000300800 */
[----:B-1----:R-:W0:Y:S04]  /*9bff0*/  LDL.LU R6, [R1+0x9b8] ;  /* 0x0009b80001067983 */ /* 0x002e280000300800 */
[----:B------:R-:W0:Y:S04]  /*9c000*/  LDL.LU R7, [R1+0x9bc] ;  /* 0x0009bc0001077983 */ /* 0x000e280000300800 */
[----:B------:R-:W2:Y:S04]  /*9c010*/  LDL.LU R8, [R1+0x950] ;  /* 0x0009500001087983 */ /* 0x000ea80000300800 */
[----:B------:R-:W2:Y:S04]  /*9c020*/  LDL.LU R9, [R1+0x954] ;  /* 0x0009540001097983 */ /* 0x000ea80000300800 */
[----:B------:R-:W3:Y:S01]  /*9c030*/  LDL.LU R10, [R1+0x958] ;  /* 0x00095800010a7983 */ /* 0x000ee20000300800 */
[----:B------:R-:W-:-:S03]  /*9c040*/  IMAD.MOV.U32 R11, RZ, RZ, R3 ;  /* 0x000000ffff0b7224 */ /* 0x000fc600078e0003 */
[----:B------:R-:W4:Y:S04]  /*9c050*/  LDL.LU R3, [R1+0x6f54] ;  /* 0x006f540001037983 */ /* 0x000f280000300800 */
[----:B---3--:R-:W-:Y:S04]  /*9c060*/  STL.64 [R1+0x6f00], R10 ;  /* 0x006f000a01007387 */ /* 0x008fe80000100a00 */
[----:B--2---:R1:W-:Y:S04]  /*9c070*/  STL.64 [R1+0x6ef8], R8 ;  /* 0x006ef80801007387 */ /* 0x0043e80000100a00 */
[----:B-1----:R-:W2:Y:S04]  /*9c080*/  LDL.LU R8, [R1+0x960] ;  /* 0x0009600001087983 */ /* 0x002ea80000300800 */
[----:B------:R-:W2:Y:S04]  /*9c090*/  LDL.LU R9, [R1+0x964] ;  /* 0x0009640001097983 */ /* 0x000ea80000300800 */
[----:B------:R-:W3:Y:S01]  /*9c0a0*/  LDL.LU R10, [R1+0x968] ;  /* 0x00096800010a7983 */ /* 0x000ee20000300800 */
[----:B------:R-:W-:-:S03]  /*9c0b0*/  IMAD.MOV.U32 R11, RZ, RZ, R29 ;  /* 0x000000ffff0b7224 */ /* 0x000fc600078e001d */
[----:B------:R-:W2:Y:S04]  /*9c0c0*/  LDL.LU R29, [R1+0x6f50] ;  /* 0x006f5000011d7983 */ /* 0x000ea80000300800 */
[----:B---3--:R1:W-:Y:S04]  /*9c0d0*/  STL.64 [R1+0x6f10], R10 ;  /* 0x006f100a01007387 */ /* 0x0083e80000100a00 */
[----:B--2---:R-:W-:Y:S04]  /*9c0e0*/  STL.64 [R1+0x6f08], R8 ;  /* 0x006f080801007387 */ /* 0x004fe80000100a00 */
[----:B------:R-:W2:Y:S04]  /*9c0f0*/  LDSM.16.MT88.4 R20, [R29+UR5+0x21800] ;  /* 0x021800051d14783b */ /* 0x000ea80008004200 */
[----:B-1----:R-:W3:Y:S01]  /*9c100*/  LDL.64 R10, [R1+0x178] ;  /* 0x00017800010a7983 */ /* 0x002ee20000100a00 */
[C---:B0-----:R-:W-:Y:S03]  /*9c110*/  HMMA.16816.F32.BF16 R12, R16.reuse, R14, R4 ;  /* 0x0000000e100c723c */ /* 0x041fe60000041804 */
[----:B---3--:R0:W-:Y:S04]  /*9c120*/  STL.64 [R1+0x6f18], R10 ;  /* 0x006f180a01007387 */ /* 0x0081e80000100a00 */
[----:B0-----:R-:W3:Y:S04]  /*9c130*/  LDL.64 R10, [R1+0x188] ;  /* 0x00018800010a7983 */ /* 0x001ee80000100a00 */
[----:B---3--:R0:W-:Y:S04]  /*9c140*/  STL.64 [R1+0x6f20], R10 ;  /* 0x006f200a01007387 */ /* 0x0081e80000100a00 */
[----:B------:R-:W3:Y:S04]  /*9c150*/  LDL.LU R8, [R1+0x990] ;  /* 0x0009900001087983 */ /* 0x000ee80000300800 */
[----:B------:R-:W3:Y:S04]  /*9c160*/  LDL.LU R9, [R1+0x994] ;  /* 0x0009940001097983 */ /* 0x000ee80000300800 */
[----:B0-----:R-:W3:Y:S04]  /*9c170*/  LDL.LU R10, [R1+0x998] ;  /* 0x00099800010a7983 */ /* 0x001ee80000300800 */
[----:B------:R-:W3:Y:S04]  /*9c180*/  LDL.LU R11, [R1+0x99c] ;  /* 0x00099c00010b7983 */ /* 0x000ee80000300800 */
[----:B------:R-:W3:Y:S04]  /*9c190*/  LDL.64 R26, [R1+0x158] ;  /* 0x00015800011a7983 */ /* 0x000ee80000100a00 */
[----:B--2---:R-:W-:Y:S04]  /*9c1a0*/  STL [R1+0x6d1c], R22 ;  /* 0x006d1c1601007387 */ /* 0x004fe80000100800 */
[----:B------:R-:W-:Y:S04]  /*9c1b0*/  STL [R1+0x6d18], R23 ;  /* 0x006d181701007387 */ /* 0x000fe80000100800 */
[----:B------:R-:W-:Y:S04]  /*9c1c0*/  STL [R1+0x649c], R29 ;  /* 0x00649c1d01007387 */ /* 0x000fe80000100800 */
[----:B------:R-:W2:Y:S04]  /*9c1d0*/  LDL.LU.64 R6, [R1+0x6f48] ;  /* 0x006f480001067983 */ /* 0x000ea80000300a00 */
[----:B------:R-:W-:Y:S04]  /*9c1e0*/  STL.64 [R1+0x9b0], R12 ;  /* 0x0009b00c01007387 */ /* 0x000fe80000100a00 */
[----:B------:R0:W-:Y:S04]  /*9c1f0*/  STL.64 [R1+0x9b8], R14 ;  /* 0x0009b80e01007387 */ /* 0x0001e80000100a00 */
[----:B0-----:R-:W2:Y:S04]  /*9c200*/  LDL.LU.64 R14, [R1+0x6f40] ;  /* 0x006f4000010e7983 */ /* 0x001ea80000300a00 */
[----:B------:R-:W2:Y:S02]  /*9c210*/  LDL.LU.64 R12, [R1+0x6f38] ;  /* 0x006f3800010c7983 */ /* 0x000ea40000300a00 */
[----:B--2---:R-:W-:Y:S02]  /*9c220*/  HMMA.16816.F32.BF16 R4, R16, R6, R12 ;  /* 0x000000061004723c */ /* 0x004fe4000004180c */
[----:B------:R-:W2:-:S15]  /*9c230*/  LDL.LU.64 R14, [R1+0x6f30] ;  /* 0x006f3000010e7983 */ /* 0x000e9e0000300a00 */
[----:B------:R-:W-:Y:S02]  /*9c240*/  NOP ;  /* 0x0000000000007918 */ /* 0x000fe40000000000 */
[----:B------:R-:W-:Y:S01]  /*9c250*/  IMAD.MOV.U32 R13, RZ, RZ, R6 ;  /* 0x000000ffff0d7224 */ /* 0x000fe200078e0006 */
[----:B------:R-:W-:Y:S01]  /*9c260*/  STL.64 [R1+0x9a0], R4 ;  /* 0x0009a00401007387 */ /* 0x000fe20000100a00 */
[----:B------:R-:W-:-:S03]  /*9c270*/  IMAD.MOV.U32 R12, RZ, RZ, R7 ;  /* 0x000000ffff0c7224 */ /* 0x000fc600078e0007 */
[----:B------:R-:W3:Y:S04]  /*9c280*/  LDL.LU.64 R6, [R1+0x6f28] ;  /* 0x006f280001067983 */ /* 0x000ee80000300a00 */
[----:B--2---:R0:W-:Y:S04]  /*9c290*/  STL.64 [R1+0x6d88], R14 ;  /* 0x006d880e01007387 */ /* 0x0041e80000100a00 */
[----:B------:R-:W-:Y:S04]  /*9c2a0*/  STL.64 [R1+0x6d80], R12 ;  /* 0x006d800c01007387 */ /* 0x000fe80000100a00 */
[----:B0-----:R-:W2:Y:S01]  /*9c2b0*/  LDL.64 R14, [R1+0x168] ;  /* 0x00016800010e7983 */ /* 0x001ea20000100a00 */
[----:B---3--:R-:W-:-:S15]  /*9c2c0*/  HMMA.16816.F32.BF16 R8, R16, R6, R8 ;  /* 0x000000061008723c */ /* 0x008fde0000041808 */
[----:B------:R-:W-:-:S04]  /*9c2d0*/  NOP ;  /* 0x0000000000007918 */ /* 0x000fc80000000000 */
[----:B------:R-:W-:Y:S02]  /*9c2e0*/  IMAD.MOV.U32 R4, RZ, RZ, R11 ;  /* 0x000000ffff047224 */ /* 0x000fe400078e000b */
[----:B------:R-:W-:Y:S01]  /*9c2f0*/  IMAD.MOV.U32 R5, RZ, RZ, R10 ;  /* 0x000000ffff057224 */ /* 0x000fe200078e000a */
[----:B------:R-:W-:Y:S04]  /*9c300*/  STL [R1+0x994], R9 ;  /* 0x0009940901007387 */ /* 0x000fe80000100800 */
[----:B------:R-:W3:Y:S04]  /*9c310*/  LDL.LU.64 R10, [R1+0x6f20] ;  /* 0x006f2000010a7983 */ /* 0x000ee80000300a00 */
[----:B------:R0:W-:Y:S04]  /*9c320*/  STL [R1+0x6d44], R4 ;  /* 0x006d440401007387 */ /* 0x0001e80000100800 */
[----:B------:R1:W-:Y:S04]  /*9c330*/  STL [R1+0x6d40], R5 ;  /* 0x006d400501007387 */ /* 0x0003e80000100800 */
[----:B0-----:R-:W3:Y:S04]  /*9c340*/  LDL.LU R4, [R1+0x980] ;  /* 0x0009800001047983 */ /* 0x001ee80000300800 */
[----:B-1----:R-:W3:Y:S04]  /*9c350*/  LDL.LU R5, [R1+0x984] ;  /* 0x0009840001057983 */ /* 0x002ee80000300800 */
[----:B------:R-:W3:Y:S04]  /*9c360*/  LDL.LU R6, [R1+0x988] ;  /* 0x0009880001067983 */ /* 0x000ee80000300800 */
[----:B------:R-:W3:Y:S01]  /*9c370*/  LDL.LU R7, [R1+0x98c] ;  /* 0x00098c0001077983 */ /* 0x000ee20000300800 */
[----:B------:R-:W-:-:S05]  /*9c380*/  IMAD.MOV.U32 R29, RZ, RZ, R8 ;  /* 0x000000ffff1d7224 */ /* 0x000fca00078e0008 */
[----:B------:R-:W-:Y:S01]  /*9c390*/  STL [R1+0x673c], R29 ;  /* 0x00673c1d01007387 */ /* 0x000fe20000100800 */
[----:B---3--:R-:W-:-:S15]  /*9c3a0*/  HMMA.16816.F32.BF16 R4, R16, R10, R4 ;  /* 0x0000000a1004723c */ /* 0x008fde0000041804 */
[----:B------:R-:W-:-:S04]  /*9c3b0*/  NOP ;  /* 0x0000000000007918 */ /* 0x000fc80000000000 */
[----:B------:R-:W-:Y:S04]  /*9c3c0*/  STL.64 [R1+0x980], R4 ;  /* 0x0009800401007387 */ /* 0x000fe80000100a00 */
[----:B------:R0:W-:Y:S02]  /*9c3d0*/  STL.64 [R1+0x988], R6 ;  /* 0x0009880601007387 */ /* 0x0001e40000100a00 */
[----:B0-----:R-:W-:Y:S02]  /*9c3e0*/  IMAD.MOV.U32 R6, RZ, RZ, R11 ;  /* 0x000000ffff067224 */ /* 0x001fe400078e000b */
[----:B------:R-:W-:Y:S02]  /*9c3f0*/  IMAD.MOV.U32 R7, RZ, RZ, R10 ;  /* 0x000000ffff077224 */ /* 0x000fe400078e000a */
[----:B------:R-:W3:Y:S04]  /*9c400*/  LDL.LU.64 R10, [R1+0x6f18] ;  /* 0x006f1800010a7983 */ /* 0x000ee80000300a00 */
[----:B------:R0:W-:Y:S04]  /*9c410*/  STL [R1+0x6d4c], R6 ;  /* 0x006d4c0601007387 */ /* 0x0001e80000100800 */
[----:B------:R4:W-:Y:S04]  /*9c420*/  STL [R1+0x6d48], R7 ;  /* 0x006d480701007387 */ /* 0x0009e80000100800 */
[----:B------:R-:W3:Y:S04]  /*9c430*/  LDL.LU R4, [R1+0x970] ;  /* 0x0009700001047983 */ /* 0x000ee80000300800 */
[----:B------:R-:W3:Y:S04]  /*9c440*/  LDL.LU R5, [R1+0x974] ;  /* 0x0009740001057983 */ /* 0x000ee80000300800 */
[----:B0-----:R-:W3:Y:S01]  /*9c450*/  LDL.LU R6, [R1+0x978] ;  /* 0x0009780001067983 */ /* 0x001ee20000300800 */
[----:B----4-:R-:W-:-:S07]  /*9c460*/  IMAD.MOV.U32 R7, RZ, RZ, R3 ;  /* 0x000000ffff077224 */ /* 0x010fce00078e0003 */
[----:B---3--:R-:W-:-:S15]  /*9c470*/  HMMA.16816.F32.BF16 R4, R16, R10, R4 ;  /* 0x0000000a1004723c */ /* 0x008fde0000041804 */
[----:B------:R-:W-:-:S04]  /*9c480*/  NOP ;  /* 0x0000000000007918 */ /* 0x000fc80000000000 */
[----:B------:R0:W-:Y:S04]  /*9c490*/  STL.64 [R1+0x970], R4 ;  /* 0x0009700401007387 */ /* 0x0001e80000100a00 */
[----:B------:R-:W-:Y:S01]  /*9c4a0*/  STL.64 [R1+0x978], R6 ;  /* 0x0009780601007387 */ /* 0x000fe20000100a00 */
[----:B0-----:R-:W-:Y:S02]  /*9c4b0*/  IMAD.MOV.U32 R4, RZ, RZ, R10 ;  /* 0x000000ffff047224 */ /* 0x001fe400078e000a */
[----:B------:R-:W-:Y:S02]  /*9c4c0*/  IMAD.MOV.U32 R5, RZ, RZ, R11 ;  /* 0x000000ffff057224 */ /* 0x000fe400078e000b */
        /* <DEDUP_REMOVED lines=9> */
[----:B------:R-:W-:-:S05]  /*9c560*/  IMAD.MOV.U32 R7, RZ, RZ, R15 ;  /* 0x000000ffff077224 */ /* 0x000fca00078e000f */
[----:B------:R0:W-:Y:S04]  /*9c570*/  STL.64 [R1+0x6d68], R6 ;  /* 0x006d680601007387 */ /* 0x0001e80000100a00 */
[----:B------:R-:W-:Y:S01]  /*9c580*/  STL.64 [R1+0x6d60], R4 ;  /* 0x006d600401007387 */ /* 0x000fe20000100a00 */
[----:B--2---:R-:W-:-:S15]  /*9c590*/  HMMA.16816.F32.BF16 R8, R16, R26, R8 ;  /* 0x0000001a1008723c */ /* 0x004fde0000041808 */
[----:B------:R-:W-:-:S04]  /*9c5a0*/  NOP ;  /* 0x0000000000007918 */ /* 0x000fc80000000000 */
[----:B------:R-:W-:Y:S04]  /*9c5b0*/  STL.64 [R1+0x950], R8 ;  /* 0x0009500801007387 */ /* 0x000fe80000100a00 */
[----:B------:R-:W-:Y:S04]  /*9c5c0*/  STL [R1+0x958], R10 ;  /* 0x0009580a01007387 */ /* 0x000fe80000100800 */
[----:B0-----:R-:W2:Y:S04]  /*9c5d0*/  LDL.64 R6, [R1+0xe8] ;  /* 0x0000e80001067983 */ /* 0x001ea80000100a00 */
[----:B--2---:R0:W-:Y:S04]  /*9c5e0*/  STL.64 [R1+0x6e88], R6 ;  /* 0x006e880601007387 */ /* 0x0041e80000100a00 */
[----:B0-----:R-:W2:Y:S04]  /*9c5f0*/  LDL.64 R6, [R1+0xf8] ;  /* 0x0000f80001067983 */ /* 0x001ea80000100a00 */
[----:B--2---:R0:W-:Y:S04]  /*9c600*/  STL.64 [R1+0x6ea0], R6 ;  /* 0x006ea00601007387 */ /* 0x0041e80000100a00 */
[----:B0-----:R-:W2:Y:S01]  /*9c610*/  LDL.64 R6, [R1+0x108] ;  /* 0x0001080001067983 */ /* 0x001ea20000100a00 */
[----:B------:R-:W-:-:S03]  /*9c620*/  IMAD.MOV.U32 R3, RZ, RZ, R11 ;  /* 0x000000ffff037224 */ /* 0x000fc600078e000b */
        /* <DEDUP_REMOVED lines=9> */
[----:B0-----:R-:W2:Y:S04]  /*9c6c0*/  LDL.64 R6, [R1+0x118] ;  /* 0x0001180001067983 */ /* 0x001ea80000100a00 */
[----:B--2---:R0:W-:Y:S04]  /*9c6d0*/  STL.64 [R1+0x6ed0], R6 ;  /* 0x006ed00601007387 */ /* 0x0041e80000100a00 */
[----:B0-----:R-:W2:Y:S04]  /*9c6e0*/  LDL.64 R6, [R1+0x128] ;  /* 0x0001280001067983 */ /* 0x001ea80000100a00 */
[----:B--2---:R0:W-:Y:S04]  /*9c6f0*/  STL.64 [R1+0x6ed8], R6 ;  /* 0x006ed80601007387 */ /* 0x0041e80000100a00 */
[----:B0-----:R-:W2:Y:S04]  /*9c700*/  LDL.64 R6, [R1+0x138] ;  /* 0x0001380001067983 */ /* 0x001ea80000100a00 */
[----:B--2---:R0:W-:Y:S04]  /*9c710*/  STL.64 [R1+0x6ef0], R6 ;  /* 0x006ef00601007387 */ /* 0x0041e80000100a00 */
[----:B0-----:R-:W4:Y:S04]  /*9c720*/  LDL.64 R6, [R1+0x148] ;  /* 0x0001480001067983 */ /* 0x001f280000100a00 */
[----:B---3--:R-:W-:Y:S04]  /*9c730*/  STL.64 [R1+0x6e98], R14 ;  /* 0x006e980e01007387 */ /* 0x008fe80000100a00 */
[----:B------:R0:W-:Y:S04]  /*9c740*/  STL.64 [R1+0x6e90], R12 ;  /* 0x006e900c01007387 */ /* 0x0001e80000100a00 */
        /* <DEDUP_REMOVED lines=26> */
[----:B------:R-:W-:Y:S04]  /*9c8f0*/  STL.64 [R1+0x6d28], R22 ;  /* 0x006d281601007387 */ /* 0x000fe80000100a00 */
[----:B------:R0:W-:Y:S04]  /*9c900*/  STL.64 [R1+0x6d20], R20 ;  /* 0x006d201401007387 */ /* 0x0001e80000100a00 */
[----:B0-----:R-:W4:Y:S04]  /*9c910*/  LDL.LU R20, [R1+0x920] ;  /* 0x0009200001147983 */ /* 0x001f280000300800 */
[----:B------:R-:W4:Y:S04]  /*9c920*/  LDL.LU R21, [R1+0x924] ;  /* 0x0009240001157983 */ /* 0x000f280000300800 */
[----:B------:R-:W4:Y:S04]  /*9c930*/  LDL.LU R22, [R1+0x928] ;  /* 0x0009280001167983 */ /* 0x000f280000300800 */
[----:B------:R-:W4:Y:S04]  /*9c940*/  LDL.LU R23, [R1+0x92c] ;  /* 0x00092c0001177983 */ /* 0x000f280000300800 */
[----:B------:R-:W-:Y:S04]  /*9c950*/  STL [R1+0x6498], R3 ;  /* 0x0064980301007387 */ /* 0x000fe80000100800 */
[----:B------:R-:W-:Y:S04]  /*9c960*/  STL.64 [R1+0x940], R8 ;  /* 0x0009400801007387 */ /* 0x000fe80000100a00 */
[----:B------:R0:W-:Y:S02]  /*9c970*/  STL.64 [R1+0x948], R10 ;  /* 0x0009480a01007387 */ /* 0x0001e40000100a00 */
[----:B0-----:R-:W-:-:S02]  /*9c980*/  IMAD.MOV.U32 R10, RZ, RZ, R6 ;  /* 0x000000ffff0a7224 */ /* 0x001fc400078e0006 */
[----:B------:R-:W-:Y:S02]  /*9c990*/  IMAD.MOV.U32 R11, RZ, RZ, R7 ;  /* 0x000000ffff0b7224 */ /* 0x000fe400078e0007 */
[----:B------:R-:W2:Y:S02]  /*9c9a0*/  LDL.LU.64 R6, [R1+0x6ef0] ;  /* 0x006ef00001067983 */ /* 0x000ea40000300a00 */
        /* <DEDUP_REMOVED lines=8> */
[----:B------:R-:W4:Y:S02]  /*9ca30*/  LDL.LU.64 R6, [R1+0x6ed8] ;  /* 0x006ed80001067983 */ /* 0x000f240000300a00 */
[----:B----4-:R-:W-:-:S15]  /*9ca40*/  HMMA.16816.F32.BF16 R20, R16, R6, R20 ;  /* 0x000000061014723c */ /* 0x010fde0000041814 */
[----:B------:R-:W-:-:S04]  /*9ca50*/  NOP ;  /* 0x0000000000007918 */ /* 0x000fc80000000000 */
[----:B------:R0:W-:Y:S04]  /*9ca60*/  STL.64 [R1+0x920], R20 ;  /* 0x0009201401007387 */ /* 0x0001e80000100a00 */
[----:B------:R-:W-:Y:S01]  /*9ca70*/  STL.64 [R1+0x928], R22 ;  /* 0x0009281601007387 */ /* 0x000fe20000100a00 */
[----:B0-----:R-:W-:Y:S02]  /*9ca80*/  IMAD.MOV.U32 R21, RZ, RZ, R6 ;  /* 0x000000ffff157224 */ /* 0x001fe400078e0006 */
[----:B------:R-:W-:Y:S02]  /*9ca90*/  IMAD.MOV.U32 R20, RZ, RZ, R7 ;  /* 0x000000ffff147224 */ /* 0x000fe400078e0007 */
[----:B------:R-:W2:Y:S04]  /*9caa0*/  LDL.LU.64 R6, [R1+0x6ed0] ;  /* 0x006ed00001067983 */ /* 0x000ea80000300a00 */
        /* <DEDUP_REMOVED lines=33> */
[----:B0-----:R-:W3:Y:S04]  /*9ccc0*/  LDL.LU.64 R14, [R1+0x6e98] ;  /* 0x006e9800010e7983 */ /* 0x001ee80000300a00 */
[----:B------:R-:W3:Y:S04]  /*9ccd0*/  LDL.LU.64 R12, [R1+0x6e90] ;  /* 0x006e9000010c7983 */ /* 0x000ee80000300a00 */
[----:B------:R-:W4:Y:S04]  /*9cce0*/  LDL.LU.64 R6, [R1+0x6e88] ;  /* 0x006e880001067983 */ /* 0x000f280000300a00 */
[----:B------:R-:W-:Y:S04]  /*9ccf0*/  STL [R1+0x6bfc], R29 ;  /* 0x006bfc1d01007387 */ /* 0x000fe80000100800 */
[----:B------:R-:W-:Y:S01]  /*9cd00*/  STL [R1+0x6bf8], R8 ;  /* 0x006bf80801007387 */ /* 0x000fe20000100800 */
[----:B----4-:R-:W-:Y:S01]  /*9cd10*/  HMMA.16816.F32.BF16 R20, R16, R6, R20 ;  /* 0x000000061014723c */ /* 0x010fe20000041814 */
        /* <DEDUP_REMOVED lines=13> */
[----:B---3--:R0:W-:Y:S04]  /*9cdf0*/  STL.64 [R1+0x6e18], R22 ;  /* 0x006e181601007387 */ /* 0x0081e80000100a00 */
[----:B--2---:R-:W-:Y:S04]  /*9ce00*/  STL.64 [R1+0x6e10], R20 ;  /* 0x006e101401007387 */ /* 0x004fe80000100a00 */
        /* <DEDUP_REMOVED lines=8> */
[----:B------:R-:W2:Y:S04]  /*9ce90*/  LDL.64 R6, [R1+0x78] ;  /* 0x0000780001067983 */ /* 0x000ea80000100a00 */
[----:B0-----:R-:W3:Y:S04]  /*9cea0*/  LDL.64 R22, [R1+0xc8] ;  /* 0x0000c80001167983 */ /* 0x001ee80000100a00 */
[----:B--2---:R0:W-:Y:S04]  /*9ceb0*/  STL.64 [R1+0x6e20], R6 ;  /* 0x006e200601007387 */ /* 0x0041e80000100a00 */
[----:B------:R-:W2:Y:S04]  /*9cec0*/  LDL.LU R4, [R1+0x880] ;  /* 0x0008800001047983 */ /* 0x000ea80000300800 */
[----:B------:R-:W2:Y:S04]  /*9ced0*/  LDL.LU R5, [R1+0x884] ;  /* 0x0008840001057983 */ /* 0x000ea80000300800 */
[----:B0-----:R-:W4:Y:S04]  /*9cee0*/  LDL.LU R6, [R1+0x888] ;  /* 0x0008880001067983 */ /* 0x001f280000300800 */
        /* <DEDUP_REMOVED lines=25> */
[----:B------:R-:W-:-:S03]  /*9d080*/  IMAD.MOV.U32 R9, RZ, RZ, R27 ;  /* 0x000000ffff097224 */ /* 0x000fc600078e001b */
[----:B------:R-:W4:Y:S01]  /*9d090*/  LDL.LU R12, [R1+0x860] ;  /* 0x00086000010c7983 */ /* 0x000f220000300800 */
[----:B------:R-:W-:-:S03]  /*9d0a0*/  IMAD.MOV.U32 R8, RZ, RZ, R26 ;  /* 0x000000ffff087224 */ /* 0x000fc600078e001a */
[----:B------:R-:W4:Y:S04]  /*9d0b0*/  LDL.LU R13, [R1+0x864] ;  /* 0x00086400010d7983 */ /* 0x000f280000300800 */
[----:B------:R-:W4:Y:S04]  /*9d0c0*/  LDL.LU R14, [R1+0x868] ;  /* 0x00086800010e7983 */ /* 0x000f280000300800 */
[----:B------:R-:W4:Y:S04]  /*9d0d0*/  LDL.LU R15, [R1+0x86c] ;  /* 0x00086c00010f7983 */ /* 0x000f280000300800 */
[----:B------:R-:W4:Y:S04]  /*9d0e0*/  LDL.64 R26, [R1+0x68] ;  /* 0x00006800011a7983 */ /* 0x000f280000100a00 */
[----:B------:R-:W-:Y:S04]  /*9d0f0*/  STL [R1+0x6c0c], R9 ;  /* 0x006c0c0901007387 */ /* 0x000fe80000100800 */
[----:B------:R-:W-:Y:S01]  /*9d100*/  STL [R1+0x6c08], R8 ;  /* 0x006c080801007387 */ /* 0x000fe20000100800 */
[----:B---3--:R-:W-:-:S02]  /*9d110*/  IMAD.MOV.U32 R28, RZ, RZ, R22 ;  /* 0x000000ffff1c7224 */ /* 0x008fc400078e0016 */
        /* <DEDUP_REMOVED lines=57> */
[----:B----4-:R-:W-:Y:S11]  /*9d4b0*/  HMMA.16816.F32.BF16 R4, R16, R26, R12 ;  /* 0x0000001a1004723c */ /* 0x010ff6000004180c */
[----:B------:R0:W-:Y:S04]  /*9d4c0*/  STL.64 [R1+0x870], R20 ;  /* 0x0008701401007387 */ /* 0x0001e80000100a00 */
[----:B------:R1:W-:Y:S04]  /*9d4d0*/  STL.64 [R1+0x878], R22 ;  /* 0x0008781601007387 */ /* 0x0003e80000100a00 */
[----:B------:R-:W-:Y:S04]  /*9d4e0*/  STL [R1+0x6c3c], R9 ;  /* 0x006c3c0901007387 */ /* 0x000fe80000100800 */
[----:B------:R2:W-:Y:S04]  /*9d4f0*/  STL [R1+0x6c38], R8 ;  /* 0x006c380801007387 */ /* 0x0005e80000100800 */
[----:B------:R3:W-:Y:S04]  /*9d500*/  STL.64 [R1+0x6e08], R10 ;  /* 0x006e080a01007387 */ /* 0x0007e80000100a00 */
[----:B------:R-:W-:Y:S04]  /*9d510*/  STL.64 [R1+0x860], R4 ;  /* 0x0008600401007387 */ /* 0x000fe80000100a00 */
[----:B------:R4:W-:Y:S04]  /*9d520*/  STL.64 [R1+0x868], R6 ;  /* 0x0008680601007387 */ /* 0x0009e80000100a00 */
[----:B0-----:R-:W4:Y:S04]  /*9d530*/  LDL.LU R20, [R1+0x800] ;  /* 0x0008000001147983 */ /* 0x001f280000300800 */
[----:B------:R-:W4:Y:S04]  /*9d540*/  LDL.LU R21, [R1+0x804] ;  /* 0x0008040001157983 */ /* 0x000f280000300800 */
[----:B-1----:R-:W4:Y:S04]  /*9d550*/  LDL.LU R22, [R1+0x808] ;  /* 0x0008080001167983 */ /* 0x002f280000300800 */
[----:B------:R-:W4:Y:S04]  /*9d560*/  LDL.LU R23, [R1+0x80c] ;  /* 0x00080c0001177983 */ /* 0x000f280000300800 */
[----:B--2---:R-:W2:Y:S04]  /*9d570*/  LDL.LU R8, [R1+0x850] ;  /* 0x0008500001087983 */ /* 0x004ea80000300800 */
[----:B------:R-:W2:Y:S04]  /*9d580*/  LDL.LU R9, [R1+0x854] ;  /* 0x0008540001097983 */ /* 0x000ea80000300800 */
[----:B---3--:R-:W2:Y:S04]  /*9d590*/  LDL.LU R10, [R1+0x858] ;  /* 0x00085800010a7983 */ /* 0x008ea80000300800 */
[----:B------:R-:W2:Y:S04]  /*9d5a0*/  LDL.LU R11, [R1+0x85c] ;  /* 0x00085c00010b7983 */ /* 0x000ea80000300800 */
[----:B----4-:R-:W2:Y:S04]  /*9d5b0*/  LDL.64 R6, [R1+0x58] ;  /* 0x0000580001067983 */ /* 0x010ea80000100a00 */
[----:B------:R0:W-:Y:S04]  /*9d5c0*/  STL.64 [R1+0x6db0], R22 ;  /* 0x006db01601007387 */ /* 0x0001e80000100a00 */
[----:B------:R-:W-:Y:S04]  /*9d5d0*/  STL.64 [R1+0x6da8], R20 ;  /* 0x006da81401007387 */ /* 0x000fe80000100a00 */
[----:B0-----:R-:W3:Y:S04]  /*9d5e0*/  LDL.64 R22, [R1+0x18] ;  /* 0x0000180001167983 */ /* 0x001ee80000100a00 */
[----:B---3--:R0:W-:Y:S04]  /*9d5f0*/  STL.64 [R1+0x6dc0], R22 ;  /* 0x006dc01601007387 */ /* 0x0081e80000100a00 */
[----:B0-----:R-:W3:Y:S04]  /*9d600*/  LDL.64 R22, [R1+0x28] ;  /* 0x0000280001167983 */ /* 0x001ee80000100a00 */
[----:B---3--:R0:W-:Y:S04]  /*9d610*/  STL.64 [R1+0x6dd8], R22 ;  /* 0x006dd81601007387 */ /* 0x0081e80000100a00 */
[----:B0-----:R-:W3:Y:S01]  /*9d620*/  LDL.64 R22, [R1+0x38] ;  /* 0x0000380001167983 */ /* 0x001ee20000100a00 */
[----:B------:R-:W-:-:S02]  /*9d630*/  IMAD.MOV.U32 R28, RZ, RZ, R26 ;  /* 0x000000ffff1c7224 */ /* 0x000fc400078e001a */
[----:B------:R-:W-:Y:S01]  /*9d640*/  IMAD.MOV.U32 R29, RZ, RZ, R27 ;  /* 0x000000ffff1d7224 */ /* 0x000fe200078e001b */
[----:B---3--:R0:W-:Y:S04]  /*9d650*/  STL.64 [R1+0x6df0], R22 ;  /* 0x006df01601007387 */ /* 0x0081e80000100a00 */
[----:B------:R-:W3:Y:S04]  /*9d660*/  LDL.64 R26, [R1+0x8] ;  /* 0x00000800011a7983 */ /* 0x000ee80000100a00 */
[----:B0-----:R-:W4:Y:S04]  /*9d670*/  LDL.64 R22, [R1+0x48] ;  /* 0x0000480001167983 */ /* 0x001f280000100a00 */
        /* <DEDUP_REMOVED lines=17> */
[----:B------:R-:W-:Y:S03]  /*9d790*/  HMMA.16816.F32.BF16 R8, R16, R6, R8 ;  /* 0x000000061008723c */ /* 0x000fe60000041808 */
        /* <DEDUP_REMOVED lines=10> */
[----:B------:R-:W-:Y:S04]  /*9d840*/  STL [R1+0x6c44], R29 ;  /* 0x006c441d01007387 */ /* 0x000fe80000100800 */
[----:B------:R-:W-:Y:S04]  /*9d850*/  STL [R1+0x6c40], R28 ;  /* 0x006c401c01007387 */ /* 0x000fe80000100800 */
[----:B------:R0:W-:Y:S04]  /*9d860*/  STL.64 [R1+0x850], R8 ;  /* 0x0008500801007387 */ /* 0x0001e80000100a00 */
[----:B------:R1:W-:Y:S01]  /*9d870*/  STL.64 [R1+0x858], R10 ;  /* 0x0008580a01007387 */ /* 0x0003e20000100a00 */
[----:B------:R-:W-:-:S02]  /*9d880*/  IMAD.MOV.U32 R3, RZ, RZ, R7 ;  /* 0x000000ffff037224 */ /* 0x000fc400078e0007 */
[----:B0-----:R-:W-:Y:S01]  /*9d890*/  IMAD.MOV.U32 R8, RZ, RZ, R6 ;  /* 0x000000ffff087224 */ /* 0x001fe200078e0006 */
[----:B-1----:R-:W3:Y:S04]  /*9d8a0*/  LDL.LU.64 R10, [R1+0x6e08] ;  /* 0x006e0800010a7983 */ /* 0x002ee80000300a00 */
[----:B------:R-:W3:Y:S04]  /*9d8b0*/  LDL.LU R4, [R1+0x7e0] ;  /* 0x0007e00001047983 */ /* 0x000ee80000300800 */
[----:B------:R-:W3:Y:S04]  /*9d8c0*/  LDL.LU R5, [R1+0x7e4] ;  /* 0x0007e40001057983 */ /* 0x000ee80000300800 */
[----:B------:R-:W3:Y:S04]  /*9d8d0*/  LDL.LU R6, [R1+0x7e8] ;  /* 0x0007e80001067983 */ /* 0x000ee80000300800 */
[----:B------:R-:W3:Y:S04]  /*9d8e0*/  LDL.LU R7, [R1+0x7ec] ;  /* 0x0007ec0001077983 */ /* 0x000ee80000300800 */
[----:B------:R-:W-:Y:S04]  /*9d8f0*/  STL [R1+0x6c4c], R3 ;  /* 0x006c4c0301007387 */ /* 0x000fe80000100800 */
[----:B------:R-:W-:Y:S01]  /*9d900*/  STL [R1+0x6c48], R8 ;  /* 0x006c480801007387 */ /* 0x000fe20000100800 */
[----:B----4-:R-:W-:-:S02]  /*9d910*/  IMAD.MOV.U32 R28, RZ, RZ, R22 ;  /* 0x000000ffff1c7224 */ /* 0x010fc400078e0016 */
        /* <DEDUP_REMOVED lines=44> */
[----:B------:R0:W-:Y:S04]  /*9dbe0*/  STL.64 [R1+0x800], R20 ;  /* 0x0008001401007387 */ /* 0x0001e80000100a00 */
[----:B------:R-:W-:Y:S04]  /*9dbf0*/  STL.64 [R1+0x808], R22 ;  /* 0x0008081601007387 */ /* 0x000fe80000100a00 */
[----:B0-----:R-:W2:Y:S04]  /*9dc00*/  LDL.LU.64 R20, [R1+0x6da0] ;  /* 0x006da00001147983 */ /* 0x001ea80000300a00 */
[----:B------:R-:W3:Y:S04]  /*9dc10*/  LDL.LU.64 R26, [R1+0x6d98] ;  /* 0x006d9800011a7983 */ /* 0x000ee80000300a00 */
[----:B------:R-:W4:Y:S01]  /*9dc20*/  LDL.LU.64 R24, [R1+0x6d90] ;  /* 0x006d900001187983 */ /* 0x000f220000300a00 */
[----:B---3--:R-:W-:-:S15]  /*9dc30*/  HMMA.16816.F32.BF16 R12, R16, R26, R12 ;  /* 0x0000001a100c723c */ /* 0x008fde000004180c */
[----:B------:R-:W-:-:S04]  /*9dc40*/  NOP ;  /* 0x0000000000007918 */ /* 0x000fc80000000000 */
[----:B------:R-:W-:Y:S04]  /*9dc50*/  STL.64 [R1+0x7f0], R12 ;  /* 0x0007f00c01007387 */ /* 0x000fe80000100a00 */
[----:B------:R0:W-:Y:S04]  /*9dc60*/  STL.64 [R1+0x7f8], R14 ;  /* 0x0007f80e01007387 */ /* 0x0001e80000100a00 */
[----:B0-----:R-:W3:Y:S04]  /*9dc70*/  LDL.LU.64 R14, [R1+0x6d88] ;  /* 0x006d8800010e7983 */ /* 0x001ee80000300a00 */
[----:B------:R-:W3:Y:S04]  /*9dc80*/  LDL.LU.64 R12, [R1+0x6d80] ;  /* 0x006d8000010c7983 */ /* 0x000ee80000300a00 */
[----:B------:R2:W-:Y:S04]  /*9dc90*/  STL.64 [R1+0x6a58], R26 ;  /* 0x006a581a01007387 */ /* 0x0005e80000100a00 */
[----:B----4-:R-:W-:Y:S01]  /*9dca0*/  STL.64 [R1+0x6a50], R24 ;  /* 0x006a501801007387 */ /* 0x010fe20000100a00 */
[----:B--2---:R-:W-:-:S02]  /*9dcb0*/  IMAD.MOV.U32 R27, RZ, RZ, R20 ;  /* 0x000000ffff1b7224 */ /* 0x004fc400078e0014 */
[----:B---3--:R-:W-:Y:S02]  /*9dcc0*/  IMAD.MOV.U32 R20, RZ, RZ, R15 ;  /* 0x000000ffff147224 */ /* 0x008fe400078e000f */
[----:B------:R-:W2:Y:S01]  /*9dcd0*/  LDL.LU R15, [R1+0x6d78] ;  /* 0x006d7800010f7983 */ /* 0x000ea20000300800 */
[----:B------:R-:W-:-:S03]  /*9dce0*/  IMAD.MOV.U32 R26, RZ, RZ, R21 ;  /* 0x000000ffff1a7224 */ /* 0x000fc600078e0015 */
[----:B------:R-:W3:Y:S04]  /*9dcf0*/  LDL.LU R21, [R1+0x7d4] ;  /* 0x0007d40001157983 */ /* 0x000ee80000300800 */
[----:B------:R-:W3:Y:S04]  /*9dd00*/  LDL.LU R22, [R1+0x7d8] ;  /* 0x0007d80001167983 */ /* 0x000ee80000300800 */
[----:B------:R-:W3:Y:S04]  /*9dd10*/  LDL.LU R23, [R1+0x7dc] ;  /* 0x0007dc0001177983 */ /* 0x000ee80000300800 */
[----:B------:R0:W-:Y:S02]  /*9dd20*/  STL.64 [R1+0x6c68], R26 ;  /* 0x006c681a01007387 */ /* 0x0001e40000100a00 */
[----:B0-----:R-:W-:-:S02]  /*9dd30*/  IMAD.MOV.U32 R26, RZ, RZ, R10 ;  /* 0x000000ffff1a7224 */ /* 0x001fc400078e000a */
[----:B------:R-:W-:Y:S01]  /*9dd40*/  IMAD.MOV.U32 R27, RZ, RZ, R11 ;  /* 0x000000ffff1b7224 */ /* 0x000fe200078e000b */
[----:B------:R-:W4:Y:S04]  /*9dd50*/  LDL.LU R10, [R1+0x6d74] ;  /* 0x006d7400010a7983 */ /* 0x000f280000300800 */
[----:B------:R-:W3:Y:S01]  /*9dd60*/  LDL.LU R11, [R1+0x6d70] ;  /* 0x006d7000010b7983 */ /* 0x000ee20000300800 */
[----:B--2---:R-:W-:-:S15]  /*9dd70*/  HMMA.16816.F32.BF16 R4, R16, R14, R4 ;  /* 0x0000000e1004723c */ /* 0x004fde0000041804 */
[----:B------:R-:W-:-:S04]  /*9dd80*/  NOP ;  /* 0x0000000000007918 */ /* 0x000fc80000000000 */
[----:B------:R-:W-:Y:S04]  /*9dd90*/  STL.64 [R1+0x7e0], R4 ;  /* 0x0007e00401007387 */ /* 0x000fe80000100a00 */
[----:B------:R0:W-:Y:S04]  /*9dda0*/  STL.64 [R1+0x7e8], R6 ;  /* 0x0007e80601007387 */ /* 0x0001e80000100a00 */
[----:B0-----:R-:W2:Y:S04]  /*9ddb0*/  LDL.LU.64 R6, [R1+0x6d68] ;  /* 0x006d680001067983 */ /* 0x001ea80000300a00 */
[----:B------:R-:W2:Y:S04]  /*9ddc0*/  LDL.LU.64 R4, [R1+0x6d60] ;  /* 0x006d600001047983 */ /* 0x000ea80000300a00 */
[----:B------:R-:W-:Y:S04]  /*9ddd0*/  STL.64 [R1+0x6a48], R14 ;  /* 0x006a480e01007387 */ /* 0x000fe80000100a00 */
[----:B------:R0:W-:Y:S04]  /*9dde0*/  STL.64 [R1+0x6a40], R12 ;  /* 0x006a400c01007387 */ /* 0x0001e80000100a00 */
[----:B0-----:R-:W2:Y:S04]  /*9ddf0*/  LDL.LU R12, [R1+0x7a0] ;  /* 0x0007a000010c7983 */ /* 0x001ea80000300800 */
[----:B------:R-:W2:Y:S01]  /*9de00*/  LDL.LU R13, [R1+0x7a4] ;  /* 0x0007a400010d7983 */ /* 0x000ea20000300800 */
[----:B---3--:R-:W-:-:S02]  /*9de10*/  IMAD.MOV.U32 R14, RZ, RZ, R11 ;  /* 0x000000ffff0e7224 */ /* 0x008fc400078e000b */
[----:B----4-:R-:W-:Y:S01]  /*9de20*/  IMAD.MOV.U32 R15, RZ, RZ, R10 ;  /* 0x000000ffff0f7224 */ /* 0x010fe200078e000a */
[----:B------:R-:W3:Y:S04]  /*9de30*/  LDL.LU R11, [R1+0x6d5c] ;  /* 0x006d5c00010b7983 */ /* 0x000ee80000300800 */
[----:B------:R-:W4:Y:S04]  /*9de40*/  LDL.LU R10, [R1+0x6d58] ;  /* 0x006d5800010a7983 */ /* 0x000f280000300800 */
[----:B------:R-:W-:Y:S04]  /*9de50*/  STL.64 [R1+0x6c78], R14 ;  /* 0x006c780e01007387 */ /* 0x000fe80000100a00 */
[----:B--2---:R0:W-:Y:S04]  /*9de60*/  STL.64 [R1+0x6c70], R12 ;  /* 0x006c700c01007387 */ /* 0x0041e80000100a00 */
[----:B0-----:R-:W2:Y:S04]  /*9de70*/  LDL.LU R12, [R1+0x7c0] ;  /* 0x0007c000010c7983 */ /* 0x001ea80000300800 */
[----:B------:R-:W2:Y:S04]  /*9de80*/  LDL.LU R13, [R1+0x7c4] ;  /* 0x0007c400010d7983 */ /* 0x000ea80000300800 */
[----:B------:R-:W2:Y:S04]  /*9de90*/  LDL.LU R14, [R1+0x7c8] ;  /* 0x0007c800010e7983 */ /* 0x000ea80000300800 */
[----:B------:R-:W2:Y:S04]  /*9dea0*/  LDL.LU R15, [R1+0x7cc] ;  /* 0x0007cc00010f7983 */ /* 0x000ea80000300800 */
[----:B--2---:R-:W-:Y:S04]  /*9deb0*/  STL.64 [R1+0x6c88], R14 ;  /* 0x006c880e01007387 */ /* 0x004fe80000100a00 */
[----:B------:R0:W-:Y:S04]  /*9dec0*/  STL.64 [R1+0x6c80], R12 ;  /* 0x006c800c01007387 */ /* 0x0001e80000100a00 */
[----:B0-----:R-:W2:Y:S04]  /*9ded0*/  LDL.LU R12, [R1+0x3e0] ;  /* 0x0003e000010c7983 */ /* 0x001ea80000300800 */
[----:B------:R-:W2:Y:S01]  /*9dee0*/  LDL.LU R13, [R1+0x3e4] ;  /* 0x0003e400010d7983 */ /* 0x000ea20000300800 */
[----:B----4-:R-:W-:-:S02]  /*9def0*/  IMAD.MOV.U32 R14, RZ, RZ, R10 ;  /* 0x000000ffff0e7224 */ /* 0x010fc400078e000a */
[----:B---3--:R-:W-:Y:S01]  /*9df00*/  IMAD.MOV.U32 R15, RZ, RZ, R11 ;  /* 0x000000ffff0f7224 */ /* 0x008fe200078e000b */
[----:B------:R-:W3:Y:S04]  /*9df10*/  LDL.LU R10, [R1+0x6d54] ;  /* 0x006d5400010a7983 */ /* 0x000ee80000300800 */
[----:B------:R-:W3:Y:S04]  /*9df20*/  LDL.LU R11, [R1+0x6d50] ;  /* 0x006d5000010b7983 */ /* 0x000ee80000300800 */
[----:B------:R0:W-:Y:S02]  /*9df30*/  STL.64 [R1+0x6c98], R14 ;  /* 0x006c980e01007387 */ /* 0x0001e40000100a00 */
[----:B0-----:R-:W-:-:S02]  /*9df40*/  IMAD.MOV.U32 R14, RZ, RZ, R6 ;  /* 0x000000ffff0e7224 */ /* 0x001fc400078e0006 */
[----:B------:R-:W-:Y:S01]  /*9df50*/  IMAD.MOV.U32 R15, RZ, RZ, R7 ;  /* 0x000000ffff0f7224 */ /* 0x000fe200078e0007 */
[----:B--2---:R-:W-:Y:S04]  /*9df60*/  STL.64 [R1+0x6c90], R12 ;  /* 0x006c900c01007387 */ /* 0x004fe80000100a00 */
[----:B------:R-:W2:Y:S04]  /*9df70*/  LDL.LU R6, [R1+0x6d4c] ;  /* 0x006d4c0001067983 */ /* 0x000ea80000300800 */
[----:B------:R-:W4:Y:S04]  /*9df80*/  LDL.LU R7, [R1+0x6d48] ;  /* 0x006d480001077983 */ /* 0x000f280000300800 */
[----:B------:R0:W-:Y:S02]  /*9df90*/  STL.64 [R1+0x6ca8], R14 ;  /* 0x006ca80e01007387 */ /* 0x0001e40000100a00 */
[----:B0-----:R-:W-:-:S02]  /*9dfa0*/  IMAD.MOV.U32 R14, RZ, RZ, R4 ;  /* 0x000000ffff0e7224 */ /* 0x001fc400078e0004 */
[----:B------:R-:W-:Y:S01]  /*9dfb0*/  IMAD.MOV.U32 R15, RZ, RZ, R5 ;  /* 0x000000ffff0f7224 */ /* 0x000fe200078e0005 */
[----:B------:R-:W2:Y:S04]  /*9dfc0*/  LDL.LU R4, [R1+0x6d44] ;  /* 0x006d440001047983 */ /* 0x000ea80000300800 */
[----:B------:R-:W2:Y:S04]  /*9dfd0*/  LDL.LU R5, [R1+0x6d40] ;  /* 0x006d400001057983 */ /* 0x000ea80000300800 */
[----:B------:R3:W-:Y:S02]  /*9dfe0*/  STL.64 [R1+0x6cf0], R14 ;  /* 0x006cf00e01007387 */ /* 0x0007e40000100a00 */
[----:B---3--:R-:W-:Y:S02]  /*9dff0*/  HMMA.16816.F32.BF16 R12, R16, R10, R20 ;  /* 0x0000000a100c723c */ /* 0x008fe40000041814 */
[----:B------:R-:W3:-:S15]  /*9e000*/  LDL.LU R20, [R1+0x450] ;  /* 0x0004500001147983 */ /* 0x000ede0000300800 */
[----:B------:R-:W-:Y:S02]  /*9e010*/  NOP ;  /* 0x0000000000007918 */ /* 0x000fe40000000000 */
[----:B------:R-:W-:Y:S04]  /*9e020*/  STL.64 [R1+0x7d0], R12 ;  /* 0x0007d00c01007387 */ /* 0x000fe80000100a00 */
[----:B------:R-:W-:Y:S04]  /*9e030*/  STL.64 [R1+0x7d8], R14 ;  /* 0x0007d80e01007387 */ /* 0x000fe80000100a00 */
[----:B------:R-:W3:Y:S04]  /*9e040*/  LDL.LU R21, [R1+0x454] ;  /* 0x0004540001157983 */ /* 0x000ee80000300800 */
[----:B------:R-:W3:Y:S04]  /*9e050*/  LDL.LU R22, [R1+0x458] ;  /* 0x0004580001167983 */ /* 0x000ee80000300800 */
[----:B------:R-:W3:Y:S04]  /*9e060*/  LDL.LU R23, [R1+0x45c] ;  /* 0x00045c0001177983 */ /* 0x000ee80000300800 */
[----:B------:R-:W-:Y:S04]  /*9e070*/  STL.64 [R1+0x6a38], R10 ;  /* 0x006a380a01007387 */ /* 0x000fe80000100a00 */
        /* <DEDUP_REMOVED lines=13> */
[----:B------:R-:W2:Y:S04]  /*9e150*/  LDL.LU R11, [R1+0x40c] ;  /* 0x00040c00010b7983 */ /* 0x000ea80000300800 */
[----:B------:R-:W3:Y:S04]  /*9e160*/  LDL.64 R14, [R1+0x1b8] ;  /* 0x0001b800010e7983 */ /* 0x000ee80000100a00 */
[----:B--2---:R4:W-:Y:S04]  /*9e170*/  STL.64 [R1+0x6cc8], R10 ;  /* 0x006cc80a01007387 */ /* 0x0049e80000100a00 */
[----:B------:R-:W-:Y:S01]  /*9e180*/  STL.64 [R1+0x6cc0], R8 ;  /* 0x006cc00801007387 */ /* 0x000fe20000100a00 */
[----:B----4-:R-:W-:-:S02]  /*9e190*/  IMAD.MOV.U32 R10, RZ, RZ, R7 ;  /* 0x000000ffff0a7224 */ /* 0x010fc400078e0007 */
[----:B------:R-:W-:Y:S01]  /*9e1a0*/  IMAD.MOV.U32 R11, RZ, RZ, R6 ;  /* 0x000000ffff0b7224 */ /* 0x000fe200078e0006 */
[----:B------:R-:W2:Y:S04]  /*9e1b0*/  LDL.LU R7, [R1+0x6d3c] ;  /* 0x006d3c0001077983 */ /* 0x000ea80000300800 */
[----:B------:R-:W4:Y:S04]  /*9e1c0*/  LDL.LU R6, [R1+0x6d38] ;  /* 0x006d380001067983 */ /* 0x000f280000300800 */
[----:B------:R0:W-:Y:S04]  /*9e1d0*/  STL.64 [R1+0x6cd8], R10 ;  /* 0x006cd80a01007387 */ /* 0x0001e80000100a00 */
[----:B0-----:R-:W2:Y:S04]  /*9e1e0*/  LDL R10, [R1+0x198] ;  /* 0x00019800010a7983 */ /* 0x001ea80000100800 */
[----:B------:R-:W2:Y:S04]  /*9e1f0*/  LDL R11, [R1+0x19c] ;  /* 0x00019c00010b7983 */ /* 0x000ea80000100800 */
[----:B--2---:R4:W-:Y:S04]  /*9e200*/  STL.64 [R1+0x6cf8], R10 ;  /* 0x006cf80a01007387 */ /* 0x0049e80000100a00 */
[----:B------:R-:W2:Y:S04]  /*9e210*/  LDL.LU R8, [R1+0x430] ;  /* 0x0004300001087983 */ /* 0x000ea80000300800 */
[----:B------:R-:W2:Y:S01]  /*9e220*/  LDL.LU R9, [R1+0x434] ;  /* 0x0004340001097983 */ /* 0x000ea20000300800 */
[----:B----4-:R-:W-:-:S02]  /*9e230*/  IMAD.MOV.U32 R10, RZ, RZ, R6 ;  /* 0x000000ffff0a7224 */ /* 0x010fc400078e0006 */
[----:B------:R-:W-:Y:S01]  /*9e240*/  IMAD.MOV.U32 R11, RZ, RZ, R7 ;  /* 0x000000ffff0b7224 */ /* 0x000fe200078e0007 */
[----:B------:R-:W3:Y:S04]  /*9e250*/  LDL.LU R6, [R1+0x6d34] ;  /* 0x006d340001067983 */ /* 0x000ee80000300800 */
[----:B------:R-:W3:Y:S04]  /*9e260*/  LDL.LU R7, [R1+0x6d30] ;  /* 0x006d300001077983 */ /* 0x000ee80000300800 */
[----:B------:R-:W-:Y:S04]  /*9e270*/  STL.64 [R1+0x6d10], R10 ;  /* 0x006d100a01007387 */ /* 0x000fe80000100a00 */
[----:B--2---:R0:W-:Y:S04]  /*9e280*/  STL.64 [R1+0x6d08], R8 ;  /* 0x006d080801007387 */ /* 0x0041e80000100a00 */
[----:B0-----:R-:W2:Y:S04]  /*9e290*/  LDL.LU R8, [R1+0x440] ;  /* 0x0004400001087983 */ /* 0x001ea80000300800 */
[----:B------:R-:W2:Y:S04]  /*9e2a0*/  LDL.LU R9, [R1+0x444] ;  /* 0x0004440001097983 */ /* 0x000ea80000300800 */
[----:B------:R-:W2:Y:S04]  /*9e2b0*/  LDL.LU R10, [R1+0x448] ;  /* 0x00044800010a7983 */ /* 0x000ea80000300800 */
[----:B------:R-:W2:Y:S01]  /*9e2c0*/  LDL.LU R11, [R1+0x44c] ;  /* 0x00044c00010b7983 */ /* 0x000ea20000300800 */
[----:B---3--:R-:W-:Y:S03]  /*9e2d0*/  HMMA.16816.F32.BF16 R16, R16, R6, R20 ;  /* 0x000000061010723c */ /* 0x008fe60000041814 */
[----:B------:R-:W3:Y:S04]  /*9e2e0*/  LDL.LU.64 R22, [R1+0x6d28] ;  /* 0x006d280001167983 */ /* 0x000ee80000300a00 */
[----:B------:R-:W2:-:S12]  /*9e2f0*/  LDL.LU.64 R20, [R1+0x6d20] ;  /* 0x006d200001147983 */ /* 0x000e980000300a00 */
[----:B------:R-:W-:Y:S04]  /*9e300*/  STL.64 [R1+0x450], R16 ;  /* 0x0004501001007387 */ /* 0x000fe80000100a00 */
[----:B------:R3:W-:Y:S02]  /*9e310*/  STL.64 [R1+0x458], R18 ;  /* 0x0004581201007387 */ /* 0x0007e40000100a00 */
[----:B---3--:R-:W-:Y:S02]  /*9e320*/  IMAD.MOV.U32 R18, RZ, RZ, R22 ;  /* 0x000000ffff127224 */ /* 0x008fe400078e0016 */
[----:B------:R-:W-:Y:S01]  /*9e330*/  IMAD.MOV.U32 R19, RZ, RZ, R23 ;  /* 0x000000ffff137224 */ /* 0x000fe200078e0017 */
[----:B------:R-:W2:Y:S04]  /*9e340*/  LDL.LU R22, [R1+0x6d1c] ;  /* 0x006d1c0001167983 */ /* 0x000ea80000300800 */
[----:B------:R-:W2:Y:S04]  /*9e350*/  LDL.LU R23, [R1+0x6d18] ;  /* 0x006d180001177983 */ /* 0x000ea80000300800 */
[----:B------:R0:W-:Y:S04]  /*9e360*/  STL.64 [R1+0x6cd0], R18 ;  /* 0x006cd01201007387 */ /* 0x0001e80000100a00 */
[----:B------:R-:W3:Y:S04]  /*9e370*/  LDL.LU R16, [R1+0x410] ;  /* 0x0004100001107983 */ /* 0x000ee80000300800 */
[----:B------:R-:W3:Y:S04]  /*9e380*/  LDL.LU R17, [R1+0x414] ;  /* 0x0004140001117983 */ /* 0x000ee80000300800 */
[----:B0-----:R-:W4:Y:S04]  /*9e390*/  LDL.LU R18, [R1+0x418] ;  /* 0x0004180001127983 */ /* 0x001f280000300800 */
[----:B------:R-:W4:Y:S01]  /*9e3a0*/  LDL.LU R19, [R1+0x41c] ;  /* 0x00041c0001137983 */ /* 0x000f220000300800 */
[----:B--2---:R-:W-:Y:S03]  /*9e3b0*/  HMMA.16816.F32.BF16 R8, R20, R14, R8 ;  /* 0x0000000e1408723c */ /* 0x004fe60000041808 */
[----:B----4-:R-:W-:Y:S04]  /*9e3c0*/  STL.64 [R1+0x6ce8], R18 ;  /* 0x006ce81201007387 */ /* 0x010fe80000100a00 */
[----:B---3--:R0:W-:Y:S04]  /*9e3d0*/  STL.64 [R1+0x6ce0], R16 ;  /* 0x006ce01001007387 */ /* 0x0081e80000100a00 */
[----:B0-----:R-:W2:Y:S04]  /*9e3e0*/  LDL.LU R16, [R1+0x420] ;  /* 0x0004200001107983 */ /* 0x001ea80000300800 */
[----:B------:R-:W2:Y:S04]  /*9e3f0*/  LDL.LU R17, [R1+0x424] ;  /* 0x0004240001117983 */ /* 0x000ea80000300800 */
[----:B------:R-:W2:Y:S04]  /*9e400*/  LDL.LU R18, [R1+0x428] ;  /* 0x0004280001127983 */ /* 0x000ea80000300800 */
[----:B------:R-:W2:Y:S04]  /*9e410*/  LDL.LU R19, [R1+0x42c] ;  /* 0x00042c0001137983 */ /* 0x000ea80000300800 */
[----:B------:R0:W-:Y:S04]  /*9e420*/  STL.64 [R1+0x6a30], R6 ;  /* 0x006a300601007387 */ /* 0x0001e80000100a00 */
[----:B------:R-:W-:Y:S04]  /*9e430*/  STL.64 [R1+0x6a28], R4 ;  /* 0x006a280401007387 */ /* 0x000fe80000100a00 */
[----:B------:R-:W-:Y:S04]  /*9e440*/  STL.64 [R1+0x440], R8 ;  /* 0x0004400801007387 */ /* 0x000fe80000100a00 */
[----:B------:R1:W-:Y:S01]  /*9e450*/  STL.64 [R1+0x448], R10 ;  /* 0x0004480a01007387 */ /* 0x0003e20000100a00 */
[----:B0-----:R-:W-:-:S02]  /*9e460*/  IMAD.MOV.U32 R6, RZ, RZ, R2 ;  /* 0x000000ffff067224 */ /* 0x001fc400078e0002 */
[----:B------:R-:W-:Y:S02]  /*9e470*/  IMAD.MOV.U32 R7, RZ, RZ, R0 ;  /* 0x000000ffff077224 */ /* 0x000fe400078e0000 */
[----:B------:R-:W-:Y:S01]  /*9e480*/  IMAD.MOV.U32 R2, RZ, RZ, R14 ;  /* 0x000000ffff027224 */ /* 0x000fe200078e000e */
[----:B-1----:R-:W3:Y:S04]  /*9e490*/  LDL.LU.64 R10, [R1+0x6d10] ;  /* 0x006d1000010a7983 */ /* 0x002ee80000300a00 */
[----:B------:R-:W3:Y:S01]  /*9e4a0*/  LDL.LU.64 R8, [R1+0x6d08] ;  /* 0x006d080001087983 */ /* 0x000ee20000300a00 */
[----:B------:R-:W-:-:S03]  /*9e4b0*/  IMAD.MOV.U32 R0, RZ, RZ, R15 ;  /* 0x000000ffff007224 */ /* 0x000fc600078e000f */
[----:B------:R-:W3:Y:S02]  /*9e4c0*/  LDL.LU.64 R14, [R1+0x6d00] ;  /* 0x006d0000010e7983 */ /* 0x000ee40000300a00 */
        /* <DEDUP_REMOVED lines=14> */
[----:B------:R-:W2:-:S15]  /*9e5b0*/  LDL.LU.64 R18, [R1+0x6cd0] ;  /* 0x006cd00001127983 */ /* 0x000e9e0000300a00 */
[----:B------:R-:W-:Y:S02]  /*9e5c0*/  NOP ;  /* 0x0000000000007918 */ /* 0x000fe40000000000 */
        /* <DEDUP_REMOVED lines=19> */
[----:B0-----:R-:W2:Y:S04]  /*9e700*/  LDL.LU.64 R14, [R1+0x6c98] ;  /* 0x006c9800010e7983 */ /* 0x001ea80000300a00 */
[----:B------:R-:W2:Y:S01]  /*9e710*/  LDL.LU.64 R12, [R1+0x6c90] ;  /* 0x006c9000010c7983 */ /* 0x000ea20000300a00 */
[----:B------:R-:W-:-:S05]  /*9e720*/  IMAD.SHL.U32 R24, R24, 0x40, RZ ;  /* 0x0000004018187824 */ /* 0x000fca00078e00ff */
[----:B------:R-:W-:-:S04]  /*9e730*/  LOP3.LUT R25, R25, 0x400, R24, 0xf8, !PT ;  /* 0x0000040019197812 */ /* 0x000fc800078ef818 */
[----:B------:R-:W-:Y:S01]  /*9e740*/  LOP3.LUT R25, R25, 0x40, RZ, 0x3c, !PT ;  /* 0x0000004019197812 */ /* 0x000fe200078e3cff */
[----:B--2---:R-:W-:Y:S01]  /*9e750*/  HMMA.16816.F32.BF16 R16, R20, R18, R12 ;  /* 0x000000121410723c */ /* 0x004fe2000004180c */
[----:B------:R-:W2:Y:S04]  /*9e760*/  LDL.LU.64 R14, [R1+0x6c88] ;  /* 0x006c8800010e7983 */ /* 0x000ea80000300a00 */
[----:B------:R-:W2:-:S14]  /*9e770*/  LDL.LU.64 R12, [R1+0x6c80] ;  /* 0x006c8000010c7983 */ /* 0x000e9c0000300a00 */
[----:B------:R-:W-:Y:S04]  /*9e780*/  STL.64 [R1+0x3e0], R16 ;  /* 0x0003e01001007387 */ /* 0x000fe80000100a00 */
[----:B------:R-:W-:Y:S04]  /*9e790*/  STL.64 [R1+0x3e8], R18 ;  /* 0x0003e81201007387 */ /* 0x000fe80000100a00 */
[----:B------:R-:W0:Y:S04]  /*9e7a0*/  LDSM.16.MT88.4 R16, [R25+UR5+0x21800] ;  /* 0x021800051910783b */ /* 0x000e280008004200 */
[----:B0-----:R-:W-:Y:S04]  /*9e7b0*/  STL.64 [R1+0x6a20], R18 ;  /* 0x006a201201007387 */ /* 0x001fe80000100a00 */
[----:B------:R0:W-:Y:S04]  /*9e7c0*/  STL.64 [R1+0x6a18], R16 ;  /* 0x006a181001007387 */ /* 0x0001e80000100a00 */
[----:B0-----:R-:W4:Y:S04]  /*9e7d0*/  LDL.LU R16, [R1+0x7b0] ;  /* 0x0007b00001107983 */ /* 0x001f280000300800 */
[----:B------:R-:W4:Y:S04]  /*9e7e0*/  LDL.LU R17, [R1+0x7b4] ;  /* 0x0007b40001117983 */ /* 0x000f280000300800 */
[----:B------:R-:W4:Y:S04]  /*9e7f0*/  LDL.LU R18, [R1+0x7b8] ;  /* 0x0007b80001127983 */ /* 0x000f280000300800 */
[----:B------:R-:W4:Y:S01]  /*9e800*/  LDL.LU R19, [R1+0x7bc] ;  /* 0x0007bc0001137983 */ /* 0x000f220000300800 */
[----:B--2---:R-:W-:Y:S03]  /*9e810*/  HMMA.16816.F32.BF16 R24, R20, R26, R12 ;  /* 0x0000001a1418723c */ /* 0x004fe6000004180c */
[----:B------:R-:W2:Y:S04]  /*9e820*/  LDL.LU.64 R14, [R1+0x6c78] ;  /* 0x006c7800010e7983 */ /* 0x000ea80000300a00 */
[----:B------:R-:W2:-:S12]  /*9e830*/  LDL.LU.64 R12, [R1+0x6c70] ;  /* 0x006c7000010c7983 */ /* 0x000e980000300a00 */
[----:B------:R-:W-:Y:S04]  /*9e840*/  STL.64 [R1+0x7c0], R24 ;  /* 0x0007c01801007387 */ /* 0x000fe80000100a00 */
[----:B------:R0:W-:Y:S04]  /*9e850*/  STL.64 [R1+0x7c8], R26 ;  /* 0x0007c81a01007387 */ /* 0x0001e80000100a00 */
[----:B0-----:R-:W2:Y:S01]  /*9e860*/  LDL.LU.64 R26, [R1+0x6c68] ;  /* 0x006c6800011a7983 */ /* 0x001ea20000300a00 */
[----:B----4-:R-:W-:-:S15]  /*9e870*/  HMMA.16816.F32.BF16 R16, R20, R6, R16 ;  /* 0x000000061410723c */ /* 0x010fde0000041810 */
[----:B------:R-:W-:-:S04]  /*9e880*/  NOP ;  /* 0x0000000000007918 */ /* 0x000fc80000000000 */
[----:B------:R-:W-:Y:S04]  /*9e890*/  STL.64 [R1+0x7b0], R16 ;  /* 0x0007b01001007387 */ /* 0x000fe80000100a00 */
[----:B------:R-:W-:Y:S01]  /*9e8a0*/  STL.64 [R1+0x7b8], R18 ;  /* 0x0007b81201007387 */ /* 0x000fe20000100a00 */
[----:B--2---:R-:W-:Y:S01]  /*9e8b0*/  HMMA.16816.F32.BF16 R4, R20, R26, R12 ;  /* 0x0000001a1404723c */ /* 0x004fe2000004180c */
[----:B------:R-:W-:Y:S02]  /*9e8c0*/  IMAD.MOV.U32 R26, RZ, RZ, R28 ;  /* 0x000000ffff1a7224 */ /* 0x000fe400078e001c */
[----:B------:R-:W-:Y:S01]  /*9e8d0*/  IMAD.MOV.U32 R27, RZ, RZ, R29 ;  /* 0x000000ffff1b7224 */ /* 0x000fe200078e001d */
[----:B------:R-:W2:-:S15]  /*9e8e0*/  LDL.LU R28, [R1+0x6c60] ;  /* 0x006c6000011c7983 */ /* 0x000e9e0000300800 */
[----:B------:R-:W-:Y:S04]  /*9e8f0*/  STL.64 [R1+0x7a0], R4 ;  /* 0x0007a00401007387 */ /* 0x000fe80000100a00 */
[----:B------:R-:W-:Y:S04]  /*9e900*/  STL.64 [R1+0x7a8], R6 ;  /* 0x0007a80601007387 */ /* 0x000fe80000100a00 */
[----:B------:R-:W4:Y:S04]  /*9e910*/  LDL.LU R29, [R1+0x6c5c] ;  /* 0x006c5c00011d7983 */ /* 0x000f280000300800 */
        /* <DEDUP_REMOVED lines=28> */
[----:B----4-:R-:W-:Y:S01]  /*9eae0*/  IMAD.MOV.U32 R27, RZ, RZ, R29 ;  /* 0x000000ffff1b7224 */ /* 0x010fe200078e001d */
        /* <DEDUP_REMOVED lines=25> */
[----:B0-----:R-:W-:-:S02]  /*9ec80*/  IMAD.MOV.U32 R26, RZ, RZ, R28 ;  /* 0x000000ffff1a7224 */ /* 0x001fc400078e001c */
[----:B----4-:R-:W-:Y:S01]  /*9ec90*/  IMAD.MOV.U32 R27, RZ, RZ, R29 ;  /* 0x000000ffff1b7224 */ /* 0x010fe200078e001d */
[----:B------:R-:W4:Y:S04]  /*9eca0*/  LDL.LU R28, [R1+0x6c30] ;  /* 0x006c3000011c7983 */ /* 0x000f280000300800 */
        /* <DEDUP_REMOVED lines=36> */
[----:B--2---:R-:W-:Y:S04]  /*9eef0*/  STL.64 [R1+0x6b10], R14 ;  /* 0x006b100e01007387 */ /* 0x004fe80000100a00 */
[----:B------:R0:W-:Y:S04]  /*9ef00*/  STL.64 [R1+0x6b08], R12 ;  /* 0x006b080c01007387 */ /* 0x0001e80000100a00 */
[----:B0-----:R-:W2:Y:S04]  /*9ef10*/  LDL.LU R12, [R1+0x6f0] ;  /* 0x0006f000010c7983 */ /* 0x001ea80000300800 */
[----:B------:R-:W2:Y:S04]  /*9ef20*/  LDL.LU R13, [R1+0x6f4] ;  /* 0x0006f400010d7983 */ /* 0x000ea80000300800 */
[----:B------:R-:W4:Y:S04]  /*9ef30*/  LDL.LU R14, [R1+0x6f8] ;  /* 0x0006f800010e7983 */ /* 0x000f280000300800 */
[----:B------:R-:W4:Y:S04]  /*9ef40*/  LDL.LU R15, [R1+0x6fc] ;  /* 0x0006fc00010f7983 */ /* 0x000f280000300800 */
[----:B------:R-:W2:Y:S01]  /*9ef50*/  LDL.LU R28, [R1+0x6c10] ;  /* 0x006c1000011c7983 */ /* 0x000ea20000300800 */
[----:B------:R-:W-:-:S03]  /*9ef60*/  IMAD.MOV.U32 R27, RZ, RZ, R9 ;  /* 0x000000ffff1b7224 */ /* 0x000fc600078e0009 */
[----:B------:R-:W2:Y:S04]  /*9ef70*/  LDL.LU R9, [R1+0x6c0c] ;  /* 0x006c0c0001097983 */ /* 0x000ea80000300800 */
[----:B------:R3:W-:Y:S02]  /*9ef80*/  STL.64 [R1+0x6b60], R26 ;  /* 0x006b601a01007387 */ /* 0x0007e40000100a00 */
[----:B---3--:R-:W-:Y:S02]  /*9ef90*/  IMAD.MOV.U32 R26, RZ, RZ, R8 ;  /* 0x000000ffff1a7224 */ /* 0x008fe400078e0008 */
[----:B------:R-:W-:Y:S01]  /*9efa0*/  IMAD.MOV.U32 R27, RZ, RZ, R3 ;  /* 0x000000ffff1b7224 */ /* 0x000fe200078e0003 */
[----:B----4-:R-:W-:Y:S04]  /*9efb0*/  STL.64 [R1+0x6b28], R14 ;  /* 0x006b280e01007387 */ /* 0x010fe80000100a00 */
[----:B--2---:R0:W-:Y:S04]  /*9efc0*/  STL.64 [R1+0x6b20], R12 ;  /* 0x006b200c01007387 */ /* 0x0041e80000100a00 */
[----:B0-----:R-:W2:Y:S04]  /*9efd0*/  LDL.LU R12, [R1+0x700] ;  /* 0x00070000010c7983 */ /* 0x001ea80000300800 */
[----:B------:R-:W2:Y:S04]  /*9efe0*/  LDL.LU R13, [R1+0x704] ;  /* 0x00070400010d7983 */ /* 0x000ea80000300800 */
[----:B------:R-:W3:Y:S04]  /*9eff0*/  LDL.LU R14, [R1+0x708] ;  /* 0x00070800010e7983 */ /* 0x000ee80000300800 */
[----:B------:R-:W3:Y:S04]  /*9f000*/  LDL.LU R15, [R1+0x70c] ;  /* 0x00070c00010f7983 */ /* 0x000ee80000300800 */
[----:B------:R-:W4:Y:S04]  /*9f010*/  LDL.LU R8, [R1+0x6c08] ;  /* 0x006c080001087983 */ /* 0x000f280000300800 */
[----:B------:R-:W4:Y:S04]  /*9f020*/  LDL.LU R3, [R1+0x6c04] ;  /* 0x006c040001037983 */ /* 0x000f280000300800 */
[----:B------:R0:W-:Y:S02]  /*9f030*/  STL.64 [R1+0x6b78], R26 ;  /* 0x006b781a01007387 */ /* 0x0001e40000100a00 */
[----:B0-----:R-:W-:-:S02]  /*9f040*/  IMAD.MOV.U32 R26, RZ, RZ, R28 ;  /* 0x000000ffff1a7224 */ /* 0x001fc400078e001c */
[----:B------:R-:W4:Y:S01]  /*9f050*/  LDL.LU R28, [R1+0x6c00] ;  /* 0x006c0000011c7983 */ /* 0x000f220000300800 */
[----:B------:R-:W-:-:S03]  /*9f060*/  IMAD.MOV.U32 R27, RZ, RZ, R29 ;  /* 0x000000ffff1b7224 */ /* 0x000fc600078e001d */
[----:B------:R-:W4:Y:S04]  /*9f070*/  LDL.LU R29, [R1+0x6bfc] ;  /* 0x006bfc00011d7983 */ /* 0x000f280000300800 */
[----:B------:R-:W-:Y:S01]  /*9f080*/  STL.64 [R1+0x6b90], R26 ;  /* 0x006b901a01007387 */ /* 0x000fe20000100a00 */
[----:B------:R-:W-:-:S03]  /*9f090*/  IMAD.MOV.U32 R19, RZ, RZ, R9 ;  /* 0x000000ffff137224 */ /* 0x000fc600078e0009 */
[----:B---3--:R-:W-:Y:S04]  /*9f0a0*/  STL.64 [R1+0x6b40], R14 ;  /* 0x006b400e01007387 */ /* 0x008fe80000100a00 */
[----:B--2---:R0:W-:Y:S01]  /*9f0b0*/  STL.64 [R1+0x6b38], R12 ;  /* 0x006b380c01007387 */ /* 0x0041e20000100a00 */
[----:B----4-:R-:W-:-:S03]  /*9f0c0*/  IMAD.MOV.U32 R18, RZ, RZ, R8 ;  /* 0x000000ffff127224 */ /* 0x010fc600078e0008 */
[----:B0-----:R-:W2:Y:S04]  /*9f0d0*/  LDL.LU R12, [R1+0x710] ;  /* 0x00071000010c7983 */ /* 0x001ea80000300800 */
[----:B------:R-:W2:Y:S04]  /*9f0e0*/  LDL.LU R13, [R1+0x714] ;  /* 0x00071400010d7983 */ /* 0x000ea80000300800 */
[----:B------:R-:W3:Y:S04]  /*9f0f0*/  LDL.LU R14, [R1+0x718] ;  /* 0x00071800010e7983 */ /* 0x000ee80000300800 */
[----:B------:R-:W3:Y:S04]  /*9f100*/  LDL.LU R15, [R1+0x71c] ;  /* 0x00071c00010f7983 */ /* 0x000ee80000300800 */
[----:B------:R-:W4:Y:S04]  /*9f110*/  LDL.LU R8, [R1+0x6bf8] ;  /* 0x006bf80001087983 */ /* 0x000f280000300800 */
[----:B------:R-:W2:Y:S04]  /*9f120*/  LDL.LU R9, [R1+0x6bf4] ;  /* 0x006bf40001097983 */ /* 0x000ea80000300800 */
[----:B------:R0:W-:Y:S02]  /*9f130*/  STL.64 [R1+0x6b98], R18 ;  /* 0x006b981201007387 */ /* 0x0001e40000100a00 */
[----:B0-----:R-:W-:-:S02]  /*9f140*/  IMAD.MOV.U32 R18, RZ, RZ, R28 ;  /* 0x000000ffff127224 */ /* 0x001fc400078e001c */
[----:B------:R-:W3:Y:S01]  /*9f150*/  LDL.LU R28, [R1+0x6bf0] ;  /* 0x006bf000011c7983 */ /* 0x000ee20000300800 */
[----:B------:R-:W-:-:S03]  /*9f160*/  IMAD.MOV.U32 R19, RZ, RZ, R3 ;  /* 0x000000ffff137224 */ /* 0x000fc600078e0003 */
[----:B------:R-:W3:Y:S01]  /*9f170*/  LDL.LU R3, [R1+0x6bec] ;  /* 0x006bec0001037983 */ /* 0x000ee20000300800 */
[----:B------:R-:W-:-:S03]  /*9f180*/  IMAD.MOV.U32 R7, RZ, RZ, R29 ;  /* 0x000000ffff077224 */ /* 0x000fc600078e001d */
[----:B------:R-:W-:Y:S04]  /*9f190*/  STL.64 [R1+0x6bb0], R18 ;  /* 0x006bb01201007387 */ /* 0x000fe80000100a00 */
[----:B------:R-:W3:Y:S04]  /*9f1a0*/  LDL.LU R24, [R1+0x750] ;  /* 0x0007500001187983 */ /* 0x000ee80000300800 */
[----:B------:R-:W3:Y:S04]  /*9f1b0*/  LDL.LU R25, [R1+0x754] ;  /* 0x0007540001197983 */ /* 0x000ee80000300800 */
[----:B------:R-:W3:Y:S04]  /*9f1c0*/  LDL.LU R26, [R1+0x758] ;  /* 0x00075800011a7983 */ /* 0x000ee80000300800 */
[----:B------:R-:W3:Y:S01]  /*9f1d0*/  LDL.LU R27, [R1+0x75c] ;  /* 0x00075c00011b7983 */ /* 0x000ee20000300800 */
[----:B----4-:R-:W-:-:S03]  /*9f1e0*/  IMAD.MOV.U32 R6, RZ, RZ, R8 ;  /* 0x000000ffff067224 */ /* 0x010fc600078e0008 */
[----:B------:R-:W4:Y:S04]  /*9f1f0*/  LDL.LU R8, [R1+0x6be8] ;  /* 0x006be80001087983 */ /* 0x000f280000300800 */
[----:B------:R2:W-:Y:S02]  /*9f200*/  STL.64 [R1+0x6bb8], R6 ;  /* 0x006bb80601007387 */ /* 0x0005e40000100a00 */
[----:B--2---:R-:W-:Y:S02]  /*9f210*/  IMAD.MOV.U32 R7, RZ, RZ, R9 ;  /* 0x000000ffff077224 */ /* 0x004fe400078e0009 */
[----:B---3--:R-:W-:-:S05]  /*9f220*/  IMAD.MOV.U32 R6, RZ, RZ, R28 ;  /* 0x000000ffff067224 */ /* 0x008fca00078e001c */
[----:B------:R-:W-:Y:S04]  /*9f230*/  STL.64 [R1+0x6bd0], R6 ;  /* 0x006bd00601007387 */ /* 0x000fe80000100a00 */
[----:B------:R-:W2:Y:S04]  /*9f240*/  LDL.LU R16, [R1+0x770] ;  /* 0x0007700001107983 */ /* 0x000ea80000300800 */
        /* <DEDUP_REMOVED lines=26> */
[----:B------:R-:W2:Y:S01]  /*9f3f0*/  LDL.LU R15, [R1+0x72c] ;  /* 0x00072c00010f7983 */ /* 0x000ea20000300800 */
[----:B----4-:R-:W-:-:S02]  /*9f400*/  IMAD.MOV.U32 R6, RZ, RZ, R8 ;  /* 0x000000ffff067224 */ /* 0x010fc400078e0008 */
[----:B------:R-:W-:Y:S01]  /*9f410*/  IMAD.MOV.U32 R7, RZ, RZ, R3 ;  /* 0x000000ffff077224 */ /* 0x000fe200078e0003 */
[----:B--2---:R-:W-:Y:S04]  /*9f420*/  STL.64 [R1+0x6b70], R14 ;  /* 0x006b700e01007387 */ /* 0x004fe80000100a00 */
[----:B------:R0:W-:Y:S04]  /*9f430*/  STL.64 [R1+0x6b68], R12 ;  /* 0x006b680c01007387 */ /* 0x0001e80000100a00 */
[----:B0-----:R-:W2:Y:S04]  /*9f440*/  LDL.LU R12, [R1+0x730] ;  /* 0x00073000010c7983 */ /* 0x001ea80000300800 */
[----:B------:R-:W2:Y:S04]  /*9f450*/  LDL.LU R13, [R1+0x734] ;  /* 0x00073400010d7983 */ /* 0x000ea80000300800 */
[----:B------:R-:W4:Y:S04]  /*9f460*/  LDL.LU R14, [R1+0x738] ;  /* 0x00073800010e7983 */ /* 0x000f280000300800 */
[----:B------:R-:W4:Y:S01]  /*9f470*/  LDL.LU R15, [R1+0x73c] ;  /* 0x00073c00010f7983 */ /* 0x000f220000300800 */
[C---:B------:R-:W-:Y:S03]  /*9f480*/  HMMA.16816.F32.BF16 R4, R20.reuse, R6, R16 ;  /* 0x000000061404723c */ /* 0x040fe60000041810 */
[----:B----4-:R-:W-:Y:S04]  /*9f490*/  STL.64 [R1+0x6b88], R14 ;  /* 0x006b880e01007387 */ /* 0x010fe80000100a00 */
[----:B--2---:R0:W-:Y:S04]  /*9f4a0*/  STL.64 [R1+0x6b80], R12 ;  /* 0x006b800c01007387 */ /* 0x0041e80000100a00 */
        /* <DEDUP_REMOVED lines=8> */
[----:B------:R-:W2:Y:S04]  /*9f530*/  LDL.LU.64 R18, [R1+0x6be0] ;  /* 0x006be00001127983 */ /* 0x000ea80000300a00 */
[----:B------:R-:W2:Y:S04]  /*9f540*/  LDL.LU.64 R16, [R1+0x6bd8] ;  /* 0x006bd80001107983 */ /* 0x000ea80000300a00 */
        /* <DEDUP_REMOVED lines=12> */
[----:B------:R0:W-:Y:S04]  /*9f610*/  STL.64 [R1+0x770], R4 ;  /* 0x0007700401007387 */ /* 0x0001e80000100a00 */
[----:B------:R1:W-:Y:S04]  /*9f620*/  STL.64 [R1+0x778], R6 ;  /* 0x0007780601007387 */ /* 0x0003e80000100a00 */
[----:B0-----:R-:W2:Y:S04]  /*9f630*/  LDL.LU R4, [R1+0x650] ;  /* 0x0006500001047983 */ /* 0x001ea80000300800 */
[----:B------:R-:W2:Y:S04]  /*9f640*/  LDL.LU R5, [R1+0x654] ;  /* 0x0006540001057983 */ /* 0x000ea80000300800 */
[----:B-1----:R-:W2:Y:S04]  /*9f650*/  LDL.LU R6, [R1+0x658] ;  /* 0x0006580001067983 */ /* 0x002ea80000300800 */
[----:B------:R-:W2:Y:S01]  /*9f660*/  LDL.LU R7, [R1+0x65c] ;  /* 0x00065c0001077983 */ /* 0x000ea20000300800 */
[----:B---3--:R-:W-:Y:S03]  /*9f670*/  HMMA.16816.F32.BF16 R16, R20, R18, R24 ;  /* 0x000000121410723c */ /* 0x008fe60000041818 */
[----:B------:R-:W3:Y:S04]  /*9f680*/  LDL.LU.64 R26, [R1+0x6ba8] ;  /* 0x006ba800011a7983 */ /* 0x000ee80000300a00 */
[----:B------:R-:W3:-:S12]  /*9f690*/  LDL.LU.64 R24, [R1+0x6ba0] ;  /* 0x006ba00001187983 */ /* 0x000ed80000300a00 */
[----:B------:R-:W-:Y:S04]  /*9f6a0*/  STL.64 [R1+0x760], R16 ;  /* 0x0007601001007387 */ /* 0x000fe80000100a00 */
[----:B------:R0:W-:Y:S04]  /*9f6b0*/  STL.64 [R1+0x768], R18 ;  /* 0x0007681201007387 */ /* 0x0001e80000100a00 */
[----:B0-----:R-:W3:Y:S02]  /*9f6c0*/  LDL.LU.64 R18, [R1+0x6b98] ;  /* 0x006b980001127983 */ /* 0x001ee40000300a00 */
[----:B---3--:R-:W-:Y:S02]  /*9f6d0*/  HMMA.16816.F32.BF16 R16, R20, R18, R24 ;  /* 0x000000121410723c */ /* 0x008fe40000041818 */
        /* <DEDUP_REMOVED lines=15> */
[----:B------:R-:W3:Y:S04]  /*9f7d0*/  LDL.LU.64 R14, [R1+0x6b70] ;  /* 0x006b7000010e7983 */ /* 0x000ee80000300a00 */
[----:B------:R-:W3:-:S13]  /*9f7e0*/  LDL.LU.64 R12, [R1+0x6b68] ;  /* 0x006b6800010c7983 */ /* 0x000eda0000300a00 */
        /* <DEDUP_REMOVED lines=68> */
[----:B0-----:R-:W3:Y:S04]  /*9fc30*/  LDL.LU.64 R26, [R1+0x6a58] ;  /* 0x006a5800011a7983 */ /* 0x001ee80000300a00 */
[----:B------:R-:W2:Y:S01]  /*9fc40*/  LDL.LU.64 R24, [R1+0x6a50] ;  /* 0x006a500001187983 */ /* 0x000ea20000300a00 */
[----:B---3--:R-:W-:-:S15]  /*9fc50*/  HMMA.16816.F32.BF16 R12, R20, R26, R12 ;  /* 0x0000001a140c723c */ /* 0x008fde000004180c */
[----:B------:R-:W-:-:S04]  /*9fc60*/  NOP ;  /* 0x0000000000007918 */ /* 0x000fc80000000000 */
[----:B------:R-:W-:Y:S04]  /*9fc70*/  STL.64 [R1+0x670], R12 ;  /* 0x0006700c01007387 */ /* 0x000fe80000100a00 */
[----:B------:R0:W-:Y:S04]  /*9fc80*/  STL.64 [R1+0x678], R14 ;  /* 0x0006780e01007387 */ /* 0x0001e80000100a00 */
[----:B0-----:R-:W4:Y:S04]  /*9fc90*/  LDL.LU.64 R14, [R1+0x6a48] ;  /* 0x006a4800010e7983 */ /* 0x001f280000300a00 */
[----:B------:R-:W3:Y:S04]  /*9fca0*/  LDL.LU.64 R12, [R1+0x6a40] ;  /* 0x006a4000010c7983 */ /* 0x000ee80000300a00 */
[----:B------:R0:W-:Y:S04]  /*9fcb0*/  STL.64 [R1+0x6848], R26 ;  /* 0x0068481a01007387 */ /* 0x0001e80000100a00 */
[----:B--2---:R-:W-:Y:S04]  /*9fcc0*/  STL.64 [R1+0x6840], R24 ;  /* 0x0068401801007387 */ /* 0x004fe80000100a00 */
[----:B0-----:R-:W2:Y:S01]  /*9fcd0*/  LDL.LU.64 R26, [R1+0x1a8] ;  /* 0x0001a800011a7983 */ /* 0x001ea20000300a00 */
[----:B----4-:R-:W-:-:S15]  /*9fce0*/  HMMA.16816.F32.BF16 R8, R20, R14, R8 ;  /* 0x0000000e1408723c */ /* 0x010fde0000041808 */
        /* <DEDUP_REMOVED lines=14> */
[----:B0-----:R-:W3:Y:S04]  /*9fdd0*/  LDL.LU.64 R6, [R1+0x6a30] ;  /* 0x006a300001067983 */ /* 0x001ee80000300a00 */
[----:B------:R-:W4:Y:S04]  /*9fde0*/  LDL.LU.64 R4, [R1+0x6a28] ;  /* 0x006a280001047983 */ /* 0x000f280000300a00 */
[----:B------:R0:W-:Y:S04]  /*9fdf0*/  STL [R1+0x682c], R10 ;  /* 0x00682c0a01007387 */ /* 0x0001e80000100800 */
[----:B------:R-:W-:Y:S01]  /*9fe00*/  STL [R1+0x6828], R11 ;  /* 0x0068280b01007387 */ /* 0x000fe20000100800 */
[----:B------:R-:W1:Y:S01]  /*9fe10*/  S2R R9, SR_TID.X ;  /* 0x0000000000097919 */ /* 0x000e620000002100 */
[----:B0-----:R-:W-:Y:S01]  /*9fe20*/  IMAD.MOV.U32 R10, RZ, RZ, R2 ;  /* 0x000000ffff0a7224 */ /* 0x001fe200078e0002 */
[----:B-1----:R-:W-:Y:S01]  /*9fe30*/  LOP3.LUT R2, R9, 0x7, RZ, 0xc0, !PT ;  /* 0x0000000709027812 */ /* 0x002fe200078ec0ff */
[----:B---3--:R-:W-:Y:S01]  /*9fe40*/  HMMA.16816.F32.BF16 R20, R20, R6, R16 ;  /* 0x000000061414723c */ /* 0x008fe20000041810 */
[----:B------:R-:W3:Y:S04]  /*9fe50*/  LDL.LU.64 R18, [R1+0x6a20] ;  /* 0x006a200001127983 */ /* 0x000ee80000300a00 */
[----:B------:R-:W3:Y:S04]  /*9fe60*/  LDL.LU.64 R16, [R1+0x6a18] ;  /* 0x006a180001107983 */ /* 0x000ee80000300a00 */
[----:B------:R-:W-:Y:S10]  /*9fe70*/  STL.64 [R1+0x6810], R6 ;  /* 0x0068100601007387 */ /* 0x000ff40000100a00 */
[----:B------:R-:W-:Y:S04]  /*9fe80*/  STL.64 [R1+0x3d0], R20 ;  /* 0x0003d01401007387 */ /* 0x000fe80000100a00 */
[----:B------:R-:W-:Y:S04]  /*9fe90*/  STL.64 [R1+0x3d8], R22 ;  /* 0x0003d81601007387 */ /* 0x000fe80000100a00 */
[----:B----4-:R0:W-:Y:S04]  /*9fea0*/  STL.64 [R1+0x6808], R4 ;  /* 0x0068080401007387 */ /* 0x0101e80000100a00 */
[----:B0-----:R-:W3:Y:S04]  /*9feb0*/  LDL.LU R4, [R1+0x640] ;  /* 0x0006400001047983 */ /* 0x001ee80000300800 */
[----:B------:R-:W3:Y:S04]  /*9fec0*/  LDL.LU R5, [R1+0x644] ;  /* 0x0006440001057983 */ /* 0x000ee80000300800 */
[----:B------:R-:W3:Y:S04]  /*9fed0*/  LDL.LU R6, [R1+0x648] ;  /* 0x0006480001067983 */ /* 0x000ee80000300800 */
[----:B------:R-:W3:Y:S01]  /*9fee0*/  LDL.LU R7, [R1+0x64c] ;  /* 0x00064c0001077983 */ /* 0x000ee20000300800 */
[----:B------:R-:W-:-:S02]  /*9fef0*/  IMAD R2, R2, 0x90, RZ ;  /* 0x0000009002027824 */ /* 0x000fc400078e02ff */
[C---:B------:R-:W-:Y:S02]  /*9ff00*/  IMAD.SHL.U32 R8, R9.reuse, 0x2, RZ ;  /* 0x0000000209087824 */ /* 0x040fe400078e00ff */
[----:B------:R-:W-:-:S03]  /*9ff10*/  IMAD.SHL.U32 R9, R9, 0x40, RZ ;  /* 0x0000004009097824 */ /* 0x000fc600078e00ff */
[----:B------:R-:W-:-:S04]  /*9ff20*/  LOP3.LUT R2, R2, 0x10, R8, 0x78, !PT ;  /* 0x0000001002027812 */ /* 0x000fc800078e7808 */
[----:B------:R-:W-:-:S04]  /*9ff30*/  LOP3.LUT R2, R2, 0x400, R9, 0xf8, !PT ;  /* 0x0000040002027812 */ /* 0x000fc800078ef809 */
[----:B------:R-:W-:-:S05]  /*9ff40*/  LOP3.LUT R2, R2, 0x60, RZ, 0x3c, !PT ;  /* 0x0000006002027812 */ /* 0x000fca00078e3cff */
[----:B------:R-:W0:Y:S01]  /*9ff50*/  LDSM.16.MT88.4 R20, [R2+UR5+0x21800] ;  /* 0x021800050214783b */ /* 0x000e220008004200 */
[----:B------:R-:W-:-:S03]  /*9ff60*/  MOV R11, R0 ;  /* 0x00000000000b7202 */ /* 0x000fc60000000f00 */
[----:B0-----:R-:W-:Y:S04]  /*9ff70*/  STL.64 [R1+0x6800], R22 ;  /* 0x0068001601007387 */ /* 0x001fe80000100a00 */
[----:B------:R3:W-:Y:S02]  /*9ff80*/  STL.64 [R1+0x67f8], R20 ;  /* 0x0067f81401007387 */ /* 0x0007e40000100a00 */
[C---:B---3--:R-:W-:Y:S08]  /*9ff90*/  HMMA.16816.F32.BF16 R20, R16.reuse, R10, R4 ;  /* 0x0000000a1014723c */ /* 0x048ff00000041804 */
[----:B--2---:R-:W-:Y:S01]  /*9ffa0*/  HMMA.16816.F32.BF16 R4, R16, R26, R12 ;  /* 0x0000001a1004723c */ /* 0x004fe2000004180c */
[----:B------:R-:W-:-:S02]  /*9ffb0*/  IMAD.MOV.U32 R10, RZ, RZ, R26 ;  /* 0x000000ffff0a7224 */ /* 0x000fc400078e001a */
[----:B------:R-:W-:-:S08]  /*9ffc0*/  IMAD.MOV.U32 R11, RZ, RZ, R27 ;  /* 0x000000ffff0b7224 */ /* 0x000fd000078e001b */
[----:B------:R0:W-:Y:S04]  /*9ffd0*/  STL.64 [R1+0x640], R20 ;  /* 0x0006401401007387 */ /* 0x0001e80000100a00 */
[----:B------:R1:W-:Y:S04]  /*9ffe0*/  STL.64 [R1+0x648], R22 ;  /* 0x0006481601007387 */ /* 0x0003e80000100a00 */
[----:B------:R-:W-:Y:S04]  /*9fff0*/  STL.64 [R1+0x630], R4 ;  /* 0x0006300401007387 */ /* 0x000fe80000100a00 */
[----:B------:R-:W-:Y:S04]  /*a0000*/  STL.64 [R1+0x638], R6 ;  /* 0x0006380601007387 */ /* 0x000fe80000100a00 */
[----:B------:R2:W-:Y:S04]  /*a0010*/  STL.64 [R1+0x6a10], R10 ;  /* 0x006a100a01007387 */ /* 0x0005e80000100a00 */
[----:B0-----:R-:W3:Y:S04]  /*a0020*/  LDL.LU R20, [R1+0x5d0] ;  /* 0x0005d00001147983 */ /* 0x001ee80000300800 */
[----:B------:R-:W3:Y:S04]  /*a0030*/  LDL.LU R21, [R1+0x5d4] ;  /* 0x0005d40001157983 */ /* 0x000ee80000300800 */
[----:B-1----:R-:W4:Y:S04]  /*a0040*/  LDL.LU R22, [R1+0x5d8] ;  /* 0x0005d80001167983 */ /* 0x002f280000300800 */
[----:B------:R-:W4:Y:S04]  /*a0050*/  LDL.LU R23, [R1+0x5dc] ;  /* 0x0005dc0001177983 */ /* 0x000f280000300800 */
[----:B------:R-:W3:Y:S04]  /*a0060*/  LDL.LU R8, [R1+0x620] ;  /* 0x0006200001087983 */ /* 0x000ee80000300800 */
[----:B------:R-:W3:Y:S04]  /*a0070*/  LDL.LU R9, [R1+0x624] ;  /* 0x0006240001097983 */ /* 0x000ee80000300800 */
[----:B--2---:R-:W2:Y:S04]  /*a0080*/  LDL.LU R10, [R1+0x628] ;  /* 0x00062800010a7983 */ /* 0x004ea80000300800 */
[----:B------:R-:W2:Y:S04]  /*a0090*/  LDL.LU R11, [R1+0x62c] ;  /* 0x00062c00010b7983 */ /* 0x000ea80000300800 */
[----:B----4-:R0:W-:Y:S04]  /*a00a0*/  STL.64 [R1+0x69b0], R22 ;  /* 0x0069b01601007387 */ /* 0x0101e80000100a00 */
[----:B---3--:R-:W-:Y:S04]  /*a00b0*/  STL.64 [R1+0x69a8], R20 ;  /* 0x0069a81401007387 */ /* 0x008fe80000100a00 */
[----:B0-----:R-:W3:Y:S04]  /*a00c0*/  LDL.LU.64 R22, [R1+0x158] ;  /* 0x0001580001167983 */ /* 0x001ee80000300a00 */
[----:B---3--:R0:W-:Y:S04]  /*a00d0*/  STL.64 [R1+0x69c0], R22 ;  /* 0x0069c01601007387 */ /* 0x0081e80000100a00 */
[----:B0-----:R-:W3:Y:S04]  /*a00e0*/  LDL.LU.64 R22, [R1+0x168] ;  /* 0x0001680001167983 */ /* 0x001ee80000300a00 */
[----:B---3--:R0:W-:Y:S04]  /*a00f0*/  STL.64 [R1+0x69d8], R22 ;  /* 0x0069d81601007387 */ /* 0x0081e80000100a00 */
[----:B0-----:R-:W3:Y:S04]  /*a0100*/  LDL.LU.64 R22, [R1+0x178] ;  /* 0x0001780001167983 */ /* 0x001ee80000300a00 */
[----:B---3--:R0:W-:Y:S04]  /*a0110*/  STL.64 [R1+0x69f0], R22 ;  /* 0x0069f01601007387 */ /* 0x0081e80000100a00 */
[----:B0-----:R-:W3:Y:S04]  /*a0120*/  LDL.LU.64 R22, [R1+0x188] ;  /* 0x0001880001167983 */ /* 0x001ee80000300a00 */
[----:B---3--:R0:W-:Y:S04]  /*a0130*/  STL.64 [R1+0x6a08], R22 ;  /* 0x006a081601007387 */ /* 0x0081e80000100a00 */
[----:B0-----:R-:W2:Y:S04]  /*a0140*/  LDL.LU.64 R22, [R1+0x198] ;  /* 0x0001980001167983 */ /* 0x001ea80000300a00 */
[----:B------:R-:W3:Y:S04]  /*a0150*/  LDL.LU.64 R6, [R1+0x148] ;  /* 0x0001480001067983 */ /* 0x000ee80000300a00 */
[----:B---3--:R0:W-:Y:S04]  /*a0160*/  STL.64 [R1+0x69b8], R6 ;  /* 0x0069b80601007387 */ /* 0x0081e80000100a00 */
[----:B------:R-:W3:Y:S04]  /*a0170*/  LDL.LU R4, [R1+0x5e0] ;  /* 0x0005e00001047983 */ /* 0x000ee80000300800 */
[----:B------:R-:W3:Y:S04]  /*a0180*/  LDL.LU R5, [R1+0x5e4] ;  /* 0x0005e40001057983 */ /* 0x000ee80000300800 */
[----:B0-----:R-:W4:Y:S04]  /*a0190*/  LDL.LU R6, [R1+0x5e8] ;  /* 0x0005e80001067983 */ /* 0x001f280000300800 */
[----:B------:R-:W4:Y:S04]  /*a01a0*/  LDL.LU R7, [R1+0x5ec] ;  /* 0x0005ec0001077983 */ /* 0x000f280000300800 */
[----:B----4-:R-:W-:Y:S04]  /*a01b0*/  STL.64 [R1+0x69d0], R6 ;  /* 0x0069d00601007387 */ /* 0x010fe80000100a00 */
[----:B---3--:R0:W-:Y:S04]  /*a01c0*/  STL.64 [R1+0x69c8], R4 ;  /* 0x0069c80401007387 */ /* 0x0081e80000100a00 */
[----:B0-----:R-:W3:Y:S04]  /*a01d0*/  LDL.LU R4, [R1+0x5f0] ;  /* 0x0005f00001047983 */ /* 0x001ee80000300800 */
[----:B------:R-:W3:Y:S04]  /*a01e0*/  LDL.LU R5, [R1+0x5f4] ;  /* 0x0005f40001057983 */ /* 0x000ee80000300800 */
[----:B------:R-:W4:Y:S04]  /*a01f0*/  LDL.LU R6, [R1+0x5f8] ;  /* 0x0005f80001067983 */ /* 0x000f280000300800 */
[----:B------:R-:W4:Y:S01]  /*a0200*/  LDL.LU R7, [R1+0x5fc] ;  /* 0x0005fc0001077983 */ /* 0x000f220000300800 */
[----:B--2---:R-:W-:Y:S03]  /*a0210*/  HMMA.16816.F32.BF16 R8, R16, R22, R8 ;  /* 0x000000161008723c */ /* 0x004fe60000041808 */
[----:B----4-:R-:W-:Y:S04]  /*a0220*/  STL.64 [R1+0x69e8], R6 ;  /* 0x0069e80601007387 */ /* 0x010fe80000100a00 */
[----:B---3--:R0:W-:Y:S04]  /*a0230*/  STL.64 [R1+0x69e0], R4 ;  /* 0x0069e00401007387 */ /* 0x0081e80000100a00 */
        /* <DEDUP_REMOVED lines=16> */
[----:B------:R0:W-:Y:S04]  /*a0340*/  STL.64 [R1+0x620], R8 ;  /* 0x0006200801007387 */ /* 0x0001e80000100a00 */
[----:B------:R1:W-:Y:S01]  /*a0350*/  STL.64 [R1+0x628], R10 ;  /* 0x0006280a01007387 */ /* 0x0003e20000100a00 */
[----:B0-----:R-:W-:-:S03]  /*a0360*/  IMAD.MOV.U32 R8, RZ, RZ, R22 ;  /* 0x000000ffff087224 */ /* 0x001fc600078e0016 */
[----:B-1----:R-:W4:Y:S04]  /*a0370*/  LDL.LU.64 R10, [R1+0x6a10] ;  /* 0x006a1000010a7983 */ /* 0x002f280000300a00 */
        /* <DEDUP_REMOVED lines=101> */
[----:B------:R-:W2:Y:S01]  /*a09d0*/  LDL.LU R7, [R1+0x5bc] ;  /* 0x0005bc0001077983 */ /* 0x000ea20000300800 */
[----:B------:R-:W-:-:S03]  /*a09e0*/  IMAD.MOV.U32 R28, RZ, RZ, R27 ;  /* 0x000000ffff1c7224 */ /* 0x000fc600078e001b */
[----:B------:R-:W3:Y:S01]  /*a09f0*/  LDL.LU R12, [R1+0x550] ;  /* 0x00055000010c7983 */ /* 0x000ee20000300800 */
[----:B------:R-:W-:-:S03]  /*a0a00*/  IMAD.MOV.U32 R8, RZ, RZ, R26 ;  /* 0x000000ffff087224 */ /* 0x000fc600078e001a */
[----:B------:R-:W3:Y:S04]  /*a0a10*/  LDL.LU R13, [R1+0x554] ;  /* 0x00055400010d7983 */ /* 0x000ee80000300800 */
[----:B------:R-:W3:Y:S04]  /*a0a20*/  LDL.LU R14, [R1+0x558] ;  /* 0x00055800010e7983 */ /* 0x000ee80000300800 */
        /* <DEDUP_REMOVED lines=177> */
[----:B------:R-:W-:Y:S04]  /*a1540*/  STL [R1+0x67d0], R8 ;  /* 0x0067d00801007387 */ /* 0x000fe80000100800 */
[----:B----4-:R2:W-:Y:S01]  /*a1550*/  STL.64 [R1+0x68b0], R10 ;  /* 0x0068b00a01007387 */ /* 0x0105e20000100a00 */
[----:B---3--:R-:W-:-:S02]  /*a1560*/  IMAD.MOV.U32 R0, RZ, RZ, R26 ;  /* 0x000000ffff007224 */ /* 0x008fc400078e001a */
[----:B------:R-:W-:Y:S01]  /*a1570*/  IMAD.MOV.U32 R3, RZ, RZ, R27 ;  /* 0x000000ffff037224 */ /* 0x000fe200078e001b */
[----:B--2---:R-:W-:Y:S01]  /*a1580*/  HMMA.16816.F32.BF16 R8, R16, R6, R20 ;  /* 0x000000061008723c */ /* 0x004fe20000041814 */
[----:B------:R-:W-:Y:S02]  /*a1590*/  IMAD.MOV.U32 R2, RZ, RZ, R6 ;  /* 0x000000ffff027224 */ /* 0x000fe400078e0006 */
[----:B------:R-:W-:-:S05]  /*a15a0*/  IMAD.MOV.U32 R29, RZ, RZ, R7 ;  /* 0x000000ffff1d7224 */ /* 0x000fca00078e0007 */
[C---:B------:R-:W-:Y:S11]  /*a15b0*/  HMMA.16816.F32.BF16 R4, R16.reuse, R26, R12 ;  /* 0x0000001a1004723c */ /* 0x040ff6000004180c */
[----:B------:R-:W-:Y:S04]  /*a15c0*/  STL.64 [R1+0x4f0], R8 ;  /* 0x0004f00801007387 */ /* 0x000fe80000100a00 */
[----:B------:R-:W-:Y:S04]  /*a15d0*/  STL.64 [R1+0x4f8], R10 ;  /* 0x0004f80a01007387 */ /* 0x000fe80000100a00 */
[----:B------:R-:W-:Y:S04]  /*a15e0*/  STL [R1+0x67dc], R29 ;  /* 0x0067dc1d01007387 */ /* 0x000fe80000100800 */
[----:B------:R-:W-:Y:S04]  /*a15f0*/  STL [R1+0x67d8], R2 ;  /* 0x0067d80201007387 */ /* 0x000fe80000100800 */
[----:B------:R-:W-:Y:S04]  /*a1600*/  STL.64 [R1+0x4e0], R4 ;  /* 0x0004e00401007387 */ /* 0x000fe80000100a00 */
[----:B------:R-:W-:Y:S04]  /*a1610*/  STL.64 [R1+0x4e8], R6 ;  /* 0x0004e80601007387 */ /* 0x000fe80000100a00 */
[----:B------:R-:W2:Y:S04]  /*a1620*/  LDL.LU R20, [R1+0x3c0] ;  /* 0x0003c00001147983 */ /* 0x000ea80000300800 */
[----:B------:R-:W2:Y:S04]  /*a1630*/  LDL.LU R21, [R1+0x3c4] ;  /* 0x0003c40001157983 */ /* 0x000ea80000300800 */
[----:B------:R-:W3:Y:S04]  /*a1640*/  LDL.LU R22, [R1+0x3c8] ;  /* 0x0003c80001167983 */ /* 0x000ee80000300800 */
[----:B------:R-:W3:Y:S04]  /*a1650*/  LDL.LU R23, [R1+0x3cc] ;  /* 0x0003cc0001177983 */ /* 0x000ee80000300800 */
[----:B------:R-:W4:Y:S04]  /*a1660*/  LDL.LU.64 R26, [R1+0x8] ;  /* 0x00000800011a7983 */ /* 0x000f280000300a00 */
[----:B----4-:R0:W-:Y:S04]  /*a1670*/  STL.64 [R1+0x6860], R26 ;  /* 0x0068601a01007387 */ /* 0x0101e80000100a00 */
[----:B------:R-:W4:Y:S04]  /*a1680*/  LDL.LU R12, [R1+0x480] ;  /* 0x00048000010c7983 */ /* 0x000f280000300800 */
[----:B------:R-:W4:Y:S04]  /*a1690*/  LDL.LU R13, [R1+0x484] ;  /* 0x00048400010d7983 */ /* 0x000f280000300800 */
[----:B------:R-:W2:Y:S04]  /*a16a0*/  LDL.LU R14, [R1+0x488] ;  /* 0x00048800010e7983 */ /* 0x000ea80000300800 */
[----:B------:R-:W2:Y:S04]  /*a16b0*/  LDL.LU R15, [R1+0x48c] ;  /* 0x00048c00010f7983 */ /* 0x000ea80000300800 */
[----:B0-----:R-:W2:Y:S04]  /*a16c0*/  LDL.LU.64 R26, [R1+0x18] ;  /* 0x00001800011a7983 */ /* 0x001ea80000300a00 */
[----:B--2---:R0:W-:Y:S04]  /*a16d0*/  STL.64 [R1+0x6878], R26 ;  /* 0x0068781a01007387 */ /* 0x0041e80000100a00 */
[----:B0-----:R-:W2:Y:S04]  /*a16e0*/  LDL.LU.64 R26, [R1+0x28] ;  /* 0x00002800011a7983 */ /* 0x001ea80000300a00 */
[----:B--2---:R0:W-:Y:S04]  /*a16f0*/  STL.64 [R1+0x6890], R26 ;  /* 0x0068901a01007387 */ /* 0x0041e80000100a00 */
[----:B0-----:R-:W2:Y:S04]  /*a1700*/  LDL.LU.64 R26, [R1+0x38] ;  /* 0x00003800011a7983 */ /* 0x001ea80000300a00 */
[----:B--2---:R-:W-:Y:S04]  /*a1710*/  STL.64 [R1+0x68a8], R26 ;  /* 0x0068a81a01007387 */ /* 0x004fe80000100a00 */
[----:B------:R-:W-:Y:S04]  /*a1720*/  STL.64 [R1+0x6858], R14 ;  /* 0x0068580e01007387 */ /* 0x000fe80000100a00 */
[----:B----4-:R0:W-:Y:S04]  /*a1730*/  STL.64 [R1+0x6850], R12 ;  /* 0x0068500c01007387 */ /* 0x0101e80000100a00 */
[----:B0-----:R-:W2:Y:S04]  /*a1740*/  LDL.LU R12, [R1+0x490] ;  /* 0x00049000010c7983 */ /* 0x001ea80000300800 */
[----:B------:R-:W2:Y:S04]  /*a1750*/  LDL.LU R13, [R1+0x494] ;  /* 0x00049400010d7983 */ /* 0x000ea80000300800 */
[----:B------:R-:W4:Y:S04]  /*a1760*/  LDL.LU R14, [R1+0x498] ;  /* 0x00049800010e7983 */ /* 0x000f280000300800 */
[----:B------:R-:W4:Y:S04]  /*a1770*/  LDL.LU R15, [R1+0x49c] ;  /* 0x00049c00010f7983 */ /* 0x000f280000300800 */
[----:B------:R-:W2:Y:S04]  /*a1780*/  LDL.LU R8, [R1+0x4d0] ;  /* 0x0004d00001087983 */ /* 0x000ea80000300800 */
[----:B------:R-:W3:Y:S04]  /*a1790*/  LDL.LU R9, [R1+0x4d4] ;  /* 0x0004d40001097983 */ /* 0x000ee80000300800 */
[----:B------:R-:W3:Y:S04]  /*a17a0*/  LDL.LU R10, [R1+0x4d8] ;  /* 0x0004d800010a7983 */ /* 0x000ee80000300800 */
[----:B------:R-:W3:Y:S04]  /*a17b0*/  LDL.LU R11, [R1+0x4dc] ;  /* 0x0004dc00010b7983 */ /* 0x000ee80000300800 */
[----:B------:R-:W3:Y:S04]  /*a17c0*/  LDL.LU.64 R26, [R1+0x48] ;  /* 0x00004800011a7983 */ /* 0x000ee80000300a00 */
        /* <DEDUP_REMOVED lines=12> */
[----:B---3--:R-:W-:Y:S03]  /*a1890*/  HMMA.16816.F32.BF16 R8, R16, R26, R8 ;  /* 0x0000001a1008723c */ /* 0x008fe60000041808 */
[----:B----4-:R-:W-:Y:S04]  /*a18a0*/  STL.64 [R1+0x68a0], R14 ;  /* 0x0068a00e01007387 */ /* 0x010fe80000100a00 */
        /* <DEDUP_REMOVED lines=11> */
[----:B------:R-:W4:Y:S04]  /*a1960*/  LDL.LU R4, [R1+0x460] ;  /* 0x0004600001047983 */ /* 0x000f280000300800 */
[----:B------:R-:W4:Y:S04]  /*a1970*/  LDL.LU R5, [R1+0x464] ;  /* 0x0004640001057983 */ /* 0x000f280000300800 */
[----:B------:R-:W4:Y:S04]  /*a1980*/  LDL.LU R6, [R1+0x468] ;  /* 0x0004680001067983 */ /* 0x000f280000300800 */
[----:B------:R-:W4:Y:S04]  /*a1990*/  LDL.LU R7, [R1+0x46c] ;  /* 0x00046c0001077983 */ /* 0x000f280000300800 */
[----:B------:R-:W-:Y:S04]  /*a19a0*/  STL [R1+0x67e4], R3 ;  /* 0x0067e40301007387 */ /* 0x000fe80000100800 */
[----:B------:R-:W-:Y:S04]  /*a19b0*/  STL [R1+0x67e0], R0 ;  /* 0x0067e00001007387 */ /* 0x000fe80000100800 */
[----:B------:R0:W-:Y:S04]  /*a19c0*/  STL.64 [R1+0x4d0], R8 ;  /* 0x0004d00801007387 */ /* 0x0001e80000100a00 */
[----:B------:R1:W-:Y:S01]  /*a19d0*/  STL.64 [R1+0x4d8], R10 ;  /* 0x0004d80a01007387 */ /* 0x0003e20000100a00 */
[----:B0-----:R-:W-:-:S03]  /*a19e0*/  IMAD.MOV.U32 R8, RZ, RZ, R26 ;  /* 0x000000ffff087224 */ /* 0x001fc600078e001a */
[----:B-1----:R-:W2:Y:S01]  /*a19f0*/  LDL.LU.64 R10, [R1+0x68b0] ;  /* 0x0068b000010a7983 */ /* 0x002ea20000300a00 */
[----:B------:R-:W-:-:S03]  /*a1a00*/  IMAD.MOV.U32 R9, RZ, RZ, R27 ;  /* 0x000000ffff097224 */ /* 0x000fc600078e001b */
        /* <DEDUP_REMOVED lines=40> */
[----:B------:R-:W3:Y:S01]  /*a1c90*/  LDL.LU.64 R24, [R1+0x6840] ;  /* 0x0068400001187983 */ /* 0x000ee20000300a00 */
[----:B--2---:R-:W-:-:S15]  /*a1ca0*/  HMMA.16816.F32.BF16 R12, R16, R26, R12 ;  /* 0x0000001a100c723c */ /* 0x004fde000004180c */
[----:B------:R-:W-:-:S04]  /*a1cb0*/  NOP ;  /* 0x0000000000007918 */ /* 0x000fc80000000000 */
[----:B------:R-:W-:Y:S04]  /*a1cc0*/  STL.64 [R1+0x480], R12 ;  /* 0x0004800c01007387 */ /* 0x000fe80000100a00 */
[----:B------:R0:W-:Y:S04]  /*a1cd0*/  STL.64 [R1+0x488], R14 ;  /* 0x0004880e01007387 */ /* 0x0001e80000100a00 */
[----:B0-----:R-:W2:Y:S04]  /*a1ce0*/  LDL.LU.64 R14, [R1+0x6838] ;  /* 0x00683800010e7983 */ /* 0x001ea80000300a00 */
[----:B------:R-:W4:Y:S04]  /*a1cf0*/  LDL.LU.64 R12, [R1+0x6830] ;  /* 0x00683000010c7983 */ /* 0x000f280000300a00 */
[----:B------:R0:W-:Y:S04]  /*a1d00*/  STL.64 [R1+0x64c8], R26 ;  /* 0x0064c81a01007387 */ /* 0x0001e80000100a00 */
[----:B---3--:R-:W-:Y:S01]  /*a1d10*/  STL.64 [R1+0x64c0], R24 ;  /* 0x0064c01801007387 */ /* 0x008fe20000100a00 */
[----:B0-----:R-:W-:-:S02]  /*a1d20*/  IMAD.MOV.U32 R26, RZ, RZ, R10 ;  /* 0x000000ffff1a7224 */ /* 0x001fc400078e000a */
[----:B------:R-:W-:Y:S01]  /*a1d30*/  IMAD.MOV.U32 R27, RZ, RZ, R11 ;  /* 0x000000ffff1b7224 */ /* 0x000fe200078e000b */
[----:B------:R-:W4:Y:S04]  /*a1d40*/  LDL.LU R10, [R1+0x682c] ;  /* 0x00682c00010a7983 */ /* 0x000f280000300800 */
[----:B------:R-:W4:Y:S01]  /*a1d50*/  LDL.LU R11, [R1+0x6828] ;  /* 0x00682800010b7983 */ /* 0x000f220000300800 */
[C---:B--2---:R-:W-:Y:S08]  /*a1d60*/  HMMA.16816.F32.BF16 R20, R16.reuse, R14, R20 ;  /* 0x0000000e1014723c */ /* 0x044ff00000041814 */
[C---:B----4-:R-:W-:Y:S11]  /*a1d70*/  HMMA.16816.F32.BF16 R4, R16.reuse, R10, R4 ;  /* 0x0000000a1004723c */ /* 0x050ff60000041804 */
[----:B------:R-:W-:Y:S04]  /*a1d80*/  STL.64 [R1+0x470], R20 ;  /* 0x0004701401007387 */ /* 0x000fe80000100a00 */
[----:B------:R0:W-:Y:S04]  /*a1d90*/  STL.64 [R1+0x478], R22 ;  /* 0x0004781601007387 */ /* 0x0001e80000100a00 */
[----:B0-----:R-:W2:Y:S04]  /*a1da0*/  LDL.LU.64 R22, [R1+0x6820] ;  /* 0x0068200001167983 */ /* 0x001ea80000300a00 */
[----:B------:R-:W2:Y:S04]  /*a1db0*/  LDL.LU.64 R20, [R1+0x6818] ;  /* 0x0068180001147983 */ /* 0x000ea80000300a00 */
        /* <DEDUP_REMOVED lines=8> */
[----:B0-----:R-:W2:Y:S04]  /*a1e40*/  LDL.LU.64 R6, [R1+0x6810] ;  /* 0x0068100001067983 */ /* 0x001ea80000300a00 */
[----:B------:R-:W4:Y:S04]  /*a1e50*/  LDL.LU.64 R4, [R1+0x6808] ;  /* 0x0068080001047983 */ /* 0x000f280000300a00 */
[----:B------:R-:W-:Y:S01]  /*a1e60*/  STL.64 [R1+0x64a0], R10 ;  /* 0x0064a00a01007387 */ /* 0x000fe20000100a00 */
[----:B--2---:R-:W-:Y:S03]  /*a1e70*/  HMMA.16816.F32.BF16 R16, R16, R6, R20 ;  /* 0x000000061010723c */ /* 0x004fe60000041814 */
[----:B------:R-:W2:Y:S04]  /*a1e80*/  LDL.LU.64 R22, [R1+0x6800] ;  /* 0x0068000001167983 */ /* 0x000ea80000300a00 */
[----:B------:R-:W2:-:S12]  /*a1e90*/  LDL.LU.64 R20, [R1+0x67f8] ;  /* 0x0067f80001147983 */ /* 0x000e980000300a00 */
[----:B------:R-:W-:Y:S04]  /*a1ea0*/  STL.64 [R1+0x3c0], R16 ;  /* 0x0003c01001007387 */ /* 0x000fe80000100a00 */
[----:B------:R0:W-:Y:S04]  /*a1eb0*/  STL.64 [R1+0x3c8], R18 ;  /* 0x0003c81201007387 */ /* 0x0001e80000100a00 */
[----:B0-----:R-:W2:Y:S04]  /*a1ec0*/  LDL.LU R18, [R1+0x1b8] ;  /* 0x0001b80001127983 */ /* 0x001ea80000300800 */
[----:B------:R-:W2:Y:S04]  /*a1ed0*/  LDL.LU R19, [R1+0x1bc] ;  /* 0x0001bc0001137983 */ /* 0x000ea80000300800 */
[----:B------:R-:W-:Y:S04]  /*a1ee0*/  STL.64 [R1+0x64d8], R6 ;  /* 0x0064d80601007387 */ /* 0x000fe80000100a00 */
[----:B----4-:R0:W-:Y:S04]  /*a1ef0*/  STL.64 [R1+0x64d0], R4 ;  /* 0x0064d00401007387 */ /* 0x0101e80000100a00 */
[----:B0-----:R-:W2:Y:S04]  /*a1f00*/  LDL.LU R4, [R1+0x3b0] ;  /* 0x0003b00001047983 */ /* 0x001ea80000300800 */
[----:B------:R-:W2:Y:S04]  /*a1f10*/  LDL.LU R5, [R1+0x3b4] ;  /* 0x0003b40001057983 */ /* 0x000ea80000300800 */
[----:B------:R-:W2:Y:S04]  /*a1f20*/  LDL.LU R6, [R1+0x3b8] ;  /* 0x0003b80001067983 */ /* 0x000ea80000300800 */
[----:B------:R-:W2:Y:S04]  /*a1f30*/  LDL.LU R7, [R1+0x3bc] ;  /* 0x0003bc0001077983 */ /* 0x000ea80000300800 */
[----:B------:R-:W4:Y:S01]  /*a1f40*/  LDL.LU R16, [R1+0x1c0] ;  /* 0x0001c00001107983 */ /* 0x000f220000300800 */
[----:B--2---:R-:W-:-:S15]  /*a1f50*/  HMMA.16816.F32.BF16 R4, R20, R18, R4 ;  /* 0x000000121404723c */ /* 0x004fde0000041804 */
[----:B------:R-:W-:-:S04]  /*a1f60*/  NOP ;  /* 0x0000000000007918 */ /* 0x000fc80000000000 */
[----:B------:R-:W-:Y:S04]  /*a1f70*/  STL.64 [R1+0x3b0], R4 ;  /* 0x0003b00401007387 */ /* 0x000fe80000100a00 */
[----:B------:R3:W-:Y:S04]  /*a1f80*/  STL.64 [R1+0x3b8], R6 ;  /* 0x0003b80601007387 */ /* 0x0007e80000100a00 */
[----:B------:R-:W4:Y:S04]  /*a1f90*/  LDL.LU R17, [R1+0x1c4] ;  /* 0x0001c40001117983 */ /* 0x000f280000300800 */
[----:B------:R-:W2:Y:S04]  /*a1fa0*/  LDL.LU R18, [R1+0x1c8] ;  /* 0x0001c80001127983 */ /* 0x000ea80000300800 */
[----:B------:R-:W2:Y:S01]  /*a1fb0*/  LDL.LU R19, [R1+0x1cc] ;  /* 0x0001cc0001137983 */ /* 0x000ea20000300800 */
[----:B---3--:R-:W-:Y:S01]  /*a1fc0*/  HMMA.16816.F32.BF16 R4, R20, R26, R12 ;  /* 0x0000001a1404723c */ /* 0x008fe2000004180c */
[----:B------:R-:W-:-:S02]  /*a1fd0*/  IMAD.MOV.U32 R26, RZ, RZ, R2 ;  /* 0x000000ffff1a7224 */ /* 0x000fc400078e0002 */
[----:B------:R-:W-:Y:S01]  /*a1fe0*/  IMAD.MOV.U32 R27, RZ, RZ, R9 ;  /* 0x000000ffff1b7224 */ /* 0x000fe200078e0009 */
[----:B--2---:R-:W-:Y:S04]  /*a1ff0*/  STL.64 [R1+0x64e8], R18 ;  /* 0x0064e81201007387 */ /* 0x004fe80000100a00 */
[----:B----4-:R-:W-:Y:S04]  /*a2000*/  STL.64 [R1+0x64e0], R16 ;  /* 0x0064e01001007387 */ /* 0x010fe80000100a00 */
[----:B------:R-:W2:Y:S07]  /*a2010*/  LDL.LU R2, [R1+0x67f0] ;  /* 0x0067f00001027983 */ /* 0x000eae0000300800 */
[----:B------:R0:W-:Y:S04]  /*a2020*/  STL.64 [R1+0x3a0], R4 ;  /* 0x0003a00401007387 */ /* 0x0001e80000100a00 */
[----:B------:R1:W-:Y:S04]  /*a2030*/  STL.64 [R1+0x3a8], R6 ;  /* 0x0003a80601007387 */ /* 0x0003e80000100a00 */
[----:B------:R-:W3:Y:S04]  /*a2040*/  LDL.LU R9, [R1+0x67ec] ;  /* 0x0067ec0001097983 */ /* 0x000ee80000300800 */
[----:B------:R4:W-:Y:S04]  /*a2050*/  STL.64 [R1+0x64f0], R26 ;  /* 0x0064f01a01007387 */ /* 0x0009e80000100a00 */
[----:B0-----:R-:W2:Y:S04]  /*a2060*/  LDL.LU R4, [R1+0x200] ;  /* 0x0002000001047983 */ /* 0x001ea80000300800 */
[----:B------:R-:W2:Y:S04]  /*a2070*/  LDL.LU R5, [R1+0x204] ;  /* 0x0002040001057983 */ /* 0x000ea80000300800 */
[----:B-1----:R-:W2:Y:S04]  /*a2080*/  LDL.LU R6, [R1+0x208] ;  /* 0x0002080001067983 */ /* 0x002ea80000300800 */
[----:B------:R-:W2:Y:S01]  /*a2090*/  LDL.LU R7, [R1+0x20c] ;  /* 0x00020c0001077983 */ /* 0x000ea20000300800 */
[----:B------:R-:W-:-:S02]  /*a20a0*/  IMAD.MOV.U32 R18, RZ, RZ, R8 ;  /* 0x000000ffff127224 */ /* 0x000fc400078e0008 */
[----:B------:R-:W-:Y:S01]  /*a20b0*/  IMAD.MOV.U32 R19, RZ, RZ, R3 ;  /* 0x000000ffff137224 */ /* 0x000fe200078e0003 */
[----:B--2---:R0:W-:Y:S04]  /*a20c0*/  STL.64 [R1+0x6500], R6 ;  /* 0x0065000601007387 */ /* 0x0041e80000100a00 */
[----:B------:R-:W-:Y:S04]  /*a20d0*/  STL.64 [R1+0x64f8], R4 ;  /* 0x0064f80401007387 */ /* 0x000fe80000100a00 */
[----:B------:R-:W2:Y:S04]  /*a20e0*/  LDL.LU R8, [R1+0x67e8] ;  /* 0x0067e80001087983 */ /* 0x000ea80000300800 */
[----:B------:R-:W2:Y:S04]  /*a20f0*/  LDL.LU R3, [R1+0x67e4] ;  /* 0x0067e40001037983 */ /* 0x000ea80000300800 */
[----:B------:R1:W-:Y:S04]  /*a2100*/  STL.64 [R1+0x6508], R18 ;  /* 0x0065081201007387 */ /* 0x0003e80000100a00 */
[----:B------:R-:W2:Y:S04]  /*a2110*/  LDL.LU R24, [R1+0x210] ;  /* 0x0002100001187983 */ /* 0x000ea80000300800 */
[----:B------:R-:W2:Y:S04]  /*a2120*/  LDL.LU R25, [R1+0x214] ;  /* 0x0002140001197983 */ /* 0x000ea80000300800 */
[----:B----4-:R-:W4:Y:S04]  /*a2130*/  LDL.LU R26, [R1+0x218] ;  /* 0x00021800011a7983 */ /* 0x010f280000300800 */
[----:B------:R-:W4:Y:S01]  /*a2140*/  LDL.LU R27, [R1+0x21c] ;  /* 0x00021c00011b7983 */ /* 0x000f220000300800 */
[----:B0-----:R-:W-:-:S02]  /*a2150*/  IMAD.MOV.U32 R6, RZ, RZ, R0 ;  /* 0x000000ffff067224 */ /* 0x001fc400078e0000 */
[----:B------:R-:W-:Y:S01]  /*a2160*/  IMAD.MOV.U32 R7, RZ, RZ, R29 ;  /* 0x000000ffff077224 */ /* 0x000fe200078e001d */
[----:B----4-:R0:W-:Y:S04]  /*a2170*/  STL.64 [R1+0x6518], R26 ;  /* 0x0065181a01007387 */ /* 0x0101e80000100a00 */
[----:B--2---:R-:W-:Y:S04]  /*a2180*/  STL.64 [R1+0x6510], R24 ;  /* 0x0065101801007387 */ /* 0x004fe80000100a00 */
[----:B------:R-:W2:Y:S04]  /*a2190*/  LDL.LU R0, [R1+0x67e0] ;  /* 0x0067e00001007983 */ /* 0x000ea80000300800 */
[----:B------:R-:W4:Y:S04]  /*a21a0*/  LDL.LU R29, [R1+0x67dc] ;  /* 0x0067dc00011d7983 */ /* 0x000f280000300800 */
[----:B------:R-:W-:Y:S04]  /*a21b0*/  STL.64 [R1+0x6520], R6 ;  /* 0x0065200601007387 */ /* 0x000fe80000100a00 */
[----:B------:R-:W2:Y:S04]  /*a21c0*/  LDL.LU R16, [R1+0x220] ;  /* 0x0002200001107983 */ /* 0x000ea80000300800 */
[----:B------:R-:W2:Y:S04]  /*a21d0*/  LDL.LU R17, [R1+0x224] ;  /* 0x0002240001117983 */ /* 0x000ea80000300800 */
[----:B-1----:R-:W2:Y:S04]  /*a21e0*/  LDL.LU R18, [R1+0x228] ;  /* 0x0002280001127983 */ /* 0x002ea80000300800 */
[----:B------:R-:W2:Y:S01]  /*a21f0*/  LDL.LU R19, [R1+0x22c] ;  /* 0x00022c0001137983 */ /* 0x000ea20000300800 */
[----:B0-----:R-:W-:-:S02]  /*a2200*/  IMAD.MOV.U32 R26, RZ, RZ, R2 ;  /* 0x000000ffff1a7224 */ /* 0x001fc400078e0002 */
[----:B------:R-:W-:Y:S01]  /*a2210*/  IMAD.MOV.U32 R27, RZ, RZ, R28 ;  /* 0x000000ffff1b7224 */ /* 0x000fe200078e001c */
[----:B--2---:R0:W-:Y:S04]  /*a2220*/  STL.64 [R1+0x6530], R18 ;  /* 0x0065301201007387 */ /* 0x0041e80000100a00 */
[----:B------:R-:W-:Y:S04]  /*a2230*/  STL.64 [R1+0x6528], R16 ;  /* 0x0065281001007387 */ /* 0x000fe80000100a00 */
[----:B------:R-:W2:Y:S04]  /*a2240*/  LDL.LU R2, [R1+0x67d8] ;  /* 0x0067d80001027983 */ /* 0x000ea80000300800 */
[----:B------:R-:W2:Y:S04]  /*a2250*/  LDL.LU R28, [R1+0x67d4] ;  /* 0x0067d400011c7983 */ /* 0x000ea80000300800 */
[----:B------:R1:W-:Y:S01]  /*a2260*/  STL.64 [R1+0x6538], R26 ;  /* 0x0065381a01007387 */ /* 0x0003e20000100a00 */
[----:B0-----:R-:W-:-:S02]  /*a2270*/  IMAD.MOV.U32 R18, RZ, RZ, R8 ;  /* 0x000000ffff127224 */ /* 0x001fc400078e0008 */
[----:B---3--:R-:W-:Y:S01]  /*a2280*/  IMAD.MOV.U32 R19, RZ, RZ, R9 ;  /* 0x000000ffff137224 */ /* 0x008fe200078e0009 */
[----:B------:R-:W3:Y:S04]  /*a2290*/  LDL.LU R8, [R1+0x67d0] ;  /* 0x0067d00001087983 */ /* 0x000ee80000300800 */
        /* <DEDUP_REMOVED lines=20> */
[----:B------:R0:W-:Y:S04]  /*a23e0*/  STL.64 [R1+0x6560], R24 ;  /* 0x0065601801007387 */ /* 0x0001e80000100a00 */
[----:B------:R-:W2:Y:S04]  /*a23f0*/  LDL.LU R2, [R1+0x67c0] ;  /* 0x0067c00001027983 */ /* 0x000ea80000300800 */
[----:B------:R-:W4:Y:S04]  /*a2400*/  LDL.LU R29, [R1+0x67bc] ;  /* 0x0067bc00011d7983 */ /* 0x000f280000300800 */
        /* <DEDUP_REMOVED lines=8> */
[----:B------:R-:W-:Y:S04]  /*a2490*/  STL.64 [R1+0x6578], R24 ;  /* 0x0065781801007387 */ /* 0x000fe80000100a00 */
[----:B------:R-:W2:Y:S04]  /*a24a0*/  LDL.LU R8, [R1+0x67b8] ;  /* 0x0067b80001087983 */ /* 0x000ea80000300800 */
[----:B------:R-:W3:Y:S04]  /*a24b0*/  LDL.LU R28, [R1+0x67b4] ;  /* 0x0067b400011c7983 */ /* 0x000ee80000300800 */
        /* <DEDUP_REMOVED lines=43> */
[----:B------:R-:W-:Y:S01]  /*a2770*/  MOV R18, R2 ;  /* 0x0000000200127202 */ /* 0x000fe20000000f00 */
        /* <DEDUP_REMOVED lines=13> */
[----:B------:R-:W4:Y:S04]  /*a2850*/  LDL.LU R3, [R1+0x6784] ;  /* 0x0067840001037983 */ /* 0x000f280000300800 */
[----:B------:R3:W-:Y:S02]  /*a2860*/  STL.64 [R1+0x6618], R18 ;  /* 0x0066181201007387 */ /* 0x0007e40000100a00 */
        /* <DEDUP_REMOVED lines=107> */
[----:B------:R0:W-:Y:S04]  /*a2f20*/  STL.64 [R1+0x6728], R18 ;  /* 0x0067281201007387 */ /* 0x0001e80000100a00 */
[----:B------:R-:W3:Y:S04]  /*a2f30*/  LDL.LU R16, [R1+0x390] ;  /* 0x0003900001107983 */ /* 0x000ee80000300800 */
[----:B------:R-:W3:Y:S04]  /*a2f40*/  LDL.LU R17, [R1+0x394] ;  /* 0x0003940001117983 */ /* 0x000ee80000300800 */
[----:B0-----:R-:W3:Y:S04]  /*a2f50*/  LDL.LU R18, [R1+0x398] ;  /* 0x0003980001127983 */ /* 0x001ee80000300800 */
        /* <DEDUP_REMOVED lines=19> */
[----:B----4-:R-:W-:-:S02]  /*a3090*/  IMAD.MOV.U32 R10, RZ, RZ, R8 ;  /* 0x000000ffff0a7224 */ /* 0x010fc400078e0008 */
[----:B------:R-:W-:-:S07]  /*a30a0*/  IMAD.MOV.U32 R11, RZ, RZ, R3 ;  /* 0x000000ffff0b7224 */ /* 0x000fce00078e0003 */
[----:B---3--:R-:W-:Y:S01]  /*a30b0*/  HMMA.16816.F32.BF16 R8, R20, R10, R16 ;  /* 0x0000000a1408723c */ /* 0x008fe20000041810 */
[----:B--2---:R-:W-:Y:S04]  /*a30c0*/  STL.64 [R1+0x6718], R26 ;  /* 0x0067181a01007387 */ /* 0x004fe80000100a00 */
[----:B------:R0:W-:Y:S04]  /*a30d0*/  STL.64 [R1+0x6710], R24 ;  /* 0x0067101801007387 */ /* 0x0001e80000100a00 */
        /* <DEDUP_REMOVED lines=8> */
[----:B------:R-:W4:Y:S04]  /*a3160*/  LDL.LU R12, [R1+0x1f0] ;  /* 0x0001f000010c7983 */ /* 0x000f280000300800 */
[----:B------:R-:W4:Y:S04]  /*a3170*/  LDL.LU R13, [R1+0x1f4] ;  /* 0x0001f400010d7983 */ /* 0x000f280000300800 */
[----:B------:R-:W4:Y:S04]  /*a3180*/  LDL.LU R14, [R1+0x1f8] ;  /* 0x0001f800010e7983 */ /* 0x000f280000300800 */
[----:B------:R-:W4:Y:S04]  /*a3190*/  LDL.LU R15, [R1+0x1fc] ;  /* 0x0001fc00010f7983 */ /* 0x000f280000300800 */
[----:B------:R-:W2:Y:S04]  /*a31a0*/  LDL.LU.64 R18, [R1+0x6728] ;  /* 0x0067280001127983 */ /* 0x000ea80000300a00 */
[----:B------:R0:W-:Y:S04]  /*a31b0*/  STL.64 [R1+0x390], R8 ;  /* 0x0003900801007387 */ /* 0x0001e80000100a00 */
[----:B------:R1:W-:Y:S04]  /*a31c0*/  STL.64 [R1+0x398], R10 ;  /* 0x0003980a01007387 */ /* 0x0003e80000100a00 */
[----:B0-----:R-:W3:Y:S04]  /*a31d0*/  LDL.LU R8, [R1+0x1e0] ;  /* 0x0001e00001087983 */ /* 0x001ee80000300800 */
[----:B------:R-:W3:Y:S04]  /*a31e0*/  LDL.LU R9, [R1+0x1e4] ;  /* 0x0001e40001097983 */ /* 0x000ee80000300800 */
[----:B-1----:R-:W3:Y:S01]  /*a31f0*/  LDL.LU R10, [R1+0x1e8] ;  /* 0x0001e800010a7983 */ /* 0x002ee20000300800 */
[----:B------:R-:W-:-:S03]  /*a3200*/  IMAD.MOV.U32 R11, RZ, RZ, R2 ;  /* 0x000000ffff0b7224 */ /* 0x000fc600078e0002 */
        /* <DEDUP_REMOVED lines=129> */
[----:B------:R-:W2:-:S15]  /*a3a20*/  LDL.LU.64 R6, [R1+0x6520] ;  /* 0x0065200001067983 */ /* 0x000e9e0000300a00 */
[----:B------:R-:W-:Y:S01]  /*a3a30*/  NOP ;  /* 0x0000000000007918 */ /* 0x000fe20000000000 */
[----:B------:R-:W-:Y:S04]  /*a3a40*/  STL.64 [R1+0x230], R24 ;  /* 0x0002301801007387 */ /* 0x000fe80000100a00 */
[----:B------:R0:W-:Y:S04]  /*a3a50*/  STL.64 [R1+0x238], R26 ;  /* 0x0002381a01007387 */ /* 0x0001e80000100a00 */
[----:B0-----:R-:W3:Y:S04]  /*a3a60*/  LDL.LU.64 R26, [R1+0x6518] ;  /* 0x00651800011a7983 */ /* 0x001ee80000300a00 */
[----:B------:R-:W3:Y:S01]  /*a3a70*/  LDL.LU.64 R24, [R1+0x6510] ;  /* 0x0065100001187983 */ /* 0x000ee20000300a00 */
[----:B--2---:R-:W-:Y:S03]  /*a3a80*/  HMMA.16816.F32.BF16 R4, R20, R6, R16 ;  /* 0x000000061404723c */ /* 0x004fe60000041810 */
[----:B------:R-:W3:-:S15]  /*a3a90*/  LDL.LU.64 R18, [R1+0x6508] ;  /* 0x0065080001127983 */ /* 0x000ede0000300a00 */
[----:B------:R-:W-:Y:S01]  /*a3aa0*/  NOP ;  /* 0x0000000000007918 */ /* 0x000fe20000000000 */
        /* <DEDUP_REMOVED lines=12> */
[----:B------:R-:W3:Y:S04]  /*a3b70*/  LDL.LU.64 R6, [R1+0x64d8] ;  /* 0x0064d80001067983 */ /* 0x000ee80000300a00 */
[----:B------:R-:W2:-:S12]  /*a3b80*/  LDL.LU.64 R4, [R1+0x64d0] ;  /* 0x0064d00001047983 */ /* 0x000e980000300a00 */
[----:B------:R-:W-:Y:S04]  /*a3b90*/  STL.64 [R1+0x200], R24 ;  /* 0x0002001801007387 */ /* 0x000fe80000100a00 */
[----:B------:R0:W-:Y:S04]  /*a3ba0*/  STL.64 [R1+0x208], R26 ;  /* 0x0002081a01007387 */ /* 0x0001e80000100a00 */
[----:B0-----:R-:W4:Y:S04]  /*a3bb0*/  LDL.LU.64 R26, [R1+0x64c8] ;  /* 0x0064c800011a7983 */ /* 0x001f280000300a00 */
[----:B------:R-:W2:Y:S01]  /*a3bc0*/  LDL.LU.64 R24, [R1+0x64c0] ;  /* 0x0064c00001187983 */ /* 0x000ea20000300a00 */
[----:B----4-:R-:W-:-:S15]  /*a3bd0*/  HMMA.16816.F32.BF16 R12, R20, R26, R12 ;  /* 0x0000001a140c723c */ /* 0x010fde000004180c */
[----:B------:R-:W-:-:S04]  /*a3be0*/  NOP ;  /* 0x0000000000007918 */ /* 0x000fc80000000000 */
[----:B------:R-:W-:Y:S04]  /*a3bf0*/  STL.64 [R1+0x1f0], R12 ;  /* 0x0001f00c01007387 */ /* 0x000fe80000100a00 */
[----:B------:R0:W-:Y:S04]  /*a3c00*/  STL.64 [R1+0x1f8], R14 ;  /* 0x0001f80e01007387 */ /* 0x0001e80000100a00 */
[----:B0-----:R-:W4:Y:S04]  /*a3c10*/  LDL.LU.64 R14, [R1+0x64b8] ;  /* 0x0064b800010e7983 */ /* 0x001f280000300a00 */
[----:B------:R-:W2:Y:S01]  /*a3c20*/  LDL.LU.64 R12, [R1+0x64b0] ;  /* 0x0064b000010c7983 */ /* 0x000ea20000300a00 */
[----:B------:R-:W-:-:S03]  /*a3c30*/  IMAD.MOV.U32 R26, RZ, RZ, R28 ;  /* 0x000000ffff1a7224 */ /* 0x000fc600078e001c */
[----:B------:R-:W2:Y:S01]  /*a3c40*/  LDL.LU R28, [R1+0x64a8] ;  /* 0x0064a800011c7983 */ /* 0x000ea20000300800 */
[----:B----4-:R-:W-:-:S15]  /*a3c50*/  HMMA.16816.F32.BF16 R8, R20, R14, R8 ;  /* 0x0000000e1408723c */ /* 0x010fde0000041808 */
[----:B------:R-:W-:-:S04]  /*a3c60*/  NOP ;  /* 0x0000000000007918 */ /* 0x000fc80000000000 */
[----:B------:R-:W-:Y:S04]  /*a3c70*/  STL.64 [R1+0x1e0], R8 ;  /* 0x0001e00801007387 */ /* 0x000fe80000100a00 */
[----:B------:R0:W-:Y:S04]  /*a3c80*/  STL.64 [R1+0x1e8], R10 ;  /* 0x0001e80a01007387 */ /* 0x0001e80000100a00 */
[----:B0-----:R-:W2:Y:S01]  /*a3c90*/  LDL.LU.64 R10, [R1+0x64a0] ;  /* 0x0064a000010a7983 */ /* 0x001ea20000300a00 */
[----:B------:R-:W-:-:S07]  /*a3ca0*/  IMAD.MOV.U32 R27, RZ, RZ, R0 ;  /* 0x000000ffff1b7224 */ /* 0x000fce00078e0000 */
[C---:B--2---:R-:W-:Y:S08]  /*a3cb0*/  HMMA.16816.F32.BF16 R8, R20.reuse, R10, R24 ;  /* 0x0000000a1408723c */ /* 0x044ff00000041818 */
[----:B---3--:R-:W-:Y:S01]  /*a3cc0*/  HMMA.16816.F32.BF16 R20, R20, R6, R16 ;  /* 0x000000061414723c */ /* 0x008fe20000041810 */
[----:B------:R-:W-:Y:S04]  /*a3cd0*/  LDSM.16.M88.4 R24, [R28+UR5+0x1080] ;  /* 0x001080051c18783b */ /* 0x000fe80008000200 */
[----:B------:R-:W-:Y:S06]  /*a3ce0*/  LDSM.16.MT88.4 R16, [R2+UR5+0x22000] ;  /* 0x022000050210783b */ /* 0x000fec0008004200 */
[----:B------:R-:W-:Y:S04]  /*a3cf0*/  STL.64 [R1+0x1d0], R8 ;  /* 0x0001d00801007387 */ /* 0x000fe80000100a00 */
[----:B------:R-:W-:Y:S04]  /*a3d00*/  STL.64 [R1+0x1d8], R10 ;  /* 0x0001d80a01007387 */ /* 0x000fe80000100a00 */
[----:B------:R-:W0:Y:S04]  /*a3d10*/  LDSM.16.M88.4 R8, [R28+UR5+0x80] ;  /* 0x000080051c08783b */ /* 0x000e280008000200 */
[----:B------:R-:W-:Y:S04]  /*a3d20*/  STL.64 [R1+0x1c0], R20 ;  /* 0x0001c01401007387 */ /* 0x000fe80000100a00 */
[----:B------:R-:W-:Y:S04]  /*a3d30*/  STL.64 [R1+0x1c8], R22 ;  /* 0x0001c81601007387 */ /* 0x000fe80000100a00 */
[----:B------:R-:W1:Y:S04]  /*a3d40*/  LDSM.16.M88.4 R20, [R28+UR5+0x2080] ;  /* 0x002080051c14783b */ /* 0x000e680008000200 */
[----:B0-----:R-:W-:Y:S04]  /*a3d50*/  STL.64 [R1+0x1b0], R8 ;  /* 0x0001b00801007387 */ /* 0x001fe80000100a00 */
[----:B------:R0:W-:Y:S04]  /*a3d60*/  STL.64 [R1+0x1b8], R10 ;  /* 0x0001b80a01007387 */ /* 0x0001e80000100a00 */
[----:B------:R-:W-:Y:S04]  /*a3d70*/  STL.64 [R1+0x1a0], R24 ;  /* 0x0001a01801007387 */ /* 0x000fe80000100a00 */
[----:B------:R-:W-:Y:S04]  /*a3d80*/  STL.64 [R1+0x1a8], R26 ;  /* 0x0001a81a01007387 */ /* 0x000fe80000100a00 */
[----:B-1----:R-:W-:Y:S04]  /*a3d90*/  STL.64 [R1+0x190], R20 ;  /* 0x0001901401007387 */ /* 0x002fe80000100a00 */
[----:B------:R-:W-:Y:S01]  /*a3da0*/  STL.64 [R1+0x198], R22 ;  /* 0x0001981601007387 */ /* 0x000fe20000100a00 */
[----:B------:R-:W-:-:S02]  /*a3db0*/  IMAD.MOV.U32 R7, RZ, RZ, R8 ;  /* 0x000000ffff077224 */ /* 0x000fc400078e0008 */
[----:B------:R-:W-:Y:S01]  /*a3dc0*/  IMAD.MOV.U32 R6, RZ, RZ, R9 ;  /* 0x000000ffff067224 */ /* 0x000fe200078e0009 */
[----:B------:R-:W-:Y:S01]  /*a3dd0*/  LDSM.16.M88.4 R24, [R28+UR5+0x6080] ;  /* 0x006080051c18783b */ /* 0x000fe20008000200 */
[----:B0-----:R-:W-:Y:S02]  /*a3de0*/  IMAD.MOV.U32 R11, RZ, RZ, R20 ;  /* 0x000000ffff0b7224 */ /* 0x001fe400078e0014 */
[----:B------:R-:W-:Y:S02]  /*a3df0*/  IMAD.MOV.U32 R10, RZ, RZ, R21 ;  /* 0x000000ffff0a7224 */ /* 0x000fe400078e0015 */
[----:B------:R-:W0:Y:S04]  /*a3e00*/  LDSM.16.M88.4 R20, [R28+UR5+0x3080] ;  /* 0x003080051c14783b */ /* 0x000e280008000200 */
[----:B0-----:R-:W-:Y:S01]  /*a3e10*/  STL.64 [R1+0x180], R20 ;  /* 0x0001801401007387 */ /* 0x001fe20000100a00 */
[----:B------:R-:W-:-:S03]  /*a3e20*/  IMAD.MOV.U32 R9, RZ, RZ, R21 ;  /* 0x000000ffff097224 */ /* 0x000fc600078e0015 */
[----:B------:R-:W-:Y:S01]  /*a3e30*/  STL.64 [R1+0x188], R22 ;  /* 0x0001881601007387 */ /* 0x000fe20000100a00 */
[----:B------:R-:W-:-:S03]  /*a3e40*/  IMAD.MOV.U32 R8, RZ, RZ, R20 ;  /* 0x000000ffff087224 */ /* 0x000fc600078e0014 */
[----:B------:R-:W0:Y:S04]  /*a3e50*/  LDSM.16.M88.4 R20, [R28+UR5+0x4080] ;  /* 0x004080051c14783b */ /* 0x000e280008000200 */
[----:B0-----:R-:W-:Y:S01]  /*a3e60*/  STL.64 [R1+0x170], R20 ;  /* 0x0001701401007387 */ /* 0x001fe20000100a00 */
[----:B------:R-:W-:-:S03]  /*a3e70*/  IMAD.MOV.U32 R2, RZ, RZ, R22 ;  /* 0x000000ffff027224 */ /* 0x000fc600078e0016 */
[----:B------:R-:W-:Y:S01]  /*a3e80*/  STL.64 [R1+0x178], R22 ;  /* 0x0001781601007387 */ /* 0x000fe20000100a00 */
[----:B------:R-:W-:-:S03]  /*a3e90*/  IMAD.MOV.U32 R0, RZ, RZ, R23 ;  /* 0x000000ffff007224 */ /* 0x000fc600078e0017 */
[----:B------:R-:W0:Y:S04]  /*a3ea0*/  LDSM.16.M88.4 R20, [R28+UR5+0x5080] ;  /* 0x005080051c14783b */ /* 0x000e280008000200 */
[----:B------:R-:W-:Y:S04]  /*a3eb0*/  STL [R1+0x59fc], R0 ;  /* 0x0059fc0001007387 */ /* 0x000fe80000100800 */
[----:B------:R-:W-:Y:S04]  /*a3ec0*/  STL [R1+0x59f8], R2 ;  /* 0x0059f80201007387 */ /* 0x000fe80000100800 */
[----:B0-----:R-:W-:Y:S04]  /*a3ed0*/  STL.64 [R1+0x160], R20 ;  /* 0x0001601401007387 */ /* 0x001fe80000100a00 */
[----:B------:R-:W-:Y:S01]  /*a3ee0*/  STL.64 [R1+0x168], R22 ;  /* 0x0001681601007387 */ /* 0x000fe20000100a00 */
[----:B------:R-:W-:-:S03]  /*a3ef0*/  IMAD.MOV.U32 R3, RZ, RZ, R21 ;  /* 0x000000ffff037224 */ /* 0x000fc600078e0015 */
[----:B------:R-:W-:Y:S04]  /*a3f00*/  STL.64 [R1+0x150], R24 ;  /* 0x0001501801007387 */ /* 0x000fe80000100a00 */
[----:B------:R-:W0:Y:S04]  /*a3f10*/  LDSM.16.M88.4 R20, [R28+UR5+0x7080] ;  /* 0x007080051c14783b */ /* 0x000e280008000200 */
[----:B------:R-:W-:Y:S04]  /*a3f20*/  STL.64 [R1+0x158], R26 ;  /* 0x0001581a01007387 */ /* 0x000fe80000100a00 */
[----:B------:R-:W1:Y:S04]  /*a3f30*/  LDSM.16.M88.4 R24, [R28+UR5+0x8080] ;  /* 0x008080051c18783b */ /* 0x000e680008000200 */
[----:B0-----:R-:W-:Y:S04]  /*a3f40*/  STL.64 [R1+0x140], R20 ;  /* 0x0001401401007387 */ /* 0x001fe80000100a00 */
[----:B------:R-:W-:Y:S04]  /*a3f50*/  STL.64 [R1+0x148], R22 ;  /* 0x0001481601007387 */ /* 0x000fe80000100a00 */
[----:B------:R-:W0:Y:S04]  /*a3f60*/  LDSM.16.M88.4 R20, [R28+UR5+0x9080] ;  /* 0x009080051c14783b */ /* 0x000e280008000200 */
[----:B-1----:R-:W-:Y:S04]  /*a3f70*/  STL.64 [R1+0x130], R24 ;  /* 0x0001301801007387 */ /* 0x002fe80000100a00 */
        /* <DEDUP_REMOVED lines=52> */
[----:B-1----:R-:W-:Y:S04]  /*a42c0*/  STL.64 [R1+0x10], R24 ;  /* 0x0000101801007387 */ /* 0x002fe80000100a00 */
[----:B------:R-:W-:Y:S04]  /*a42d0*/  STL.64 [R1+0x18], R26 ;  /* 0x0000181a01007387 */ /* 0x000fe80000100a00 */
[----:B------:R-:W0:Y:S04]  /*a42e0*/  LDSM.16.M88.4 R24, [R28+UR5+0x1c080] ;  /* 0x01c080051c18783b */ /* 0x000e280008000200 */
[----:B------:R-:W1:Y:S01]  /*a42f0*/  LDSM.16.M88.4 R20, [R28+UR5+0x1b080] ;  /* 0x01b080051c14783b */ /* 0x000e620008000200 */
[----:B------:R-:W-:-:S02]  /*a4300*/  IMAD.MOV.U32 R0, RZ, RZ, R9 ;  /* 0x000000ffff007224 */ /* 0x000fc400078e0009 */
[----:B------:R-:W-:Y:S01]  /*a4310*/  IMAD.MOV.U32 R2, RZ, RZ, R8 ;  /* 0x000000ffff027224 */ /* 0x000fe200078e0008 */
[----:B0-----:R0:W-:Y:S04]  /*a4320*/  STL.64 [R1+0x62b8], R26 ;  /* 0x0062b81a01007387 */ /* 0x0011e80000100a00 */
[----:B-1----:R-:W-:Y:S04]  /*a4330*/  STL.64 [R1], R20 ;  /* 0x0000001401007387 */ /* 0x002fe80000100a00 */
[----:B------:R-:W-:Y:S04]  /*a4340*/  STL.64 [R1+0x8], R22 ;  /* 0x0000081601007387 */ /* 0x000fe80000100a00 */
[----:B------:R1:W-:Y:S01]  /*a4350*/  STL.64 [R1+0x62b0], R24 ;  /* 0x0062b01801007387 */ /* 0x0003e20000100a00 */
[----:B0-----:R-:W-:-:S02]  /*a4360*/  IMAD.MOV.U32 R26, RZ, RZ, R13 ;  /* 0x000000ffff1a7224 */ /* 0x001fc400078e000d */
[----:B------:R-:W-:Y:S02]  /*a4370*/  IMAD.MOV.U32 R27, RZ, RZ, R12 ;  /* 0x000000ffff1b7224 */ /* 0x000fe400078e000c */
[----:B------:R-:W0:Y:S01]  /*a4380*/  LDSM.16.M88.4 R12, [R28+UR5+0x1d080] ;  /* 0x01d080051c0c783b */ /* 0x000e220008000200 */
[----:B-1----:R-:W-:Y:S02]  /*a4390*/  IMAD.MOV.U32 R24, RZ, RZ, R11 ;  /* 0x000000ffff187224 */ /* 0x002fe400078e000b */
[----:B------:R-:W-:Y:S02]  /*a43a0*/  IMAD.MOV.U32 R25, RZ, RZ, R10 ;  /* 0x000000ffff197224 */ /* 0x000fe400078e000a */
[----:B------:R-:W1:Y:S04]  /*a43b0*/  LDSM.16.M88.4 R8, [R28+UR5+0x1e080] ;  /* 0x01e080051c08783b */ /* 0x000e680008000200 */
[----:B------:R2:W-:Y:S04]  /*a43c0*/  STL.64 [R1+0x6480], R24 ;  /* 0x0064801801007387 */ /* 0x0005e80000100a00 */
[----:B--2---:R-:W2:Y:S04]  /*a43d0*/  LDL.LU R24, [R1+0x9a0] ;  /* 0x0009a00001187983 */ /* 0x004ea80000300800 */
[----:B------:R-:W2:Y:S04]  /*a43e0*/  LDL.LU R25, [R1+0x9a4] ;  /* 0x0009a40001197983 */ /* 0x000ea80000300800 */
[----:B0-----:R-:W-:Y:S04]  /*a43f0*/  STL [R1+0x62ac], R12 ;  /* 0x0062ac0c01007387 */ /* 0x001fe80000100800 */
[----:B------:R-:W-:Y:S04]  /*a4400*/  STL [R1+0x62a8], R13 ;  /* 0x0062a80d01007387 */ /* 0x000fe80000100800 */
[----:B------:R-:W-:Y:S04]  /*a4410*/  STL [R1+0x57ec], R14 ;  /* 0x0057ec0e01007387 */ /* 0x000fe80000100800 */
[----:B------:R-:W-:Y:S04]  /*a4420*/  STL [R1+0x57e8], R15 ;  /* 0x0057e80f01007387 */ /* 0x000fe80000100800 */
[----:B-1----:R-:W-:Y:S04]  /*a4430*/  STL [R1+0x57cc], R10 ;  /* 0x0057cc0a01007387 */ /* 0x002fe80000100800 */
[----:B------:R-:W-:Y:S04]  /*a4440*/  STL [R1+0x57c8], R11 ;  /* 0x0057c80b01007387 */ /* 0x000fe80000100800 */
[----:B------:R0:W-:Y:S02]  /*a4450*/  STL.64 [R1+0x62a0], R8 ;  /* 0x0062a00801007387 */ /* 0x0001e40000100a00 */
[----:B0-----:R-:W-:-:S02]  /*a4460*/  IMAD.MOV.U32 R8, RZ, RZ, R29 ;  /* 0x000000ffff087224 */ /* 0x001fc400078e001d */
[----:B------:R-:W3:Y:S04]  /*a4470*/  LDL.LU R29, [R1+0x649c] ;  /* 0x00649c00011d7983 */ /* 0x000ee80000300800 */
[----:B------:R-:W4:Y:S01]  /*a4480*/  LDL.LU R9, [R1+0x994] ;  /* 0x0009940001097983 */ /* 0x000f220000300800 */
[----:B------:R-:W-:Y:S02]  /*a4490*/  IMAD.MOV.U32 R12, RZ, RZ, R7 ;  /* 0x000000ffff0c7224 */ /* 0x000fe400078e0007 */
[----:B------:R-:W-:Y:S02]  /*a44a0*/  IMAD.MOV.U32 R13, RZ, RZ, R6 ;  /* 0x000000ffff0d7224 */ /* 0x000fe400078e0006 */
[----:B------:R-:W-:Y:S02]  /*a44b0*/  IMAD.MOV.U32 R10, RZ, RZ, R5 ;  /* 0x000000ffff0a7224 */ /* 0x000fe400078e0005 */
[----:B------:R-:W-:-:S02]  /*a44c0*/  IMAD.MOV.U32 R11, RZ, RZ, R4 ;  /* 0x000000ffff0b7224 */ /* 0x000fc400078e0004 */
[----:B------:R-:W0:Y:S04]  /*a44d0*/  LDSM.16.M88.4 R4, [R28+UR5+0x1f080] ;  /* 0x01f080051c04783b */ /* 0x000e280008000200 */
[----:B------:R-:W-:Y:S04]  /*a44e0*/  STL.64 [R1+0x6490], R10 ;  /* 0x0064900a01007387 */ /* 0x000fe80000100a00 */
[----:B---3--:R-:W1:Y:S04]  /*a44f0*/  LDSM.16.MT88.4 R20, [R29+UR5+0x22000] ;  /* 0x022000051d14783b */ /* 0x008e680008004200 */
[----:B----4-:R3:W-:Y:S04]  /*a4500*/  STL.64 [R1+0x6488], R8 ;  /* 0x0064880801007387 */ /* 0x0107e80000100a00 */
[----:B---3--:R-:W2:Y:S04]  /*a4510*/  LDL.64 R8, [R1+0x1a0] ;  /* 0x0001a00001087983 */ /* 0x008ea80000100a00 */
        /* <DEDUP_REMOVED lines=9> */
[----:B------:R-:W-:Y:S01]  /*a45b0*/  STL [R1+0x5a38], R29 ;  /* 0x005a381d01007387 */ /* 0x000fe20000100800 */
[----:B---3--:R-:W-:Y:S03]  /*a45c0*/  HMMA.16816.F32.BF16 R12, R16, R12, R20 ;  /* 0x0000000c100c723c */ /* 0x008fe60000041814 */
[----:B------:R-:W3:Y:S04]  /*a45d0*/  LDL.64 R20, [R1+0x150] ;  /* 0x0001500001147983 */ /* 0x000ee80000100a00 */
[----:B---3--:R0:W-:-:S12]  /*a45e0*/  STL.64 [R1+0x6440], R20 ;  /* 0x0064401401007387 */ /* 0x0081d80000100a00 */
[----:B------:R-:W-:Y:S04]  /*a45f0*/  STL.64 [R1+0x9b0], R12 ;  /* 0x0009b00c01007387 */ /* 0x000fe80000100a00 */
[----:B------:R-:W-:Y:S04]  /*a4600*/  STL.64 [R1+0x9b8], R14 ;  /* 0x0009b80e01007387 */ /* 0x000fe80000100a00 */
[----:B0-----:R-:W3:Y:S01]  /*a4610*/  LDL R20, [R1+0x160] ;  /* 0x0001600001147983 */ /* 0x001ee20000100800 */
[----:B------:R-:W-:-:S03]  /*a4620*/  IMAD.MOV.U32 R21, RZ, RZ, R3 ;  /* 0x000000ffff157224 */ /* 0x000fc600078e0003 */
[----:B------:R-:W4:Y:S01]  /*a4630*/  LDL.LU R3, [R1+0x6498] ;  /* 0x0064980001037983 */ /* 0x000f220000300800 */
[----:B--2---:R-:W-:Y:S03]  /*a4640*/  HMMA.16816.F32.BF16 R24, R16, R8, R24 ;  /* 0x000000081018723c */ /* 0x004fe60000041818 */
[----:B---3--:R0:W-:Y:S04]  /*a4650*/  STL.64 [R1+0x6458], R20 ;  /* 0x0064581401007387 */ /* 0x0081e80000100a00 */
[----:B0-----:R-:W2:Y:S01]  /*a4660*/  LDL.64 R20, [R1+0x170] ;  /* 0x0001700001147983 */ /* 0x001ea20000100a00 */
[----:B------:R-:W-:Y:S02]  /*a4670*/  IMAD.MOV.U32 R15, RZ, RZ, R8 ;  /* 0x000000ffff0f7224 */ /* 0x000fe400078e0008 */
[----:B------:R-:W-:Y:S01]  /*a4680*/  IMAD.MOV.U32 R14, RZ, RZ, R9 ;  /* 0x000000ffff0e7224 */ /* 0x000fe200078e0009 */
[----:B--2---:R-:W-:Y:S04]  /*a4690*/  STL.64 [R1+0x6468], R20 ;  /* 0x0064681401007387 */ /* 0x004fe80000100a00 */
[----:B------:R-:W2:Y:S04]  /*a46a0*/  LDL.LU.64 R10, [R1+0x6490] ;  /* 0x00649000010a7983 */ /* 0x000ea80000300a00 */
[----:B------:R-:W2:Y:S04]  /*a46b0*/  LDL.LU.64 R8, [R1+0x6488] ;  /* 0x0064880001087983 */ /* 0x000ea80000300a00 */
[----:B------:R0:W-:Y:S04]  /*a46c0*/  STL.64 [R1+0x9a0], R24 ;  /* 0x0009a01801007387 */ /* 0x0001e80000100a00 */
[----:B0-----:R-:W2:Y:S04]  /*a46d0*/  LDL.LU.64 R24, [R1+0x6480] ;  /* 0x0064800001187983 */ /* 0x001ea80000300a00 */
[----:B------:R0:W-:Y:S04]  /*a46e0*/  STL.64 [R1+0x6460], R14 ;  /* 0x0064600e01007387 */ /* 0x0001e80000100a00 */
[----:B------:R-:W3:Y:S04]  /*a46f0*/  LDL.LU R12, [R1+0x970] ;  /* 0x00097000010c7983 */ /* 0x000ee80000300800 */
[----:B------:R-:W3:Y:S04]  /*a4700*/  LDL.LU R13, [R1+0x974] ;  /* 0x00097400010d7983 */ /* 0x000ee80000300800 */
[----:B0-----:R-:W3:Y:S04]  /*a4710*/  LDL.LU R14, [R1+0x978] ;  /* 0x00097800010e7983 */ /* 0x001ee80000300800 */
[----:B------:R-:W3:Y:S01]  /*a4720*/  LDL.LU R15, [R1+0x97c] ;  /* 0x00097c00010f7983 */ /* 0x000ee20000300800 */
[----:B------:R-:W-:-:S02]  /*a4730*/  IMAD.MOV.U32 R7, RZ, RZ, R27 ;  /* 0x000000ffff077224 */ /* 0x000fc400078e001b */
[----:B------:R-:W-:Y:S01]  /*a4740*/  IMAD.MOV.U32 R6, RZ, RZ, R26 ;  /* 0x000000ffff067224 */ /* 0x000fe200078e001a */
[----:B--2---:R-:W-:Y:S01]  /*a4750*/  HMMA.16816.F32.BF16 R8, R16, R24, R8 ;  /* 0x000000181008723c */ /* 0x004fe20000041808 */
[----:B---3--:R-:W-:Y:S04]  /*a4760*/  STL.64 [R1+0x6478], R14 ;  /* 0x0064780e01007387 */ /* 0x008fe80000100a00 */
[----:B------:R0:W-:Y:S04]  /*a4770*/  STL.64 [R1+0x6470], R12 ;  /* 0x0064700c01007387 */ /* 0x0001e80000100a00 */
[----:B0-----:R-:W2:Y:S04]  /*a4780*/  LDL.LU R12, [R1+0x980] ;  /* 0x00098000010c7983 */ /* 0x001ea80000300800 */
[----:B------:R-:W2:Y:S04]  /*a4790*/  LDL.LU R13, [R1+0x984] ;  /* 0x00098400010d7983 */ /* 0x000ea80000300800 */
[----:B------:R-:W2:Y:S04]  /*a47a0*/  LDL.LU R14, [R1+0x988] ;  /* 0x00098800010e7983 */ /* 0x000ea80000300800 */
[----:B------:R-:W2:Y:S04]  /*a47b0*/  LDL.LU R15, [R1+0x98c] ;  /* 0x00098c00010f7983 */ /* 0x000ea80000300800 */
[----:B------:R-:W-:Y:S04]  /*a47c0*/  STL [R1+0x5a40], R7 ;  /* 0x005a400701007387 */ /* 0x000fe80000100800 */
[----:B------:R-:W-:Y:S04]  /*a47d0*/  STL [R1+0x5a3c], R6 ;  /* 0x005a3c0601007387 */ /* 0x000fe80000100800 */
[----:B------:R0:W-:Y:S04]  /*a47e0*/  STL.64 [R1+0x990], R8 ;  /* 0x0009900801007387 */ /* 0x0001e80000100a00 */
[----:B------:R1:W-:Y:S01]  /*a47f0*/  STL [R1+0x998], R10 ;  /* 0x0009980a01007387 */ /* 0x0003e20000100800 */
[----:B------:R-:W-:-:S03]  /*a4800*/  IMAD.MOV.U32 R29, RZ, RZ, R11 ;  /* 0x000000ffff1d7224 */ /* 0x000fc600078e000b */
[----:B0-----:R-:W3:Y:S04]  /*a4810*/  LDL.LU R8, [R1+0x940] ;  /* 0x0009400001087983 */ /* 0x001ee80000300800 */
[----:B------:R-:W3:Y:S04]  /*a4820*/  LDL.LU R9, [R1+0x944] ;  /* 0x0009440001097983 */ /* 0x000ee80000300800 */
[----:B-1----:R-:W3:Y:S04]  /*a4830*/  LDL.LU R10, [R1+0x948] ;  /* 0x00094800010a7983 */ /* 0x002ee80000300800 */
[----:B------:R-:W3:Y:S01]  /*a4840*/  LDL.LU R11, [R1+0x94c] ;  /* 0x00094c00010b7983 */ /* 0x000ee20000300800 */
[----:B------:R-:W-:-:S02]  /*a4850*/  IMAD.MOV.U32 R20, RZ, RZ, R2 ;  /* 0x000000ffff147224 */ /* 0x000fc400078e0002 */
[----:B------:R-:W-:-:S07]  /*a4860*/  IMAD.MOV.U32 R21, RZ, RZ, R0 ;  /* 0x000000ffff157224 */ /* 0x000fce00078e0000 */
[----:B--2---:R-:W-:Y:S01]  /*a4870*/  HMMA.16816.F32.BF16 R20, R16, R20, R12 ;  /* 0x000000141014723c */ /* 0x004fe2000004180c */
[----:B---3--:R-:W-:Y:S04]  /*a4880*/  STL.64 [R1+0x6450], R10 ;  /* 0x0064500a01007387 */ /* 0x008fe80000100a00 */
[----:B------:R0:W-:Y:S04]  /*a4890*/  STL.64 [R1+0x6448], R8 ;  /* 0x0064480801007387 */ /* 0x0001e80000100a00 */
[----:B0-----:R-:W2:Y:S04]  /*a48a0*/  LDL.LU R8, [R1+0x960] ;  /* 0x0009600001087983 */ /* 0x001ea80000300800 */
[----:B------:R-:W2:Y:S04]  /*a48b0*/  LDL.LU R9, [R1+0x964] ;  /* 0x0009640001097983 */ /* 0x000ea80000300800 */
[----:B------:R-:W2:Y:S04]  /*a48c0*/  LDL.LU R10, [R1+0x968] ;  /* 0x00096800010a7983 */ /* 0x000ea80000300800 */
[----:B------:R-:W2:Y:S04]  /*a48d0*/  LDL.LU R11, [R1+0x96c] ;  /* 0x00096c00010b7983 */ /* 0x000ea80000300800 */
[----:B------:R-:W3:Y:S04]  /*a48e0*/  LDL.64 R24, [R1+0x140] ;  /* 0x0001400001187983 */ /* 0x000ee80000100a00 */
[----:B------:R-:W-:Y:S04]  /*a48f0*/  STL [R1+0x5a44], R29 ;  /* 0x005a441d01007387 */ /* 0x000fe80000100800 */
[----:B------:R-:W2:Y:S04]  /*a4900*/  LDL.LU.64 R14, [R1+0x6478] ;  /* 0x00647800010e7983 */ /* 0x000ea80000300a00 */
[----:B------:R-:W2:Y:S04]  /*a4910*/  LDL.LU.64 R12, [R1+0x6470] ;  /* 0x00647000010c7983 */ /* 0x000ea80000300a00 */
[----:B------:R0:W-:Y:S04]  /*a4920*/  STL.64 [R1+0x980], R20 ;  /* 0x0009801401007387 */ /* 0x0001e80000100a00 */
[----:B0-----:R-:W2:Y:S01]  /*a4930*/  LDL.LU.64 R20, [R1+0x6468] ;  /* 0x0064680001147983 */ /* 0x001ea20000300a00 */
[----:B------:R-:W-:-:S02]  /*a4940*/  IMAD.MOV.U32 R7, RZ, RZ, R22 ;  /* 0x000000ffff077224 */ /* 0x000fc400078e0016 */
[----:B------:R-:W-:-:S03]  /*a4950*/  IMAD.MOV.U32 R6, RZ, RZ, R23 ;  /* 0x000000ffff067224 */ /* 0x000fc600078e0017 */
[----:B------:R-:W-:Y:S04]  /*a4960*/  STL [R1+0x5a4c], R7 ;  /* 0x005a4c0701007387 */ /* 0x000fe80000100800 */
[----:B------:R-:W-:Y:S01]  /*a4970*/  STL [R1+0x5a48], R6 ;  /* 0x005a480601007387 */ /* 0x000fe20000100800 */
[----:B--2---:R-:W-:-:S15]  /*a4980*/  HMMA.16816.F32.BF16 R12, R16, R20, R12 ;  /* 0x00000014100c723c */ /* 0x004fde000004180c */
[----:B------:R-:W-:-:S04]  /*a4990*/  NOP ;  /* 0x0000000000007918 */ /* 0x000fc80000000000 */
[----:B------:R0:W-:Y:S04]  /*a49a0*/  STL.64 [R1+0x970], R12 ;  /* 0x0009700c01007387 */ /* 0x0001e80000100a00 */
[----:B------:R1:W-:Y:S01]  /*a49b0*/  STL.64 [R1+0x978], R14 ;  /* 0x0009780e01007387 */ /* 0x0003e20000100a00 */
[----:B0-----:R-:W-:-:S03]  /*a49c0*/  IMAD.MOV.U32 R12, RZ, RZ, R20 ;  /* 0x000000ffff0c7224 */ /* 0x001fc600078e0014 */
[----:B-1----:R-:W2:Y:S01]  /*a49d0*/  LDL.LU.64 R14, [R1+0x6460] ;  /* 0x00646000010e7983 */ /* 0x002ea20000300a00 */
[----:B------:R-:W-:-:S03]  /*a49e0*/  IMAD.MOV.U32 R13, RZ, RZ, R21 ;  /* 0x000000ffff0d7224 */ /* 0x000fc600078e0015 */
[----:B------:R-:W2:Y:S02]  /*a49f0*/  LDL.LU.64 R20, [R1+0x6458] ;  /* 0x0064580001147983 */ /* 0x000ea40000300a00 */
[----:B--2---:R-:W-:Y:S02]  /*a4a00*/  HMMA.16816.F32.BF16 R20, R16, R20, R8 ;  /* 0x000000141014723c */ /* 0x004fe40000041808 */
[----:B------:R-:W-:Y:S04]  /*a4a10*/  STL.64 [R1+0x62c8], R14 ;  /* 0x0062c80e01007387 */ /* 0x000fe80000100a00 */
[----:B------:R0:W-:Y:S04]  /*a4a20*/  STL.64 [R1+0x62c0], R12 ;  /* 0x0062c00c01007387 */ /* 0x0001e80000100a00 */
[----:B0-----:R-:W2:Y:S04]  /*a4a30*/  LDL.LU R12, [R1+0x950] ;  /* 0x00095000010c7983 */ /* 0x001ea80000300800 */
[----:B------:R-:W2:Y:S04]  /*a4a40*/  LDL.LU R13, [R1+0x954] ;  /* 0x00095400010d7983 */ /* 0x000ea80000300800 */
[----:B------:R-:W2:Y:S04]  /*a4a50*/  LDL.LU R14, [R1+0x958] ;  /* 0x00095800010e7983 */ /* 0x000ea80000300800 */
[----:B------:R-:W3:Y:S04]  /*a4a60*/  LDL.LU.64 R10, [R1+0x6450] ;  /* 0x00645000010a7983 */ /* 0x000ee80000300a00 */
[----:B------:R-:W3:Y:S01]  /*a4a70*/  LDL.LU.64 R8, [R1+0x6448] ;  /* 0x0064480001087983 */ /* 0x000ee20000300a00 */
[----:B------:R-:W-:-:S02]  /*a4a80*/  IMAD.MOV.U32 R0, RZ, RZ, R20 ;  /* 0x000000ffff007224 */ /* 0x000fc400078e0014 */
[----:B------:R-:W-:Y:S02]  /*a4a90*/  IMAD.MOV.U32 R2, RZ, RZ, R21 ;  /* 0x000000ffff027224 */ /* 0x000fe400078e0015 */
[----:B------:R-:W2:Y:S01]  /*a4aa0*/  LDL.LU.64 R20, [R1+0x6440] ;  /* 0x0064400001147983 */ /* 0x000ea20000300a00 */
[----:B----4-:R-:W-:Y:S02]  /*a4ab0*/  IMAD.MOV.U32 R15, RZ, RZ, R3 ;  /* 0x000000ffff0f7224 */ /* 0x010fe400078e0003 */
[----:B------:R-:W-:Y:S02]  /*a4ac0*/  IMAD.MOV.U32 R3, RZ, RZ, R23 ;  /* 0x000000ffff037224 */ /* 0x000fe400078e0017 */
[----:B------:R-:W-:-:S03]  /*a4ad0*/  IMAD.MOV.U32 R28, RZ, RZ, R22 ;  /* 0x000000ffff1c7224 */ /* 0x000fc600078e0016 */
[----:B------:R-:W-:Y:S04]  /*a4ae0*/  STL [R1+0x5c9c], R3 ;  /* 0x005c9c0301007387 */ /* 0x000fe80000100800 */
[----:B------:R0:W-:Y:S04]  /*a4af0*/  STL [R1+0x5c98], R28 ;  /* 0x005c981c01007387 */ /* 0x0001e80000100800 */
[----:B------:R-:W-:Y:S04]  /*a4b00*/  STL [R1+0x5c94], R2 ;  /* 0x005c940201007387 */ /* 0x000fe80000100800 */
[----:B------:R-:W-:Y:S01]  /*a4b10*/  STL [R1+0x5c90], R0 ;  /* 0x005c900001007387 */ /* 0x000fe20000100800 */
[----:B--2---:R-:W-:Y:S01]  /*a4b20*/  HMMA.16816.F32.BF16 R12, R16, R20, R12 ;  /* 0x00000014100c723c */ /* 0x004fe2000004180c */
[----:B0-----:R-:W-:-:S15]  /*a4b30*/  IMAD.MOV.U32 R28, RZ, RZ, R21 ;  /* 0x000000ffff1c7224 */ /* 0x001fde00078e0015 */
[----:B------:R-:W-:-:S03]  /*a4b40*/  NOP ;  /* 0x0000000000007918 */ /* 0x000fc60000000000 */
[----:B------:R-:W-:Y:S02]  /*a4b50*/  IMAD.MOV.U32 R6, RZ, RZ, R14 ;  /* 0x000000ffff067224 */ /* 0x000fe400078e000e */
[----:B------:R-:W-:Y:S01]  /*a4b60*/  IMAD.MOV.U32 R7, RZ, RZ, R13 ;  /* 0x000000ffff077224 */ /* 0x000fe200078e000d */
[----:B------:R-:W-:Y:S04]  /*a4b70*/  STL [R1+0x950], R12 ;  /* 0x0009500c01007387 */ /* 0x000fe80000100800 */
[----:B------:R-:W-:Y:S04]  /*a4b80*/  STL [R1+0x61e0], R28 ;  /* 0x0061e01c01007387 */ /* 0x000fe80000100800 */
[----:B------:R-:W-:Y:S04]  /*a4b90*/  STL [R1+0x5d9c], R6 ;  /* 0x005d9c0601007387 */ /* 0x000fe80000100800 */
[----:B------:R-:W-:Y:S04]  /*a4ba0*/  STL [R1+0x5d98], R7 ;  /* 0x005d980701007387 */ /* 0x000fe80000100800 */
[----:B------:R3:W-:Y:S02]  /*a4bb0*/  STL.64 [R1+0x62d0], R4 ;  /* 0x0062d00401007387 */ /* 0x0007e40000100a00 */
[----:B---3--:R-:W-:Y:S01]  /*a4bc0*/  HMMA.16816.F32.BF16 R4, R16, R24, R8 ;  /* 0x000000181004723c */ /* 0x008fe20000041808 */
[----:B------:R-:W-:-:S05]  /*a4bd0*/  IMAD.MOV.U32 R29, RZ, RZ, R15 ;  /* 0x000000ffff1d7224 */ /* 0x000fca00078e000f */
[----:B------:R-:W-:Y:S04]  /*a4be0*/  STL [R1+0x5ca0], R29 ;  /* 0x005ca01d01007387 */ /* 0x000fe80000100800 */
[----:B------:R-:W2:Y:S09]  /*a4bf0*/  LDL.LU R12, [R1+0x8a0] ;  /* 0x0008a000010c7983 */ /* 0x000eb20000300800 */
[----:B------:R-:W-:Y:S04]  /*a4c00*/  STL.64 [R1+0x940], R4 ;  /* 0x0009400401007387 */ /* 0x000fe80000100a00 */
[----:B------:R-:W-:Y:S04]  /*a4c10*/  STL.64 [R1+0x948], R6 ;  /* 0x0009480601007387 */ /* 0x000fe80000100a00 */
        /* <DEDUP_REMOVED lines=11> */
[----:B0-----:R-:W2:Y:S04]  /*a4cd0*/  LDL.64 R12, [R1+0xc0] ;  /* 0x0000c000010c7983 */ /* 0x001ea80000100a00 */
[----:B--2---:R0:W-:Y:S04]  /*a4ce0*/  STL.64 [R1+0x6398], R12 ;  /* 0x0063980c01007387 */ /* 0x0041e80000100a00 */
[----:B0-----:R-:W2:Y:S04]  /*a4cf0*/  LDL.64 R12, [R1+0xd0] ;  /* 0x0000d000010c7983 */ /* 0x001ea80000100a00 */
[----:B--2---:R0:W-:Y:S04]  /*a4d00*/  STL.64 [R1+0x63b0], R12 ;  /* 0x0063b00c01007387 */ /* 0x0041e80000100a00 */
[----:B0-----:R-:W2:Y:S04]  /*a4d10*/  LDL.64 R12, [R1+0xe0] ;  /* 0x0000e000010c7983 */ /* 0x001ea80000100a00 */
        /* <DEDUP_REMOVED lines=58> */
[----:B------:R-:W3:Y:S01]  /*a50c0*/  LDL.64 R20, [R1+0xa0] ;  /* 0x0000a00001147983 */ /* 0x000ee20000100a00 */
[----:B------:R-:W-:-:S03]  /*a50d0*/  IMAD.MOV.U32 R29, RZ, RZ, R25 ;  /* 0x000000ffff1d7224 */ /* 0x000fc600078e0019 */
[----:B------:R-:W3:Y:S04]  /*a50e0*/  LDL.LU R8, [R1+0x890] ;  /* 0x0008900001087983 */ /* 0x000ee80000300800 */
[----:B------:R-:W3:Y:S04]  /*a50f0*/  LDL.LU R9, [R1+0x894] ;  /* 0x0008940001097983 */ /* 0x000ee80000300800 */
[----:B------:R-:W3:Y:S04]  /*a5100*/  LDL.LU R10, [R1+0x898] ;  /* 0x00089800010a7983 */ /* 0x000ee80000300800 */
[----:B------:R-:W3:Y:S04]  /*a5110*/  LDL.LU R11, [R1+0x89c] ;  /* 0x00089c00010b7983 */ /* 0x000ee80000300800 */
[----:B------:R-:W3:Y:S04]  /*a5120*/  LDL.64 R24, [R1+0x90] ;  /* 0x0000900001187983 */ /* 0x000ee80000100a00 */
[----:B------:R-:W-:Y:S01]  /*a5130*/  STL [R1+0x61e4], R29 ;  /* 0x0061e41d01007387 */ /* 0x000fe20000100800 */
[----:B----4-:R-:W-:Y:S01]  /*a5140*/  IMAD.MOV.U32 R28, RZ, RZ, R13 ;  /* 0x000000ffff1c7224 */ /* 0x010fe200078e000d */
        /* <DEDUP_REMOVED lines=65> */
[----:B------:R0:W-:Y:S04]  /*a5560*/  STL.64 [R1+0x8c0], R4 ;  /* 0x0008c00401007387 */ /* 0x0001e80000100a00 */
[----:B------:R-:W-:Y:S04]  /*a5570*/  STL.64 [R1+0x8c8], R6 ;  /* 0x0008c80601007387 */ /* 0x000fe80000100a00 */
[----:B0-----:R-:W2:Y:S04]  /*a5580*/  LDL.LU.64 R4, [R1+0x6390] ;  /* 0x0063900001047983 */ /* 0x001ea80000300a00 */
[----:B------:R-:W2:Y:S04]  /*a5590*/  LDL.LU.64 R14, [R1+0x6388] ;  /* 0x00638800010e7983 */ /* 0x000ea80000300a00 */
[----:B------:R-:W2:Y:S04]  /*a55a0*/  LDL.LU.64 R12, [R1+0x6380] ;  /* 0x00638000010c7983 */ /* 0x000ea80000300a00 */
[----:B------:R-:W-:Y:S01]  /*a55b0*/  STL [R1+0x6204], R29 ;  /* 0x0062041d01007387 */ /* 0x000fe20000100800 */
[----:B--2---:R-:W-:-:S15]  /*a55c0*/  HMMA.16816.F32.BF16 R12, R16, R4, R12 ;  /* 0x00000004100c723c */ /* 0x004fde000004180c */
[----:B------:R-:W-:-:S04]  /*a55d0*/  NOP ;  /* 0x0000000000007918 */ /* 0x000fc80000000000 */
[----:B------:R-:W-:Y:S04]  /*a55e0*/  STL.64 [R1+0x8b0], R12 ;  /* 0x0008b00c01007387 */ /* 0x000fe80000100a00 */
[----:B------:R0:W-:Y:S04]  /*a55f0*/  STL.64 [R1+0x8b8], R14 ;  /* 0x0008b80e01007387 */ /* 0x0001e80000100a00 */
[----:B0-----:R-:W2:Y:S04]  /*a5600*/  LDL.LU.64 R14, [R1+0x6378] ;  /* 0x00637800010e7983 */ /* 0x001ea80000300a00 */
[----:B------:R-:W2:Y:S01]  /*a5610*/  LDL.LU.64 R12, [R1+0x6370] ;  /* 0x00637000010c7983 */ /* 0x000ea20000300a00 */
[----:B------:R-:W-:Y:S01]  /*a5620*/  IMAD.MOV.U32 R28, RZ, RZ, R5 ;  /* 0x000000ffff1c7224 */ /* 0x000fe200078e0005 */
[----:B---3--:R-:W-:Y:S01]  /*a5630*/  HMMA.16816.F32.BF16 R8, R16, R24, R8 ;  /* 0x000000181008723c */ /* 0x008fe20000041808 */
[----:B------:R-:W-:-:S03]  /*a5640*/  IMAD.MOV.U32 R29, RZ, RZ, R21 ;  /* 0x000000ffff1d7224 */ /* 0x000fc600078e0015 */
[----:B------:R-:W-:Y:S04]  /*a5650*/  STL [R1+0x6208], R28 ;  /* 0x0062081c01007387 */ /* 0x000fe80000100800 */
[----:B------:R-:W-:Y:S01]  /*a5660*/  STL [R1+0x620c], R29 ;  /* 0x00620c1d01007387 */ /* 0x000fe20000100800 */
[----:B--2---:R-:W-:-:S15]  /*a5670*/  HMMA.16816.F32.BF16 R4, R16, R20, R12 ;  /* 0x000000141004723c */ /* 0x004fde000004180c */
[----:B------:R-:W-:-:S04]  /*a5680*/  NOP ;  /* 0x0000000000007918 */ /* 0x000fc80000000000 */
[----:B------:R0:W-:Y:S04]  /*a5690*/  STL.64 [R1+0x8a0], R4 ;  /* 0x0008a00401007387 */ /* 0x0001e80000100a00 */
[----:B------:R1:W-:Y:S04]  /*a56a0*/  STL.64 [R1+0x8a8], R6 ;  /* 0x0008a80601007387 */ /* 0x0003e80000100a00 */
[----:B0-----:R-:W2:Y:S04]  /*a56b0*/  LDL.LU R4, [R1+0x810] ;  /* 0x0008100001047983 */ /* 0x001ea80000300800 */
[----:B------:R-:W-:Y:S04]  /*a56c0*/  STL.64 [R1+0x890], R8 ;  /* 0x0008900801007387 */ /* 0x000fe80000100a00 */
[----:B------:R-:W-:Y:S04]  /*a56d0*/  STL.64 [R1+0x898], R10 ;  /* 0x0008980a01007387 */ /* 0x000fe80000100a00 */
[----:B------:R-:W2:Y:S04]  /*a56e0*/  LDL.LU R5, [R1+0x814] ;  /* 0x0008140001057983 */ /* 0x000ea80000300800 */
[----:B-1----:R-:W3:Y:S04]  /*a56f0*/  LDL.LU R6, [R1+0x818] ;  /* 0x0008180001067983 */ /* 0x002ee80000300800 */
        /* <DEDUP_REMOVED lines=16> */
[----:B----4-:R-:W-:Y:S04]  /*a5800*/  STL.64 [R1+0x6358], R20 ;  /* 0x0063581401007387 */ /* 0x010fe80000100a00 */
[----:B------:R-:W4:Y:S04]  /*a5810*/  LDL.64 R4, [R1+0x50] ;  /* 0x0000500001047983 */ /* 0x000f280000100a00 */
[----:B----4-:R0:W-:Y:S04]  /*a5820*/  STL.64 [R1+0x6338], R4 ;  /* 0x0063380401007387 */ /* 0x0101e80000100a00 */
[----:B0-----:R-:W4:Y:S04]  /*a5830*/  LDL.64 R4, [R1+0x60] ;  /* 0x0000600001047983 */ /* 0x001f280000100a00 */
        /* <DEDUP_REMOVED lines=9> */
[----:B------:R-:W2:Y:S04]  /*a58d0*/  LDL.LU R6, [R1+0x888] ;  /* 0x0008880001067983 */ /* 0x000ea80000300800 */
[----:B------:R-:W2:Y:S04]  /*a58e0*/  LDL.LU R7, [R1+0x88c] ;  /* 0x00088c0001077983 */ /* 0x000ea80000300800 */
[----:B------:R-:W2:Y:S04]  /*a58f0*/  LDL.64 R20, [R1+0x80] ;  /* 0x0000800001147983 */ /* 0x000ea80000100a00 */
[----:B---3--:R-:W-:Y:S04]  /*a5900*/  STL.64 [R1+0x6300], R10 ;  /* 0x0063000a01007387 */ /* 0x008fe80000100a00 */
        /* <DEDUP_REMOVED lines=18> */
[----:B------:R-:W-:Y:S01]  /*a5a30*/  MOV R28, R25 ;  /* 0x00000019001c7202 */ /* 0x000fe20000000f00 */
[----:B------:R-:W-:-:S02]  /*a5a40*/  IMAD.MOV.U32 R29, RZ, RZ, R21 ;  /* 0x000000ffff1d7224 */ /* 0x000fc400078e0015 */
        /* <DEDUP_REMOVED lines=10> */
[----:B------:R-:W3:Y:S04]  /*a5af0*/  LDL.64 R24, [R1] ;  /* 0x0000000001187983 */ /* 0x000ee80000100a00 */
[----:B------:R-:W-:Y:S04]  /*a5b00*/  STL [R1+0x6210], R28 ;  /* 0x0062101c01007387 */ /* 0x000fe80000100800 */
[----:B------:R-:W-:Y:S04]  /*a5b10*/  STL.64 [R1+0x880], R4 ;  /* 0x0008800401007387 */ /* 0x000fe80000100a00 */
[----:B------:R0:W-:Y:S04]  /*a5b20*/  STL.64 [R1+0x888], R6 ;  /* 0x0008880601007387 */ /* 0x0001e80000100a00 */
[----:B0-----:R-:W4:Y:S04]  /*a5b30*/  LDL.LU.64 R6, [R1+0x6368] ;  /* 0x0063680001067983 */ /* 0x001f280000300a00 */
[----:B------:R-:W4:Y:S04]  /*a5b40*/  LDL.LU.64 R4, [R1+0x6360] ;  /* 0x0063600001047983 */ /* 0x000f280000300a00 */
[----:B------:R-:W4:Y:S04]  /*a5b50*/  LDL.LU.64 R20, [R1+0x6358] ;  /* 0x0063580001147983 */ /* 0x000f280000300a00 */
[----:B------:R-:W-:Y:S01]  /*a5b60*/  STL [R1+0x6214], R29 ;  /* 0x0062141d01007387 */ /* 0x000fe20000100800 */
[----:B----4-:R-:W-:-:S15]  /*a5b70*/  HMMA.16816.F32.BF16 R4, R16, R20, R4 ;  /* 0x000000141004723c */ /* 0x010fde0000041804 */
[----:B------:R-:W-:-:S04]  /*a5b80*/  NOP ;  /* 0x0000000000007918 */ /* 0x000fc80000000000 */
[----:B------:R0:W-:Y:S04]  /*a5b90*/  STL.64 [R1+0x870], R4 ;  /* 0x0008700401007387 */ /* 0x0001e80000100a00 */
[----:B------:R-:W-:Y:S04]  /*a5ba0*/  STL.64 [R1+0x878], R6 ;  /* 0x0008780601007387 */ /* 0x000fe80000100a00 */
[----:B0-----:R-:W2:Y:S01]  /*a5bb0*/  LDL.LU.64 R4, [R1+0x6350] ;  /* 0x0063500001047983 */ /* 0x001ea20000300a00 */
[----:B------:R-:W-:-:S03]  /*a5bc0*/  IMAD.MOV.U32 R28, RZ, RZ, R21 ;  /* 0x000000ffff1c7224 */ /* 0x000fc600078e0015 */
[----:B------:R-:W4:Y:S04]  /*a5bd0*/  LDL.LU R20, [R1+0x7f0] ;  /* 0x0007f00001147983 */ /* 0x000f280000300800 */
[----:B------:R-:W4:Y:S04]  /*a5be0*/  LDL.LU R21, [R1+0x7f4] ;  /* 0x0007f40001157983 */ /* 0x000f280000300800 */
[----:B------:R-:W4:Y:S04]  /*a5bf0*/  LDL.LU R22, [R1+0x7f8] ;  /* 0x0007f80001167983 */ /* 0x000f280000300800 */
[----:B------:R-:W4:Y:S04]  /*a5c00*/  LDL.LU R23, [R1+0x7fc] ;  /* 0x0007fc0001177983 */ /* 0x000f280000300800 */
        /* <DEDUP_REMOVED lines=44> */
[----:B------:R-:W2:Y:S01]  /*a5ed0*/  LDL.LU.64 R4, [R1+0x62d8] ;  /* 0x0062d80001047983 */ /* 0x000ea20000300a00 */
[----:B---3--:R-:W-:Y:S03]  /*a5ee0*/  HMMA.16816.F32.BF16 R12, R16, R24, R12 ;  /* 0x00000018100c723c */ /* 0x008fe6000004180c */
[----:B------:R0:W-:Y:S02]  /*a5ef0*/  STL [R1+0x622c], R29 ;  /* 0x00622c1d01007387 */ /* 0x0001e40000100800 */
[----:B0-----:R-:W-:-:S03]  /*a5f00*/  IMAD.MOV.U32 R29, RZ, RZ, R24 ;  /* 0x000000ffff1d7224 */ /* 0x001fc600078e0018 */
[----:B--2---:R-:W-:Y:S01]  /*a5f10*/  HMMA.16816.F32.BF16 R4, R16, R8, R4 ;  /* 0x000000081004723c */ /* 0x004fe20000041804 */
[----:B------:R-:W-:-:S15]  /*a5f20*/  IMAD.MOV.U32 R28, RZ, RZ, R9 ;  /* 0x000000ffff1c7224 */ /* 0x000fde00078e0009 */
[----:B------:R-:W-:-:S03]  /*a5f30*/  NOP ;  /* 0x0000000000007918 */ /* 0x000fc60000000000 */
[----:B------:R0:W-:Y:S04]  /*a5f40*/  STL.64 [R1+0x810], R4 ;  /* 0x0008100401007387 */ /* 0x0001e80000100a00 */
[----:B------:R1:W-:Y:S04]  /*a5f50*/  STL.64 [R1+0x818], R6 ;  /* 0x0008180601007387 */ /* 0x0003e80000100a00 */
[----:B0-----:R-:W2:Y:S04]  /*a5f60*/  LDL.LU.64 R4, [R1+0x62d0] ;  /* 0x0062d00001047983 */ /* 0x001ea80000300a00 */
[----:B------:R-:W3:Y:S04]  /*a5f70*/  LDL.LU R8, [R1+0x7e0] ;  /* 0x0007e00001087983 */ /* 0x000ee80000300800 */
[----:B------:R-:W3:Y:S04]  /*a5f80*/  LDL.LU R9, [R1+0x7e4] ;  /* 0x0007e40001097983 */ /* 0x000ee80000300800 */
[----:B------:R-:W3:Y:S04]  /*a5f90*/  LDL.LU R10, [R1+0x7e8] ;  /* 0x0007e800010a7983 */ /* 0x000ee80000300800 */
[----:B------:R-:W3:Y:S04]  /*a5fa0*/  LDL.LU R11, [R1+0x7ec] ;  /* 0x0007ec00010b7983 */ /* 0x000ee80000300800 */
[----:B------:R-:W-:Y:S04]  /*a5fb0*/  STL.64 [R1+0x800], R12 ;  /* 0x0008000c01007387 */ /* 0x000fe80000100a00 */
[----:B------:R0:W-:Y:S01]  /*a5fc0*/  STL.64 [R1+0x808], R14 ;  /* 0x0008080e01007387 */ /* 0x0001e20000100a00 */
[----:B-1----:R-:W-:-:S03]  /*a5fd0*/  IMAD.MOV.U32 R7, RZ, RZ, R25 ;  /* 0x000000ffff077224 */ /* 0x002fc600078e0019 */
[----:B0-----:R-:W3:Y:S04]  /*a5fe0*/  LDL.LU.64 R14, [R1+0x62c8] ;  /* 0x0062c800010e7983 */ /* 0x001ee80000300a00 */
[----:B------:R-:W3:Y:S04]  /*a5ff0*/  LDL.LU.64 R12, [R1+0x62c0] ;  /* 0x0062c000010c7983 */ /* 0x000ee80000300a00 */
[----:B------:R-:W3:Y:S04]  /*a6000*/  LDL.LU.64 R26, [R1+0x62b8] ;  /* 0x0062b800011a7983 */ /* 0x000ee80000300a00 */
[----:B------:R-:W4:Y:S04]  /*a6010*/  LDL.LU.64 R24, [R1+0x62b0] ;  /* 0x0062b00001187983 */ /* 0x000f280000300a00 */
[----:B------:R-:W-:Y:S04]  /*a6020*/  STL [R1+0x6298], R7 ;  /* 0x0062980701007387 */ /* 0x000fe80000100800 */
[----:B--2---:R0:W-:Y:S04]  /*a6030*/  STL.64 [R1+0x6290], R4 ;  /* 0x0062900401007387 */ /* 0x0041e80000100a00 */
[----:B0-----:R-:W2:Y:S04]  /*a6040*/  LDL.LU R4, [R1+0x7d0] ;  /* 0x0007d00001047983 */ /* 0x001ea80000300800 */
[----:B------:R-:W2:Y:S04]  /*a6050*/  LDL.LU R5, [R1+0x7d4] ;  /* 0x0007d40001057983 */ /* 0x000ea80000300800 */
[----:B------:R-:W2:Y:S04]  /*a6060*/  LDL.LU R6, [R1+0x7d8] ;  /* 0x0007d80001067983 */ /* 0x000ea80000300800 */
[----:B------:R-:W2:Y:S01]  /*a6070*/  LDL.LU R7, [R1+0x7dc] ;  /* 0x0007dc0001077983 */ /* 0x000ea20000300800 */
[----:B----4-:R-:W-:-:S15]  /*a6080*/  HMMA.16816.F32.BF16 R20, R16, R24, R20 ;  /* 0x000000181014723c */ /* 0x010fde0000041814 */
[----:B------:R-:W-:-:S04]  /*a6090*/  NOP ;  /* 0x0000000000007918 */ /* 0x000fc80000000000 */
[----:B------:R0:W-:Y:S04]  /*a60a0*/  STL.64 [R1+0x7f0], R20 ;  /* 0x0007f01401007387 */ /* 0x0001e80000100a00 */
[----:B------:R1:W-:Y:S04]  /*a60b0*/  STL.64 [R1+0x7f8], R22 ;  /* 0x0007f81601007387 */ /* 0x0003e80000100a00 */
[----:B0-----:R-:W4:Y:S04]  /*a60c0*/  LDL.LU R20, [R1+0x450] ;  /* 0x0004500001147983 */ /* 0x001f280000300800 */
[----:B------:R-:W4:Y:S04]  /*a60d0*/  LDL.LU R21, [R1+0x454] ;  /* 0x0004540001157983 */ /* 0x000f280000300800 */
[----:B-1----:R-:W4:Y:S04]  /*a60e0*/  LDL.LU R22, [R1+0x458] ;  /* 0x0004580001167983 */ /* 0x002f280000300800 */
[----:B------:R-:W4:Y:S04]  /*a60f0*/  LDL.LU R23, [R1+0x45c] ;  /* 0x00045c0001177983 */ /* 0x000f280000300800 */
[----:B---3--:R-:W-:Y:S04]  /*a6100*/  STL.64 [R1+0x5fc8], R26 ;  /* 0x005fc81a01007387 */ /* 0x008fe80000100a00 */
[----:B------:R0:W-:Y:S02]  /*a6110*/  STL.64 [R1+0x5fc0], R24 ;  /* 0x005fc01801007387 */ /* 0x0001e40000100a00 */
[----:B0-----:R-:W-:-:S02]  /*a6120*/  IMAD.MOV.U32 R24, RZ, RZ, R12 ;  /* 0x000000ffff187224 */ /* 0x001fc400078e000c */
[----:B------:R-:W-:Y:S01]  /*a6130*/  IMAD.MOV.U32 R25, RZ, RZ, R13 ;  /* 0x000000ffff197224 */ /* 0x000fe200078e000d */
[----:B------:R-:W3:Y:S04]  /*a6140*/  LDL.LU R12, [R1+0x62ac] ;  /* 0x0062ac00010c7983 */ /* 0x000ee80000300800 */
[----:B------:R-:W3:Y:S04]  /*a6150*/  LDL.LU R13, [R1+0x62a8] ;  /* 0x0062a800010d7983 */ /* 0x000ee80000300800 */
[----:B------:R0:W-:Y:S04]  /*a6160*/  STL.64 [R1+0x6230], R24 ;  /* 0x0062301801007387 */ /* 0x0001e80000100a00 */
[----:B0-----:R-:W2:Y:S04]  /*a6170*/  LDL.LU R24, [R1+0x410] ;  /* 0x0004100001187983 */ /* 0x001ea80000300800 */
[----:B------:R-:W2:Y:S04]  /*a6180*/  LDL.LU R25, [R1+0x414] ;  /* 0x0004140001197983 */ /* 0x000ea80000300800 */
[----:B------:R-:W2:Y:S04]  /*a6190*/  LDL.LU R26, [R1+0x418] ;  /* 0x00041800011a7983 */ /* 0x000ea80000300800 */
[----:B------:R-:W2:Y:S04]  /*a61a0*/  LDL.LU R27, [R1+0x41c] ;  /* 0x00041c00011b7983 */ /* 0x000ea80000300800 */
[----:B--2---:R-:W-:Y:S04]  /*a61b0*/  STL.64 [R1+0x6240], R26 ;  /* 0x0062401a01007387 */ /* 0x004fe80000100a00 */
[----:B------:R0:W-:Y:S04]  /*a61c0*/  STL.64 [R1+0x6238], R24 ;  /* 0x0062381801007387 */ /* 0x0001e80000100a00 */
[----:B0-----:R-:W2:Y:S01]  /*a61d0*/  LDL.64 R24, [R1+0x190] ;  /* 0x0001900001187983 */ /* 0x001ea20000100a00 */
[----:B---3--:R-:W-:Y:S03]  /*a61e0*/  HMMA.16816.F32.BF16 R8, R16, R12, R8 ;  /* 0x0000000c1008723c */ /* 0x008fe60000041808 */
[----:B--2---:R0:W-:Y:S02]  /*a61f0*/  STL.64 [R1+0x6258], R24 ;  /* 0x0062581801007387 */ /* 0x0041e40000100a00 */
[----:B0-----:R-:W-:-:S02]  /*a6200*/  IMAD.MOV.U32 R24, RZ, RZ, R15 ;  /* 0x000000ffff187224 */ /* 0x001fc400078e000f */
[----:B------:R-:W-:-:S05]  /*a6210*/  IMAD.MOV.U32 R25, RZ, RZ, R14 ;  /* 0x000000ffff197224 */ /* 0x000fca00078e000e */
[----:B------:R0:W-:Y:S04]  /*a6220*/  STL.64 [R1+0x6268], R24 ;  /* 0x0062681801007387 */ /* 0x0001e80000100a00 */
[----:B0-----:R-:W2:Y:S04]  /*a6230*/  LDL.64 R24, [R1+0x1b0] ;  /* 0x0001b00001187983 */ /* 0x001ea80000100a00 */
[----:B------:R0:W-:Y:S04]  /*a6240*/  STL.64 [R1+0x7e0], R8 ;  /* 0x0007e00801007387 */ /* 0x0001e80000100a00 */
[----:B------:R-:W-:Y:S04]  /*a6250*/  STL.64 [R1+0x7e8], R10 ;  /* 0x0007e80a01007387 */ /* 0x000fe80000100a00 */
[----:B0-----:R-:W3:Y:S02]  /*a6260*/  LDL.LU.64 R8, [R1+0x62a0] ;  /* 0x0062a00001087983 */ /* 0x001ee40000300a00 */
[----:B---3--:R-:W-:-:S15]  /*a6270*/  HMMA.16816.F32.BF16 R4, R16, R8, R4 ;  /* 0x000000081004723c */ /* 0x008fde0000041804 */
[----:B------:R-:W-:-:S04]  /*a6280*/  NOP ;  /* 0x0000000000007918 */ /* 0x000fc80000000000 */
[----:B------:R-:W-:Y:S04]  /*a6290*/  STL.64 [R1+0x7d0], R4 ;  /* 0x0007d00401007387 */ /* 0x000fe80000100a00 */
[----:B------:R0:W-:Y:S04]  /*a62a0*/  STL.64 [R1+0x7d8], R6 ;  /* 0x0007d80601007387 */ /* 0x0001e80000100a00 */
[----:B0-----:R-:W3:Y:S04]  /*a62b0*/  LDL.LU R7, [R1+0x6298] ;  /* 0x0062980001077983 */ /* 0x001ee80000300800 */
[----:B------:R-:W4:Y:S04]  /*a62c0*/  LDL.LU.64 R4, [R1+0x6290] ;  /* 0x0062900001047983 */ /* 0x000f280000300a00 */
[----:B------:R0:W-:Y:S04]  /*a62d0*/  STL.64 [R1+0x6260], R8 ;  /* 0x0062600801007387 */ /* 0x0001e80000100a00 */
[----:B0-----:R-:W2:Y:S04]  /*a62e0*/  LDL.LU R8, [R1+0x430] ;  /* 0x0004300001087983 */ /* 0x001ea80000300800 */
[----:B------:R-:W2:Y:S04]  /*a62f0*/  LDL.LU R9, [R1+0x434] ;  /* 0x0004340001097983 */ /* 0x000ea80000300800 */
[----:B------:R-:W2:Y:S04]  /*a6300*/  LDL.LU R10, [R1+0x438] ;  /* 0x00043800010a7983 */ /* 0x000ea80000300800 */
[----:B------:R-:W2:Y:S01]  /*a6310*/  LDL.LU R11, [R1+0x43c] ;  /* 0x00043c00010b7983 */ /* 0x000ea20000300800 */
[----:B----4-:R-:W-:Y:S03]  /*a6320*/  HMMA.16816.F32.BF16 R16, R16, R4, R20 ;  /* 0x000000041010723c */ /* 0x010fe60000041814 */
[----:B--2---:R-:W-:Y:S04]  /*a6330*/  STL.64 [R1+0x6278], R10 ;  /* 0x0062780a01007387 */ /* 0x004fe80000100a00 */
[----:B------:R0:W-:Y:S04]  /*a6340*/  STL.64 [R1+0x6270], R8 ;  /* 0x0062700801007387 */ /* 0x0001e80000100a00 */
[----:B0-----:R-:W2:Y:S04]  /*a6350*/  LDL.LU R8, [R1+0x440] ;  /* 0x0004400001087983 */ /* 0x001ea80000300800 */
[----:B------:R-:W2:Y:S04]  /*a6360*/  LDL.LU R9, [R1+0x444] ;  /* 0x0004440001097983 */ /* 0x000ea80000300800 */
[----:B------:R-:W2:Y:S04]  /*a6370*/  LDL.LU R10, [R1+0x448] ;  /* 0x00044800010a7983 */ /* 0x000ea80000300800 */
[----:B------:R-:W2:Y:S04]  /*a6380*/  LDL.LU R11, [R1+0x44c] ;  /* 0x00044c00010b7983 */ /* 0x000ea80000300800 */
[----:B------:R-:W2:Y:S04]  /*a6390*/  LDL.LU.64 R22, [R1+0x6288] ;  /* 0x0062880001167983 */ /* 0x000ea80000300a00 */
[----:B------:R-:W2:Y:S04]  /*a63a0*/  LDL.LU.64 R20, [R1+0x6280] ;  /* 0x0062800001147983 */ /* 0x000ea80000300a00 */
[----:B------:R0:W-:Y:S01]  /*a63b0*/  STL.64 [R1+0x450], R16 ;  /* 0x0004501001007387 */ /* 0x0001e20000100a00 */
[----:B------:R-:W-:-:S02]  /*a63c0*/  IMAD.MOV.U32 R14, RZ, RZ, R18 ;  /* 0x000000ffff0e7224 */ /* 0x000fc400078e0012 */
[----:B------:R-:W-:Y:S01]  /*a63d0*/  IMAD.MOV.U32 R15, RZ, RZ, R19 ;  /* 0x000000ffff0f7224 */ /* 0x000fe200078e0013 */
[----:B0-----:R-:W4:Y:S04]  /*a63e0*/  LDL.LU R16, [R1+0x400] ;  /* 0x0004000001107983 */ /* 0x001f280000300800 */
[----:B------:R-:W4:Y:S04]  /*a63f0*/  LDL.LU R17, [R1+0x404] ;  /* 0x0004040001117983 */ /* 0x000f280000300800 */
[----:B------:R-:W3:Y:S04]  /*a6400*/  LDL.LU R18, [R1+0x408] ;  /* 0x0004080001127983 */ /* 0x000ee80000300800 */
[----:B------:R-:W3:Y:S01]  /*a6410*/  LDL.LU R19, [R1+0x40c] ;  /* 0x00040c0001137983 */ /* 0x000ee20000300800 */
[----:B------:R-:W-:-:S02]  /*a6420*/  IMAD.MOV.U32 R6, RZ, RZ, R24 ;  /* 0x000000ffff067224 */ /* 0x000fc400078e0018 */
[----:B------:R-:W-:Y:S01]  /*a6430*/  IMAD.MOV.U32 R3, RZ, RZ, R25 ;  /* 0x000000ffff037224 */ /* 0x000fe200078e0019 */
[C---:B--2---:R-:W-:Y:S01]  /*a6440*/  HMMA.16816.F32.BF16 R8, R20.reuse, R24, R8 ;  /* 0x000000181408723c */ /* 0x044fe20000041808 */
[----:B---3--:R-:W-:Y:S04]  /*a6450*/  STL.64 [R1+0x6250], R18 ;  /* 0x0062501201007387 */ /* 0x008fe80000100a00 */
[----:B----4-:R0:W-:Y:S04]  /*a6460*/  STL.64 [R1+0x6248], R16 ;  /* 0x0062481001007387 */ /* 0x0101e80000100a00 */
[----:B0-----:R-:W2:Y:S04]  /*a6470*/  LDL.LU R16, [R1+0x420] ;  /* 0x0004200001107983 */ /* 0x001ea80000300800 */
[----:B------:R-:W2:Y:S04]  /*a6480*/  LDL.LU R17, [R1+0x424] ;  /* 0x0004240001117983 */ /* 0x000ea80000300800 */
[----:B------:R-:W2:Y:S04]  /*a6490*/  LDL.LU R18, [R1+0x428] ;  /* 0x0004280001127983 */ /* 0x000ea80000300800 */
[----:B------:R-:W2:Y:S04]  /*a64a0*/  LDL.LU R19, [R1+0x42c] ;  /* 0x00042c0001137983 */ /* 0x000ea80000300800 */
[----:B------:R-:W-:Y:S04]  /*a64b0*/  STL [R1+0x5dc4], R15 ;  /* 0x005dc40f01007387 */ /* 0x000fe80000100800 */
[----:B------:R-:W-:Y:S04]  /*a64c0*/  STL [R1+0x5dc0], R14 ;  /* 0x005dc00e01007387 */ /* 0x000fe80000100800 */
[----:B------:R0:W-:Y:S04]  /*a64d0*/  STL.64 [R1+0x5fb8], R12 ;  /* 0x005fb80c01007387 */ /* 0x0001e80000100a00 */
[----:B0-----:R-:W3:Y:S04]  /*a64e0*/  LDL R12, [R1+0x180] ;  /* 0x00018000010c7983 */ /* 0x001ee80000100800 */
[----:B------:R-:W3:Y:S04]  /*a64f0*/  LDL R13, [R1+0x184] ;  /* 0x00018400010d7983 */ /* 0x000ee80000100800 */
[----:B------:R-:W-:Y:S04]  /*a6500*/  STL.64 [R1+0x440], R8 ;  /* 0x0004400801007387 */ /* 0x000fe80000100a00 */
[----:B------:R0:W-:Y:S04]  /*a6510*/  STL.64 [R1+0x448], R10 ;  /* 0x0004480a01007387 */ /* 0x0001e80000100a00 */
[----:B0-----:R-:W4:Y:S04]  /*a6520*/  LDL.LU.64 R10, [R1+0x6278] ;  /* 0x00627800010a7983 */ /* 0x001f280000300a00 */
[----:B------:R-:W4:Y:S04]  /*a6530*/  LDL.LU.64 R8, [R1+0x6270] ;  /* 0x0062700001087983 */ /* 0x000f280000300a00 */
[----:B------:R-:W4:Y:S04]  /*a6540*/  LDL.LU.64 R24, [R1+0x6268] ;  /* 0x0062680001187983 */ /* 0x000f280000300a00 */
[----:B------:R-:W-:Y:S04]  /*a6550*/  STL [R1+0x5fd8], R6 ;  /* 0x005fd80601007387 */ /* 0x000fe80000100800 */
[----:B------:R-:W-:Y:S01]  /*a6560*/  STL.64 [R1+0x5fd0], R4 ;  /* 0x005fd00401007387 */ /* 0x000fe20000100a00 */
[----:B----4-:R-:W-:Y:S03]  /*a6570*/  HMMA.16816.F32.BF16 R24, R20, R24, R8 ;  /* 0x000000181418723c */ /* 0x010fe60000041808 */
[----:B------:R-:W4:-:S15]  /*a6580*/  LDL.LU.64 R8, [R1+0x6260] ;  /* 0x0062600001087983 */ /* 0x000f1e0000300a00 */
[----:B------:R-:W-:Y:S01]  /*a6590*/  NOP ;  /* 0x0000000000007918 */ /* 0x000fe20000000000 */
[----:B------:R0:W-:Y:S04]  /*a65a0*/  STL.64 [R1+0x430], R24 ;  /* 0x0004301801007387 */ /* 0x0001e80000100a00 */
[----:B0-----:R-:W2:Y:S01]  /*a65b0*/  LDL.LU.64 R24, [R1+0x6258] ;  /* 0x0062580001187983 */ /* 0x001ea20000300a00 */
[----:B------:R-:W-:Y:S02]  /*a65c0*/  IMAD.MOV.U32 R11, RZ, RZ, R27 ;  /* 0x000000ffff0b7224 */ /* 0x000fe400078e001b */
[----:B------:R-:W-:-:S03]  /*a65d0*/  IMAD.MOV.U32 R10, RZ, RZ, R26 ;  /* 0x000000ffff0a7224 */ /* 0x000fc600078e001a */
[----:B------:R-:W-:Y:S04]  /*a65e0*/  STL [R1+0x57d4], R11 ;  /* 0x0057d40b01007387 */ /* 0x000fe80000100800 */
[----:B------:R-:W-:Y:S01]  /*a65f0*/  STL [R1+0x57d0], R10 ;  /* 0x0057d00a01007387 */ /* 0x000fe20000100800 */
        /* <DEDUP_REMOVED lines=8> */
[----:B------:R-:W3:Y:S04]  /*a6680*/  LDL.LU.64 R26, [R1+0x6240] ;  /* 0x00624000011a7983 */ /* 0x000ee80000300a00 */
[----:B------:R-:W3:Y:S02]  /*a6690*/  LDL.LU.64 R24, [R1+0x6238] ;  /* 0x0062380001187983 */ /* 0x000ee40000300a00 */
[----:B---3--:R-:W-:Y:S02]  /*a66a0*/  HMMA.16816.F32.BF16 R12, R20, R12, R24 ;  /* 0x0000000c140c723c */ /* 0x008fe40000041818 */
[----:B------:R-:W2:-:S15]  /*a66b0*/  LDL.LU.64 R24, [R1+0x6230] ;  /* 0x0062300001187983 */ /* 0x000e9e0000300a00 */
[----:B------:R-:W-:Y:S02]  /*a66c0*/  NOP ;  /* 0x0000000000007918 */ /* 0x000fe40000000000 */
[----:B------:R-:W-:Y:S02]  /*a66d0*/  IMAD.MOV.U32 R11, RZ, RZ, R14 ;  /* 0x000000ffff0b7224 */ /* 0x000fe400078e000e */
[----:B------:R-:W-:Y:S01]  /*a66e0*/  IMAD.MOV.U32 R10, RZ, RZ, R15 ;  /* 0x000000ffff0a7224 */ /* 0x000fe200078e000f */
[----:B------:R-:W-:Y:S04]  /*a66f0*/  STL.64 [R1+0x410], R12 ;  /* 0x0004100c01007387 */ /* 0x000fe80000100a00 */
[----:B------:R-:W-:Y:S04]  /*a6700*/  STL.64 [R1+0x5fe8], R10 ;  /* 0x005fe80a01007387 */ /* 0x000fe80000100a00 */
[----:B----4-:R2:W-:Y:S02]  /*a6710*/  STL.64 [R1+0x5fe0], R8 ;  /* 0x005fe00801007387 */ /* 0x0105e40000100a00 */
[----:B--2---:R-:W-:Y:S01]  /*a6720*/  HMMA.16816.F32.BF16 R8, R20, R24, R16 ;  /* 0x000000181408723c */ /* 0x004fe20000041810 */
[----:B------:R-:W-:-:S02]  /*a6730*/  IMAD.MOV.U32 R24, RZ, RZ, R29 ;  /* 0x000000ffff187224 */ /* 0x000fc400078e001d */
[----:B------:R-:W-:Y:S01]  /*a6740*/  IMAD.MOV.U32 R25, RZ, RZ, R7 ;  /* 0x000000ffff197224 */ /* 0x000fe200078e0007 */
[----:B------:R-:W2:-:S15]  /*a6750*/  LDL.LU R29, [R1+0x622c] ;  /* 0x00622c00011d7983 */ /* 0x000e9e0000300800 */
[----:B------:R0:W-:Y:S04]  /*a6760*/  STL.64 [R1+0x400], R8 ;  /* 0x0004000801007387 */ /* 0x0001e80000100a00 */
[----:B------:R-:W-:Y:S04]  /*a6770*/  STL.64 [R1+0x408], R10 ;  /* 0x0004080a01007387 */ /* 0x000fe80000100a00 */
[----:B------:R1:W-:Y:S04]  /*a6780*/  STL.64 [R1+0x5ff0], R24 ;  /* 0x005ff01801007387 */ /* 0x0003e80000100a00 */
[----:B------:R-:W3:Y:S04]  /*a6790*/  LDL.LU R4, [R1+0x680] ;  /* 0x0006800001047983 */ /* 0x000ee80000300800 */
[----:B------:R-:W3:Y:S04]  /*a67a0*/  LDL.LU R5, [R1+0x684] ;  /* 0x0006840001057983 */ /* 0x000ee80000300800 */
[----:B------:R-:W4:Y:S04]  /*a67b0*/  LDL.LU R6, [R1+0x688] ;  /* 0x0006880001067983 */ /* 0x000f280000300800 */
[----:B------:R-:W4:Y:S04]  /*a67c0*/  LDL.LU R7, [R1+0x68c] ;  /* 0x00068c0001077983 */ /* 0x000f280000300800 */
[----:B----4-:R-:W-:Y:S04]  /*a67d0*/  STL.64 [R1+0x6000], R6 ;  /* 0x0060000601007387 */ /* 0x010fe80000100a00 */
[----:B---3--:R2:W-:Y:S04]  /*a67e0*/  STL.64 [R1+0x5ff8], R4 ;  /* 0x005ff80401007387 */ /* 0x0085e80000100a00 */
[----:B0-----:R-:W3:Y:S01]  /*a67f0*/  LDL R8, [R1+0x10] ;  /* 0x0000100001087983 */ /* 0x001ee20000100800 */
[----:B------:R-:W-:-:S03]  /*a6800*/  IMAD.MOV.U32 R9, RZ, RZ, R28 ;  /* 0x000000ffff097224 */ /* 0x000fc600078e001c */
[----:B------:R-:W4:Y:S04]  /*a6810*/  LDL.LU R28, [R1+0x6228] ;  /* 0x00622800011c7983 */ /* 0x000f280000300800 */
[----:B---3--:R0:W-:Y:S04]  /*a6820*/  STL.64 [R1+0x6008], R8 ;  /* 0x0060080801007387 */ /* 0x0081e80000100a00 */
[----:B-1----:R-:W3:Y:S04]  /*a6830*/  LDL.LU R24, [R1+0x690] ;  /* 0x0006900001187983 */ /* 0x002ee80000300800 */
[----:B------:R-:W3:Y:S04]  /*a6840*/  LDL.LU R25, [R1+0x694] ;  /* 0x0006940001197983 */ /* 0x000ee80000300800 */
[----:B------:R-:W3:Y:S04]  /*a6850*/  LDL.LU R26, [R1+0x698] ;  /* 0x00069800011a7983 */ /* 0x000ee80000300800 */
[----:B------:R-:W3:Y:S01]  /*a6860*/  LDL.LU R27, [R1+0x69c] ;  /* 0x00069c00011b7983 */ /* 0x000ee20000300800 */
[----:B--2---:R-:W-:-:S03]  /*a6870*/  IMAD.MOV.U32 R5, RZ, RZ, R29 ;  /* 0x000000ffff057224 */ /* 0x004fc600078e001d */
[----:B---3--:R-:W-:Y:S04]  /*a6880*/  STL.64 [R1+0x6018], R26 ;  /* 0x0060181a01007387 */ /* 0x008fe80000100a00 */
[----:B------:R4:W-:Y:S04]  /*a6890*/  STL.64 [R1+0x6010], R24 ;  /* 0x0060101801007387 */ /* 0x0009e80000100a00 */
[----:B------:R-:W2:Y:S04]  /*a68a0*/  LDL R4, [R1+0x20] ;  /* 0x0000200001047983 */ /* 0x000ea80000100800 */
[----:B------:R-:W3:Y:S04]  /*a68b0*/  LDL.LU R29, [R1+0x6224] ;  /* 0x00622400011d7983 */ /* 0x000ee80000300800 */
[----:B--2---:R-:W-:Y:S04]  /*a68c0*/  STL.64 [R1+0x6020], R4 ;  /* 0x0060200401007387 */ /* 0x004fe80000100a00 */
[----:B0-----:R-:W2:Y:S04]  /*a68d0*/  LDL.LU R8, [R1+0x6a0] ;  /* 0x0006a00001087983 */ /* 0x001ea80000300800 */
[----:B------:R-:W2:Y:S04]  /*a68e0*/  LDL.LU R9, [R1+0x6a4] ;  /* 0x0006a40001097983 */ /* 0x000ea80000300800 */
[----:B------:R-:W2:Y:S04]  /*a68f0*/  LDL.LU R10, [R1+0x6a8] ;  /* 0x0006a800010a7983 */ /* 0x000ea80000300800 */
[----:B------:R-:W2:Y:S01]  /*a6900*/  LDL.LU R11, [R1+0x6ac] ;  /* 0x0006ac00010b7983 */ /* 0x000ea20000300800 */
[----:B----4-:R-:W-:-:S03]  /*a6910*/  IMAD.MOV.U32 R25, RZ, RZ, R28 ;  /* 0x000000ffff197224 */ /* 0x010fc600078e001c */
[----:B--2---:R-:W-:Y:S04]  /*a6920*/  STL.64 [R1+0x6030], R10 ;  /* 0x0060300a01007387 */ /* 0x004fe80000100a00 */
[----:B------:R0:W-:Y:S04]  /*a6930*/  STL.64 [R1+0x6028], R8 ;  /* 0x0060280801007387 */ /* 0x0001e80000100a00 */
[----:B------:R-:W2:Y:S04]  /*a6940*/  LDL R24, [R1+0x30] ;  /* 0x0000300001187983 */ /* 0x000ea80000100800 */
[----:B------:R-:W4:Y:S04]  /*a6950*/  LDL.LU R28, [R1+0x6220] ;  /* 0x00622000011c7983 */ /* 0x000f280000300800 */
[----:B--2---:R1:W-:Y:S04]  /*a6960*/  STL.64 [R1+0x6038], R24 ;  /* 0x0060381801007387 */ /* 0x0043e80000100a00 */
[----:B0-----:R-:W2:Y:S01]  /*a6970*/  LDL R8, [R1+0x40] ;  /* 0x0000400001087983 */ /* 0x001ea20000100800 */
[----:B---3--:R-:W-:-:S03]  /*a6980*/  IMAD.MOV.U32 R9, RZ, RZ, R29 ;  /* 0x000000ffff097224 */ /* 0x008fc600078e001d */
[----:B------:R-:W3:Y:S04]  /*a6990*/  LDL.LU R29, [R1+0x621c] ;  /* 0x00621c00011d7983 */ /* 0x000ee80000300800 */
[----:B--2---:R0:W-:Y:S04]  /*a69a0*/  STL.64 [R1+0x6040], R8 ;  /* 0x0060400801007387 */ /* 0x0041e80000100a00 */
[----:B-1----:R-:W2:Y:S04]  /*a69b0*/  LDL.LU R24, [R1+0x6c0] ;  /* 0x0006c00001187983 */ /* 0x002ea80000300800 */
[----:B------:R-:W2:Y:S04]  /*a69c0*/  LDL.LU R25, [R1+0x6c4] ;  /* 0x0006c40001197983 */ /* 0x000ea80000300800 */
[----:B------:R-:W2:Y:S04]  /*a69d0*/  LDL.LU R26, [R1+0x6c8] ;  /* 0x0006c800011a7983 */ /* 0x000ea80000300800 */
[----:B------:R-:W2:Y:S04]  /*a69e0*/  LDL.LU R27, [R1+0x6cc] ;  /* 0x0006cc00011b7983 */ /* 0x000ea80000300800 */
[----:B--2---:R-:W-:Y:S04]  /*a69f0*/  STL.64 [R1+0x6050], R26 ;  /* 0x0060501a01007387 */ /* 0x004fe80000100a00 */
[----:B------:R1:W-:Y:S04]  /*a6a00*/  STL.64 [R1+0x6048], R24 ;  /* 0x0060481801007387 */ /* 0x0003e80000100a00 */
[----:B0-----:R-:W2:Y:S01]  /*a6a10*/  LDL R8, [R1+0x50] ;  /* 0x0000500001087983 */ /* 0x001ea20000100800 */
[----:B----4-:R-:W-:-:S03]  /*a6a20*/  IMAD.MOV.U32 R9, RZ, RZ, R28 ;  /* 0x000000ffff097224 */ /* 0x010fc600078e001c */
[----:B------:R-:W4:Y:S04]  /*a6a30*/  LDL.LU R28, [R1+0x6218] ;  /* 0x00621800011c7983 */ /* 0x000f280000300800 */
        /* <DEDUP_REMOVED lines=16> */
[----:B------:R-:W-:Y:S04]  /*a6b40*/  STL.64 [R1+0x6078], R24 ;  /* 0x0060781801007387 */ /* 0x000fe80000100a00 */
[----:B0-----:R-:W2:Y:S01]  /*a6b50*/  LDL R8, [R1+0x70] ;  /* 0x0000700001087983 */ /* 0x001ea20000100800 */
[----:B----4-:R-:W-:-:S03]  /*a6b60*/  IMAD.MOV.U32 R9, RZ, RZ, R28 ;  /* 0x000000ffff097224 */ /* 0x010fc600078e001c */
[----:B------:R-:W4:Y:S04]  /*a6b70*/  LDL.LU R28, [R1+0x6210] ;  /* 0x00621000011c7983 */ /* 0x000f280000300800 */
[----:B--2---:R0:W-:Y:S04]  /*a6b80*/  STL.64 [R1+0x6088], R8 ;  /* 0x0060880801007387 */ /* 0x0041e80000100a00 */
[----:B0-----:R-:W2:Y:S01]  /*a6b90*/  LDL R8, [R1+0x80] ;  /* 0x0000800001087983 */ /* 0x001ea20000100800 */
[----:B---3--:R-:W-:-:S03]  /*a6ba0*/  IMAD.MOV.U32 R9, RZ, RZ, R29 ;  /* 0x000000ffff097224 */ /* 0x008fc600078e001d */
[----:B------:R-:W3:Y:S04]  /*a6bb0*/  LDL.LU R29, [R1+0x620c] ;  /* 0x00620c00011d7983 */ /* 0x000ee80000300800 */
[----:B--2---:R0:W-:Y:S04]  /*a6bc0*/  STL.64 [R1+0x60a0], R8 ;  /* 0x0060a00801007387 */ /* 0x0041e80000100a00 */
[----:B------:R-:W2:Y:S04]  /*a6bd0*/  LDL.LU R24, [R1+0x6f0] ;  /* 0x0006f00001187983 */ /* 0x000ea80000300800 */
[----:B------:R-:W2:Y:S04]  /*a6be0*/  LDL.LU R25, [R1+0x6f4] ;  /* 0x0006f40001197983 */ /* 0x000ea80000300800 */
[----:B------:R-:W2:Y:S04]  /*a6bf0*/  LDL.LU R26, [R1+0x6f8] ;  /* 0x0006f800011a7983 */ /* 0x000ea80000300800 */
[----:B------:R-:W2:Y:S04]  /*a6c00*/  LDL.LU R27, [R1+0x6fc] ;  /* 0x0006fc00011b7983 */ /* 0x000ea80000300800 */
[----:B0-----:R-:W2:Y:S01]  /*a6c10*/  LDL R8, [R1+0x90] ;  /* 0x0000900001087983 */ /* 0x001ea20000100800 */
[----:B----4-:R-:W-:-:S03]  /*a6c20*/  IMAD.MOV.U32 R9, RZ, RZ, R28 ;  /* 0x000000ffff097224 */ /* 0x010fc600078e001c */
[----:B------:R-:W4:Y:S04]  /*a6c30*/  LDL.LU R28, [R1+0x6208] ;  /* 0x00620800011c7983 */ /* 0x000f280000300800 */
[----:B--2---:R-:W-:Y:S04]  /*a6c40*/  STL.64 [R1+0x60b8], R8 ;  /* 0x0060b80801007387 */ /* 0x004fe80000100a00 */
[----:B------:R-:W-:Y:S04]  /*a6c50*/  STL.64 [R1+0x6098], R26 ;  /* 0x0060981a01007387 */ /* 0x000fe80000100a00 */
[----:B------:R0:W-:Y:S04]  /*a6c60*/  STL.64 [R1+0x6090], R24 ;  /* 0x0060901801007387 */ /* 0x0001e80000100a00 */
[----:B0-----:R-:W2:Y:S04]  /*a6c70*/  LDL.LU R24, [R1+0x700] ;  /* 0x0007000001187983 */ /* 0x001ea80000300800 */
[----:B------:R-:W2:Y:S04]  /*a6c80*/  LDL.LU R25, [R1+0x704] ;  /* 0x0007040001197983 */ /* 0x000ea80000300800 */
[----:B------:R-:W2:Y:S04]  /*a6c90*/  LDL.LU R26, [R1+0x708] ;  /* 0x00070800011a7983 */ /* 0x000ea80000300800 */
[----:B------:R-:W2:Y:S04]  /*a6ca0*/  LDL.LU R27, [R1+0x70c] ;  /* 0x00070c00011b7983 */ /* 0x000ea80000300800 */
[----:B------:R-:W2:Y:S01]  /*a6cb0*/  LDL R8, [R1+0xa0] ;  /* 0x0000a00001087983 */ /* 0x000ea20000100800 */
[----:B---3--:R-:W-:-:S03]  /*a6cc0*/  IMAD.MOV.U32 R9, RZ, RZ, R29 ;  /* 0x000000ffff097224 */ /* 0x008fc600078e001d */
[----:B------:R-:W3:Y:S04]  /*a6cd0*/  LDL.LU R29, [R1+0x6204] ;  /* 0x00620400011d7983 */ /* 0x000ee80000300800 */
        /* <DEDUP_REMOVED lines=30> */
[----:B--2---:R0:W-:Y:S04]  /*a6ec0*/  STL.64 [R1+0x6118], R8 ;  /* 0x0061180801007387 */ /* 0x0041e80000100a00 */
[----:B0-----:R-:W2:Y:S01]  /*a6ed0*/  LDL R8, [R1+0xe0] ;  /* 0x0000e00001087983 */ /* 0x001ea20000100800 */
        /* <DEDUP_REMOVED lines=54> */
[----:B---3--:R-:W-:-:S05]  /*a7240*/  IMAD.MOV.U32 R9, RZ, RZ, R29 ;  /* 0x000000ffff097224 */ /* 0x008fca00078e001d */
[----:B--2---:R-:W-:Y:S04]  /*a7250*/  STL.64 [R1+0x61c0], R8 ;  /* 0x0061c00801007387 */ /* 0x004fe80000100a00 */
[----:B------:R-:W-:Y:S04]  /*a7260*/  STL.64 [R1+0x6170], R26 ;  /* 0x0061701a01007387 */ /* 0x000fe80000100a00 */
[----:B------:R0:W-:Y:S04]  /*a7270*/  STL.64 [R1+0x6168], R24 ;  /* 0x0061681801007387 */ /* 0x0001e80000100a00 */
[----:B0-----:R-:W2:Y:S04]  /*a7280*/  LDL.LU R24, [R1+0x790] ;  /* 0x0007900001187983 */ /* 0x001ea80000300800 */
[----:B------:R-:W2:Y:S04]  /*a7290*/  LDL.LU R25, [R1+0x794] ;  /* 0x0007940001197983 */ /* 0x000ea80000300800 */
[----:B------:R-:W3:Y:S04]  /*a72a0*/  LDL.LU R26, [R1+0x798] ;  /* 0x00079800011a7983 */ /* 0x000ee80000300800 */
[----:B------:R-:W3:Y:S04]  /*a72b0*/  LDL.LU R27, [R1+0x79c] ;  /* 0x00079c00011b7983 */ /* 0x000ee80000300800 */
[----:B------:R-:W2:Y:S01]  /*a72c0*/  LDL R16, [R1+0x150] ;  /* 0x0001500001107983 */ /* 0x000ea20000100800 */
[----:B----4-:R-:W-:-:S05]  /*a72d0*/  IMAD.MOV.U32 R17, RZ, RZ, R28 ;  /* 0x000000ffff117224 */ /* 0x010fca00078e001c */
[----:B--2---:R0:W-:Y:S04]  /*a72e0*/  STL.64 [R1+0x61c8], R16 ;  /* 0x0061c81001007387 */ /* 0x0041e80000100a00 */
[----:B0-----:R-:W2:Y:S04]  /*a72f0*/  LDL R16, [R1+0x160] ;  /* 0x0001600001107983 */ /* 0x001ea80000100800 */
[----:B------:R-:W2:Y:S04]  /*a7300*/  LDL R17, [R1+0x164] ;  /* 0x0001640001117983 */ /* 0x000ea80000100800 */
        /* <DEDUP_REMOVED lines=10> */
[----:B---3--:R-:W-:Y:S04]  /*a73b0*/  STL.64 [R1+0x6188], R26 ;  /* 0x0061881a01007387 */ /* 0x008fe80000100a00 */
[----:B------:R0:W-:Y:S04]  /*a73c0*/  STL.64 [R1+0x6180], R24 ;  /* 0x0061801801007387 */ /* 0x0001e80000100a00 */
[----:B0-----:R-:W3:Y:S04]  /*a73d0*/  LDL.LU R24, [R1+0x7a0] ;  /* 0x0007a00001187983 */ /* 0x001ee80000300800 */
[----:B------:R-:W3:Y:S04]  /*a73e0*/  LDL.LU R25, [R1+0x7a4] ;  /* 0x0007a40001197983 */ /* 0x000ee80000300800 */
[----:B------:R-:W4:Y:S04]  /*a73f0*/  LDL.LU R26, [R1+0x7a8] ;  /* 0x0007a800011a7983 */ /* 0x000f280000300800 */
[----:B------:R-:W4:Y:S01]  /*a7400*/  LDL.LU R27, [R1+0x7ac] ;  /* 0x0007ac00011b7983 */ /* 0x000f220000300800 */
[----:B------:R-:W0:Y:S03]  /*a7410*/  S2R R29, SR_TID.X ;  /* 0x00000000001d7919 */ /* 0x000e260000002100 */
[----:B----4-:R-:W-:Y:S04]  /*a7420*/  STL.64 [R1+0x61a0], R26 ;  /* 0x0061a01a01007387 */ /* 0x010fe80000100a00 */
[----:B---3--:R1:W-:Y:S04]  /*a7430*/  STL.64 [R1+0x6198], R24 ;  /* 0x0061981801007387 */ /* 0x0083e80000100a00 */
[----:B-1----:R-:W3:Y:S04]  /*a7440*/  LDL.LU R24, [R1+0x7b0] ;  /* 0x0007b00001187983 */ /* 0x002ee80000300800 */
[----:B------:R-:W3:Y:S04]  /*a7450*/  LDL.LU R25, [R1+0x7b4] ;  /* 0x0007b40001197983 */ /* 0x000ee80000300800 */
[----:B------:R-:W4:Y:S04]  /*a7460*/  LDL.LU R26, [R1+0x7b8] ;  /* 0x0007b800011a7983 */ /* 0x000f280000300800 */
[----:B------:R-:W4:Y:S01]  /*a7470*/  LDL.LU R27, [R1+0x7bc] ;  /* 0x0007bc00011b7983 */ /* 0x000f220000300800 */
[C---:B0-----:R-:W-:Y:S01]  /*a7480*/  LOP3.LUT R28, R29.reuse, 0x7, RZ, 0xc0, !PT ;  /* 0x000000071d1c7812 */ /* 0x041fe200078ec0ff */
[----:B------:R-:W-:-:S04]  /*a7490*/  IMAD.SHL.U32 R19, R29, 0x2, RZ ;  /* 0x000000021d137824 */ /* 0x000fc800078e00ff */
[----:B------:R-:W-:-:S05]  /*a74a0*/  IMAD R28, R28, 0x90, RZ ;  /* 0x000000901c1c7824 */ /* 0x000fca00078e02ff */
[----:B------:R-:W-:Y:S02]  /*a74b0*/  LOP3.LUT R28, R28, 0x10, R19, 0x78, !PT ;  /* 0x000000101c1c7812 */ /* 0x000fe400078e7813 */
[----:B--2---:R-:W-:Y:S01]  /*a74c0*/  HMMA.16816.F32.BF16 R16, R20, R16, R8 ;  /* 0x000000101410723c */ /* 0x004fe20000041808 */
        /* <DEDUP_REMOVED lines=15> */
[----:B------:R-:W2:Y:S04]  /*a75c0*/  LDL.LU.64 R8, [R1+0x61d0] ;  /* 0x0061d00001087983 */ /* 0x000ea80000300a00 */
[----:B------:R0:W-:Y:S04]  /*a75d0*/  STL.64 [R1+0x3f0], R16 ;  /* 0x0003f01001007387 */ /* 0x0001e80000100a00 */
[----:B------:R2:W-:Y:S04]  /*a75e0*/  STL.64 [R1+0x3f8], R18 ;  /* 0x0003f81201007387 */ /* 0x0005e80000100a00 */
[----:B0-----:R-:W2:Y:S01]  /*a75f0*/  LDL.LU.64 R16, [R1+0x61c8] ;  /* 0x0061c80001107983 */ /* 0x001ea20000300a00 */
[----:B------:R-:W-:-:S05]  /*a7600*/  IMAD.SHL.U32 R29, R29, 0x40, RZ ;  /* 0x000000401d1d7824 */ /* 0x000fca00078e00ff */
[----:B------:R-:W-:-:S04]  /*a7610*/  LOP3.LUT R28, R28, 0x400, R29, 0xf8, !PT ;  /* 0x000004001c1c7812 */ /* 0x000fc800078ef81d */
[----:B------:R-:W-:Y:S01]  /*a7620*/  LOP3.LUT R28, R28, 0x40, RZ, 0x3c, !PT ;  /* 0x000000401c1c7812 */ /* 0x000fe200078e3cff */
[----:B--2---:R-:W-:Y:S01]  /*a7630*/  HMMA.16816.F32.BF16 R16, R20, R16, R8 ;  /* 0x000000101410723c */ /* 0x004fe20000041808 */
[----:B------:R-:W2:-:S15]  /*a7640*/  LDL.LU.64 R8, [R1+0x61c0] ;  /* 0x0061c00001087983 */ /* 0x000e9e0000300a00 */
[----:B------:R-:W-:-:S03]  /*a7650*/  NOP ;  /* 0x0000000000007918 */ /* 0x000fc60000000000 */
[----:B------:R-:W-:Y:S04]  /*a7660*/  STL.64 [R1+0x3e0], R16 ;  /* 0x0003e01001007387 */ /* 0x000fe80000100a00 */
[----:B------:R-:W-:Y:S04]  /*a7670*/  STL.64 [R1+0x3e8], R18 ;  /* 0x0003e81201007387 */ /* 0x000fe80000100a00 */
[----:B------:R-:W0:Y:S04]  /*a7680*/  LDSM.16.MT88.4 R16, [R28+UR5+0x22000] ;  /* 0x022000051c10783b */ /* 0x000e280008004200 */
[----:B0-----:R-:W-:Y:S04]  /*a7690*/  STL.64 [R1+0x5fb0], R18 ;  /* 0x005fb01201007387 */ /* 0x001fe80000100a00 */
[----:B------:R0:W-:Y:S04]  /*a76a0*/  STL.64 [R1+0x5fa8], R16 ;  /* 0x005fa81001007387 */ /* 0x0001e80000100a00 */
[----:B0-----:R-:W3:Y:S04]  /*a76b0*/  LDL.LU R16, [R1+0x650] ;  /* 0x0006500001107983 */ /* 0x001ee80000300800 */
[----:B------:R-:W3:Y:S04]  /*a76c0*/  LDL.LU R17, [R1+0x654] ;  /* 0x0006540001117983 */ /* 0x000ee80000300800 */
[----:B------:R-:W3:Y:S04]  /*a76d0*/  LDL.LU R18, [R1+0x658] ;  /* 0x0006580001127983 */ /* 0x000ee80000300800 */
        /* <DEDUP_REMOVED lines=126> */
[----:B------:R-:W2:Y:S04]  /*a7ec0*/  LDL.LU R6, [R1+0x5fd8] ;  /* 0x005fd80001067983 */ /* 0x000ea80000300800 */
[----:B------:R-:W2:-:S12]  /*a7ed0*/  LDL.LU.64 R4, [R1+0x5fd0] ;  /* 0x005fd00001047983 */ /* 0x000e980000300a00 */
[----:B------:R-:W-:Y:S04]  /*a7ee0*/  STL.64 [R1+0x680], R24 ;  /* 0x0006801801007387 */ /* 0x000fe80000100a00 */
[----:B------:R0:W-:Y:S04]  /*a7ef0*/  STL.64 [R1+0x688], R26 ;  /* 0x0006881a01007387 */ /* 0x0001e80000100a00 */
[----:B0-----:R-:W2:Y:S04]  /*a7f00*/  LDL.LU.64 R26, [R1+0x5fc8] ;  /* 0x005fc800011a7983 */ /* 0x001ea80000300a00 */
[----:B------:R-:W4:Y:S02]  /*a7f10*/  LDL.LU.64 R24, [R1+0x5fc0] ;  /* 0x005fc00001187983 */ /* 0x000f240000300a00 */
[----:B----4-:R-:W-:-:S15]  /*a7f20*/  HMMA.16816.F32.BF16 R12, R20, R24, R12 ;  /* 0x00000018140c723c */ /* 0x010fde000004180c */
[----:B------:R-:W-:-:S04]  /*a7f30*/  NOP ;  /* 0x0000000000007918 */ /* 0x000fc80000000000 */
[----:B------:R0:W-:Y:S04]  /*a7f40*/  STL.64 [R1+0x670], R12 ;  /* 0x0006700c01007387 */ /* 0x0001e80000100a00 */
[----:B------:R-:W-:Y:S04]  /*a7f50*/  STL.64 [R1+0x678], R14 ;  /* 0x0006780e01007387 */ /* 0x000fe80000100a00 */
[----:B0-----:R-:W4:Y:S04]  /*a7f60*/  LDL.LU.64 R12, [R1+0x5fb8] ;  /* 0x005fb800010c7983 */ /* 0x001f280000300a00 */
[----:B--2---:R-:W-:Y:S04]  /*a7f70*/  STL.64 [R1+0x5dd0], R26 ;  /* 0x005dd01a01007387 */ /* 0x004fe80000100a00 */
[----:B------:R0:W-:Y:S04]  /*a7f80*/  STL.64 [R1+0x5dc8], R24 ;  /* 0x005dc81801007387 */ /* 0x0001e80000100a00 */
[----:B0-----:R-:W4:Y:S04]  /*a7f90*/  LDL.LU R24, [R1+0x660] ;  /* 0x0006600001187983 */ /* 0x001f280000300800 */
[----:B------:R-:W4:Y:S04]  /*a7fa0*/  LDL.LU R25, [R1+0x664] ;  /* 0x0006640001197983 */ /* 0x000f280000300800 */
[----:B------:R-:W4:Y:S04]  /*a7fb0*/  LDL.LU R26, [R1+0x668] ;  /* 0x00066800011a7983 */ /* 0x000f280000300800 */
[----:B------:R-:W4:Y:S02]  /*a7fc0*/  LDL.LU R27, [R1+0x66c] ;  /* 0x00066c00011b7983 */ /* 0x000f240000300800 */
[----:B----4-:R-:W-:Y:S02]  /*a7fd0*/  HMMA.16816.F32.BF16 R24, R20, R12, R24 ;  /* 0x0000000c1418723c */ /* 0x010fe40000041818 */
[----:B------:R-:W-:-:S15]  /*a7fe0*/  STL.64 [R1+0x5f88], R12 ;  /* 0x005f880c01007387 */ /* 0x000fde0000100a00 */
[----:B------:R-:W-:Y:S02]  /*a7ff0*/  NOP ;  /* 0x0000000000007918 */ /* 0x000fe40000000000 */
[----:B------:R0:W-:Y:S04]  /*a8000*/  STL.64 [R1+0x660], R24 ;  /* 0x0006601801007387 */ /* 0x0001e80000100a00 */
[----:B------:R-:W-:Y:S04]  /*a8010*/  STL.64 [R1+0x668], R26 ;  /* 0x0006681a01007387 */ /* 0x000fe80000100a00 */
[----:B0-----:R-:W2:Y:S01]  /*a8020*/  LDL.LU.64 R24, [R1+0x140] ;  /* 0x0001400001187983 */ /* 0x001ea20000300a00 */
[----:B---3--:R-:W-:Y:S03]  /*a8030*/  HMMA.16816.F32.BF16 R12, R20, R8, R16 ;  /* 0x00000008140c723c */ /* 0x008fe60000041810 */
[----:B--2---:R0:W-:-:S15]  /*a8040*/  STL.64 [R1+0x5f38], R24 ;  /* 0x005f381801007387 */ /* 0x0041de0000100a00 */
[----:B------:R-:W-:Y:S01]  /*a8050*/  NOP ;  /* 0x0000000000007918 */ /* 0x000fe20000000000 */
[----:B------:R1:W-:Y:S04]  /*a8060*/  STL.64 [R1+0x650], R12 ;  /* 0x0006500c01007387 */ /* 0x0003e80000100a00 */
[----:B------:R2:W-:Y:S04]  /*a8070*/  STL.64 [R1+0x658], R14 ;  /* 0x0006580e01007387 */ /* 0x0005e80000100a00 */
[----:B0-----:R-:W3:Y:S04]  /*a8080*/  LDL.LU R24, [R1+0x5f0] ;  /* 0x0005f00001187983 */ /* 0x001ee80000300800 */
[----:B------:R-:W3:Y:S04]  /*a8090*/  LDL.LU R25, [R1+0x5f4] ;  /* 0x0005f40001197983 */ /* 0x000ee80000300800 */
[----:B------:R-:W4:Y:S04]  /*a80a0*/  LDL.LU R26, [R1+0x5f8] ;  /* 0x0005f800011a7983 */ /* 0x000f280000300800 */
[----:B------:R-:W4:Y:S04]  /*a80b0*/  LDL.LU R27, [R1+0x5fc] ;  /* 0x0005fc00011b7983 */ /* 0x000f280000300800 */
[----:B-1----:R-:W3:Y:S04]  /*a80c0*/  LDL.LU R12, [R1+0x630] ;  /* 0x00063000010c7983 */ /* 0x002ee80000300800 */
[----:B------:R-:W3:Y:S04]  /*a80d0*/  LDL.LU R13, [R1+0x634] ;  /* 0x00063400010d7983 */ /* 0x000ee80000300800 */
[----:B--2---:R-:W2:Y:S04]  /*a80e0*/  LDL.LU R14, [R1+0x638] ;  /* 0x00063800010e7983 */ /* 0x004ea80000300800 */
[----:B------:R-:W2:Y:S04]  /*a80f0*/  LDL.LU R15, [R1+0x63c] ;  /* 0x00063c00010f7983 */ /* 0x000ea80000300800 */
[----:B--2---:R-:W-:Y:S04]  /*a8100*/  STL.64 [R1+0x5f98], R14 ;  /* 0x005f980e01007387 */ /* 0x004fe80000100a00 */
[----:B---3--:R-:W-:Y:S04]  /*a8110*/  STL.64 [R1+0x5f90], R12 ;  /* 0x005f900c01007387 */ /* 0x008fe80000100a00 */
[----:B------:R-:W2:Y:S04]  /*a8120*/  LDL.LU R16, [R1+0x3d0] ;  /* 0x0003d00001107983 */ /* 0x000ea80000300800 */
[----:B------:R-:W2:Y:S04]  /*a8130*/  LDL.LU R17, [R1+0x3d4] ;  /* 0x0003d40001117983 */ /* 0x000ea80000300800 */
[----:B------:R-:W2:Y:S04]  /*a8140*/  LDL.LU R18, [R1+0x3d8] ;  /* 0x0003d80001127983 */ /* 0x000ea80000300800 */
[----:B------:R-:W2:Y:S04]  /*a8150*/  LDL.LU R19, [R1+0x3dc] ;  /* 0x0003dc0001137983 */ /* 0x000ea80000300800 */
[----:B----4-:R-:W-:Y:S04]  /*a8160*/  STL.64 [R1+0x5f48], R26 ;  /* 0x005f481a01007387 */ /* 0x010fe80000100a00 */
[----:B------:R0:W-:Y:S04]  /*a8170*/  STL.64 [R1+0x5f40], R24 ;  /* 0x005f401801007387 */ /* 0x0001e80000100a00 */
[----:B0-----:R-:W3:Y:S04]  /*a8180*/  LDL.LU.64 R24, [R1+0x170] ;  /* 0x0001700001187983 */ /* 0x001ee80000300a00 */
[----:B---3--:R0:W-:Y:S04]  /*a8190*/  STL.64 [R1+0x5f50], R24 ;  /* 0x005f501801007387 */ /* 0x0081e80000100a00 */
[----:B0-----:R-:W3:Y:S04]  /*a81a0*/  LDL.LU.64 R24, [R1+0x180] ;  /* 0x0001800001187983 */ /* 0x001ee80000300a00 */
[----:B---3--:R0:W-:Y:S02]  /*a81b0*/  STL.64 [R1+0x5f68], R24 ;  /* 0x005f681801007387 */ /* 0x0081e40000100a00 */
[----:B0-----:R-:W-:-:S02]  /*a81c0*/  IMAD.MOV.U32 R24, RZ, RZ, R2 ;  /* 0x000000ffff187224 */ /* 0x001fc400078e0002 */
[----:B------:R-:W-:-:S05]  /*a81d0*/  IMAD.MOV.U32 R25, RZ, RZ, R0 ;  /* 0x000000ffff197224 */ /* 0x000fca00078e0000 */
[----:B------:R0:W-:Y:S04]  /*a81e0*/  STL.64 [R1+0x5f80], R24 ;  /* 0x005f801801007387 */ /* 0x0001e80000100a00 */
[----:B0-----:R-:W3:Y:S04]  /*a81f0*/  LDL.LU.64 R24, [R1+0x1a0] ;  /* 0x0001a00001187983 */ /* 0x001ee80000300a00 */
[----:B---3--:R0:W-:Y:S04]  /*a8200*/  STL.64 [R1+0x5fa0], R24 ;  /* 0x005fa01801007387 */ /* 0x0081e80000100a00 */
[----:B0-----:R-:W3:Y:S04]  /*a8210*/  LDL.LU R24, [R1+0x640] ;  /* 0x0006400001187983 */ /* 0x001ee80000300800 */
[----:B------:R-:W3:Y:S04]  /*a8220*/  LDL.LU R25, [R1+0x644] ;  /* 0x0006440001197983 */ /* 0x000ee80000300800 */
[----:B------:R-:W3:Y:S04]  /*a8230*/  LDL.LU R26, [R1+0x648] ;  /* 0x00064800011a7983 */ /* 0x000ee80000300800 */
[----:B------:R-:W3:Y:S04]  /*a8240*/  LDL.LU R27, [R1+0x64c] ;  /* 0x00064c00011b7983 */ /* 0x000ee80000300800 */
[----:B------:R-:W-:Y:S04]  /*a8250*/  STL.64 [R1+0x5db8], R10 ;  /* 0x005db80a01007387 */ /* 0x000fe80000100a00 */
[----:B------:R0:W-:Y:S04]  /*a8260*/  STL.64 [R1+0x5db0], R8 ;  /* 0x005db00801007387 */ /* 0x0001e80000100a00 */
        /* <DEDUP_REMOVED lines=10> */
[----:B------:R-:W-:Y:S01]  /*a8310*/  HMMA.16816.F32.BF16 R20, R20, R4, R16 ;  /* 0x000000041414723c */ /* 0x000fe20000041810 */
[----:B------:R-:W0:Y:S01]  /*a8320*/  S2R R28, SR_TID.X ;  /* 0x00000000001c7919 */ /* 0x000e220000002100 */
[----:B------:R-:W-:Y:S01]  /*a8330*/  IMAD.MOV.U32 R13, RZ, RZ, R3 ;  /* 0x000000ffff0d7224 */ /* 0x000fe200078e0003 */
[C---:B0-----:R-:W-:Y:S01]  /*a8340*/  LOP3.LUT R3, R28.reuse, 0x7, RZ, 0xc0, !PT ;  /* 0x000000071c037812 */ /* 0x041fe200078ec0ff */
[----:B------:R-:W-:Y:S01]  /*a8350*/  IMAD.SHL.U32 R2, R28, 0x2, RZ ;  /* 0x000000021c027824 */ /* 0x000fe200078e00ff */
[----:B----4-:R-:W-:Y:S04]  /*a8360*/  STL.64 [R1+0x5f78], R10 ;  /* 0x005f780a01007387 */ /* 0x010fe80000100a00 */
[----:B--2---:R0:W-:Y:S04]  /*a8370*/  STL.64 [R1+0x5f70], R8 ;  /* 0x005f700801007387 */ /* 0x0041e80000100a00 */
[----:B0-----:R-:W2:Y:S04]  /*a8380*/  LDL.LU R8, [R1+0x620] ;  /* 0x0006200001087983 */ /* 0x001ea80000300800 */
[----:B------:R-:W2:Y:S04]  /*a8390*/  LDL.LU R9, [R1+0x624] ;  /* 0x0006240001097983 */ /* 0x000ea80000300800 */
[----:B------:R-:W2:Y:S04]  /*a83a0*/  LDL.LU R10, [R1+0x628] ;  /* 0x00062800010a7983 */ /* 0x000ea80000300800 */
[----:B------:R-:W2:Y:S04]  /*a83b0*/  LDL.LU R11, [R1+0x62c] ;  /* 0x00062c00010b7983 */ /* 0x000ea80000300800 */
[----:B------:R-:W3:Y:S04]  /*a83c0*/  LDL.LU.64 R18, [R1+0x5fb0] ;  /* 0x005fb00001127983 */ /* 0x000ee80000300a00 */
[----:B------:R-:W3:Y:S01]  /*a83d0*/  LDL.LU.64 R16, [R1+0x5fa8] ;  /* 0x005fa80001107983 */ /* 0x000ee20000300a00 */
[----:B------:R-:W-:-:S02]  /*a83e0*/  IMAD R3, R3, 0x90, RZ ;  /* 0x0000009003037824 */ /* 0x000fc400078e02ff */
[----:B------:R-:W-:-:S03]  /*a83f0*/  IMAD.SHL.U32 R28, R28, 0x40, RZ ;  /* 0x000000401c1c7824 */ /* 0x000fc600078e00ff */
[----:B------:R-:W-:-:S04]  /*a8400*/  LOP3.LUT R3, R3, 0x10, R2, 0x78, !PT ;  /* 0x0000001003037812 */ /* 0x000fc800078e7802 */
[----:B------:R-:W-:Y:S01]  /*a8410*/  LOP3.LUT R3, R3, 0x400, R28, 0xf8, !PT ;  /* 0x0000040003037812 */ /* 0x000fe200078ef81c */
[----:B------:R-:W-:Y:S03]  /*a8420*/  STL.64 [R1+0x3d0], R20 ;  /* 0x0003d01401007387 */ /* 0x000fe60000100a00 */
[----:B------:R-:W-:Y:S01]  /*a8430*/  LOP3.LUT R3, R3, 0x60, RZ, 0x3c, !PT ;  /* 0x0000006003037812 */ /* 0x000fe200078e3cff */
[----:B------:R-:W-:Y:S04]  /*a8440*/  STL.64 [R1+0x3d8], R22 ;  /* 0x0003d81601007387 */ /* 0x000fe80000100a00 */
[----:B------:R-:W0:Y:S01]  /*a8450*/  LDSM.16.MT88.4 R20, [R3+UR5+0x22000] ;  /* 0x022000050314783b */ /* 0x000e220008004200 */
[----:B------:R-:W-:-:S03]  /*a8460*/  IMAD.MOV.U32 R12, RZ, RZ, R6 ;  /* 0x000000ffff0c7224 */ /* 0x000fc600078e0006 */
[----:B0-----:R-:W-:Y:S04]  /*a8470*/  STL.64 [R1+0x5d90], R22 ;  /* 0x005d901601007387 */ /* 0x001fe80000100a00 */
[----:B------:R0:W-:Y:S04]  /*a8480*/  STL.64 [R1+0x5d88], R20 ;  /* 0x005d881401007387 */ /* 0x0001e80000100a00 */
[----:B0-----:R-:W4:Y:S01]  /*a8490*/  LDL.LU.64 R20, [R1+0x150] ;  /* 0x0001500001147983 */ /* 0x001f220000300a00 */
        /* <DEDUP_REMOVED lines=10> */
[----:B------:R1:W-:Y:S04]  /*a8540*/  STL.64 [R1+0x638], R14 ;  /* 0x0006380e01007387 */ /* 0x0003e80000100a00 */
[----:B0-----:R-:W3:Y:S01]  /*a8550*/  LDL.LU.64 R12, [R1+0x5f88] ;  /* 0x005f8800010c7983 */ /* 0x001ee20000300a00 */
[----:B-1----:R-:W-:Y:S02]  /*a8560*/  IMAD.MOV.U32 R15, RZ, RZ, R24 ;  /* 0x000000ffff0f7224 */ /* 0x002fe400078e0018 */
[----:B------:R-:W-:-:S02]  /*a8570*/  IMAD.MOV.U32 R14, RZ, RZ, R25 ;  /* 0x000000ffff0e7224 */ /* 0x000fc400078e0019 */
[----:B------:R-:W2:Y:S04]  /*a8580*/  LDL.LU.64 R24, [R1+0x5f80] ;  /* 0x005f800001187983 */ /* 0x000ea80000300a00 */
[----:B------:R-:W-:Y:S01]  /*a8590*/  STL.64 [R1+0x5de0], R14 ;  /* 0x005de00e01007387 */ /* 0x000fe20000100a00 */
[C---:B--2---:R-:W-:Y:S03]  /*a85a0*/  HMMA.16816.F32.BF16 R24, R16.reuse, R24, R8 ;  /* 0x000000181018723c */ /* 0x044fe60000041808 */
[----:B---3--:R0:W-:Y:S04]  /*a85b0*/  STL.64 [R1+0x5dd8], R12 ;  /* 0x005dd80c01007387 */ /* 0x0081e80000100a00 */
[----:B0-----:R-:W4:Y:S04]  /*a85c0*/  LDL.LU R12, [R1+0x5e0] ;  /* 0x0005e000010c7983 */ /* 0x001f280000300800 */
[----:B------:R-:W4:Y:S04]  /*a85d0*/  LDL.LU R13, [R1+0x5e4] ;  /* 0x0005e400010d7983 */ /* 0x000f280000300800 */
[----:B------:R-:W4:Y:S04]  /*a85e0*/  LDL.LU R14, [R1+0x5e8] ;  /* 0x0005e800010e7983 */ /* 0x000f280000300800 */
[----:B------:R-:W4:Y:S04]  /*a85f0*/  LDL.LU R15, [R1+0x5ec] ;  /* 0x0005ec00010f7983 */ /* 0x000f280000300800 */
[----:B------:R-:W2:Y:S04]  /*a8600*/  LDL.LU.64 R10, [R1+0x5f78] ;  /* 0x005f7800010a7983 */ /* 0x000ea80000300a00 */
[----:B------:R-:W2:Y:S04]  /*a8610*/  LDL.LU.64 R8, [R1+0x5f70] ;  /* 0x005f700001087983 */ /* 0x000ea80000300a00 */
[----:B------:R0:W-:Y:S04]  /*a8620*/  STL.64 [R1+0x620], R24 ;  /* 0x0006201801007387 */ /* 0x0001e80000100a00 */
[----:B------:R-:W-:Y:S04]  /*a8630*/  STL.64 [R1+0x628], R26 ;  /* 0x0006281a01007387 */ /* 0x000fe80000100a00 */
[----:B0-----:R-:W2:Y:S02]  /*a8640*/  LDL.LU.64 R24, [R1+0x5f68] ;  /* 0x005f680001187983 */ /* 0x001ea40000300a00 */
        /* <DEDUP_REMOVED lines=8> */
[----:B------:R-:W3:Y:S04]  /*a86d0*/  LDL.LU.64 R24, [R1+0x5f50] ;  /* 0x005f500001187983 */ /* 0x000ee80000300a00 */
[----:B------:R-:W-:Y:S04]  /*a86e0*/  STL.64 [R1+0x5da8], R6 ;  /* 0x005da80601007387 */ /* 0x000fe80000100a00 */
        /* <DEDUP_REMOVED lines=8> */
[----:B------:R-:W-:Y:S04]  /*a8770*/  STL.64 [R1+0x608], R6 ;  /* 0x0006080601007387 */ /* 0x000fe80000100a00 */
[----:B------:R-:W3:Y:S01]  /*a8780*/  LDL.LU.64 R26, [R1+0x5f48] ;  /* 0x005f4800011a7983 */ /* 0x000ee20000300a00 */
[----:B0-----:R-:W-:Y:S02]  /*a8790*/  IMAD.MOV.U32 R5, RZ, RZ, R24 ;  /* 0x000000ffff057224 */ /* 0x001fe400078e0018 */
[----:B------:R-:W-:-:S02]  /*a87a0*/  IMAD.MOV.U32 R4, RZ, RZ, R25 ;  /* 0x000000ffff047224 */ /* 0x000fc400078e0019 */
[----:B------:R-:W3:Y:S04]  /*a87b0*/  LDL.LU.64 R24, [R1+0x5f40] ;  /* 0x005f400001187983 */ /* 0x000ee80000300a00 */
[----:B------:R0:W-:Y:S04]  /*a87c0*/  STL.64 [R1+0x5de8], R4 ;  /* 0x005de80401007387 */ /* 0x0001e80000100a00 */
[----:B0-----:R-:W3:Y:S02]  /*a87d0*/  LDL.LU.64 R4, [R1+0x160] ;  /* 0x0001600001047983 */ /* 0x001ee40000300a00 */
[----:B---3--:R-:W-:-:S15]  /*a87e0*/  HMMA.16816.F32.BF16 R24, R16, R4, R24 ;  /* 0x000000041018723c */ /* 0x008fde0000041818 */
[----:B------:R-:W-:-:S04]  /*a87f0*/  NOP ;  /* 0x0000000000007918 */ /* 0x000fc80000000000 */
[----:B------:R0:W-:Y:S04]  /*a8800*/  STL.64 [R1+0x5f0], R24 ;  /* 0x0005f01801007387 */ /* 0x0001e80000100a00 */
[----:B------:R-:W-:Y:S04]  /*a8810*/  STL.64 [R1+0x5f8], R26 ;  /* 0x0005f81a01007387 */ /* 0x000fe80000100a00 */
[----:B0-----:R-:W2:Y:S01]  /*a8820*/  LDL.LU.64 R24, [R1+0x5f38] ;  /* 0x005f380001187983 */ /* 0x001ea20000300a00 */
[----:B------:R-:W-:Y:S02]  /*a8830*/  IMAD.MOV.U32 R2, RZ, RZ, R4 ;  /* 0x000000ffff027224 */ /* 0x000fe400078e0004 */
[----:B------:R-:W-:-:S02]  /*a8840*/  IMAD.MOV.U32 R0, RZ, RZ, R5 ;  /* 0x000000ffff007224 */ /* 0x000fc400078e0005 */
[----:B----4-:R-:W-:Y:S03]  /*a8850*/  HMMA.16816.F32.BF16 R4, R16, R20, R12 ;  /* 0x000000141004723c */ /* 0x010fe6000004180c */
[----:B------:R-:W-:Y:S04]  /*a8860*/  STL [R1+0x5ca8], R0 ;  /* 0x005ca80001007387 */ /* 0x000fe80000100800 */
[----:B------:R-:W-:Y:S01]  /*a8870*/  STL [R1+0x5ca4], R2 ;  /* 0x005ca40201007387 */ /* 0x000fe20000100800 */
[----:B------:R-:W-:-:S11]  /*a8880*/  IMAD.MOV.U32 R3, RZ, RZ, R20 ;  /* 0x000000ffff037224 */ /* 0x000fd600078e0014 */
[----:B------:R-:W-:Y:S04]  /*a8890*/  STL.64 [R1+0x5e0], R4 ;  /* 0x0005e00401007387 */ /* 0x000fe80000100a00 */
[----:B------:R2:W-:Y:S01]  /*a88a0*/  STL.64 [R1+0x5e8], R6 ;  /* 0x0005e80601007387 */ /* 0x0005e20000100a00 */
[----:B------:R-:W-:-:S03]  /*a88b0*/  IMAD.MOV.U32 R28, RZ, RZ, R21 ;  /* 0x000000ffff1c7224 */ /* 0x000fc600078e0015 */
[----:B------:R-:W-:Y:S04]  /*a88c0*/  STL [R1+0x5cb0], R3 ;  /* 0x005cb00301007387 */ /* 0x000fe80000100800 */
[----:B------:R-:W-:Y:S01]  /*a88d0*/  STL [R1+0x5cac], R28 ;  /* 0x005cac1c01007387 */ /* 0x000fe20000100800 */
[----:B--2---:R-:W-:-:S15]  /*a88e0*/  HMMA.16816.F32.BF16 R4, R16, R24, R8 ;  /* 0x000000181004723c */ /* 0x004fde0000041808 */
[----:B------:R-:W-:-:S04]  /*a88f0*/  NOP ;  /* 0x0000000000007918 */ /* 0x000fc80000000000 */
[----:B------:R0:W-:Y:S04]  /*a8900*/  STL.64 [R1+0x5d0], R4 ;  /* 0x0005d00401007387 */ /* 0x0001e80000100a00 */
[----:B------:R-:W-:Y:S04]  /*a8910*/  STL.64 [R1+0x5d8], R6 ;  /* 0x0005d80601007387 */ /* 0x000fe80000100a00 */
[----:B0-----:R-:W2:Y:S04]  /*a8920*/  LDL.LU.64 R4, [R1+0xf0] ;  /* 0x0000f00001047983 */ /* 0x001ea80000300a00 */
[----:B--2---:R0:W-:Y:S04]  /*a8930*/  STL.64 [R1+0x5ed8], R4 ;  /* 0x005ed80401007387 */ /* 0x0041e80000100a00 */
[----:B0-----:R-:W2:Y:S04]  /*a8940*/  LDL.LU.64 R4, [R1+0x100] ;  /* 0x0001000001047983 */ /* 0x001ea80000300a00 */
[----:B--2---:R0:W-:Y:S04]  /*a8950*/  STL.64 [R1+0x5ef0], R4 ;  /* 0x005ef00401007387 */ /* 0x0041e80000100a00 */
[----:B------:R-:W2:Y:S04]  /*a8960*/  LDL.LU R12, [R1+0x570] ;  /* 0x00057000010c7983 */ /* 0x000ea80000300800 */
[----:B------:R-:W2:Y:S04]  /*a8970*/  LDL.LU R13, [R1+0x574] ;  /* 0x00057400010d7983 */ /* 0x000ea80000300800 */
[----:B------:R-:W3:Y:S04]  /*a8980*/  LDL.LU R14, [R1+0x578] ;  /* 0x00057800010e7983 */ /* 0x000ee80000300800 */
[----:B------:R-:W3:Y:S04]  /*a8990*/  LDL.LU R15, [R1+0x57c] ;  /* 0x00057c00010f7983 */ /* 0x000ee80000300800 */
[----:B0-----:R-:W4:Y:S04]  /*a89a0*/  LDL.LU.64 R4, [R1+0x110] ;  /* 0x0001100001047983 */ /* 0x001f280000300a00 */
[----:B----4-:R0:W-:Y:S04]  /*a89b0*/  STL.64 [R1+0x5f08], R4 ;  /* 0x005f080401007387 */ /* 0x0101e80000100a00 */
[----:B0-----:R-:W4:Y:S04]  /*a89c0*/  LDL.LU.64 R4, [R1+0x120] ;  /* 0x0001200001047983 */ /* 0x001f280000300a00 */
[----:B----4-:R0:W-:Y:S04]  /*a89d0*/  STL.64 [R1+0x5f20], R4 ;  /* 0x005f200401007387 */ /* 0x0101e80000100a00 */
[----:B0-----:R-:W4:Y:S04]  /*a89e0*/  LDL.LU.64 R4, [R1+0x130] ;  /* 0x0001300001047983 */ /* 0x001f280000300a00 */
        /* <DEDUP_REMOVED lines=30> */
[----:B------:R-:W3:Y:S01]  /*a8bd0*/  LDL.LU.64 R20, [R1+0xe0] ;  /* 0x0000e00001147983 */ /* 0x000ee20000300a00 */
        /* <DEDUP_REMOVED lines=61> */
[----:B------:R-:W-:Y:S04]  /*a8fb0*/  STL [R1+0x5ce0], R3 ;  /* 0x005ce00301007387 */ /* 0x000fe80000100800 */
[----:B------:R-:W-:Y:S01]  /*a8fc0*/  STL [R1+0x5cdc], R28 ;  /* 0x005cdc1c01007387 */ /* 0x000fe20000100800 */
[----:B---3--:R-:W-:Y:S02]  /*a8fd0*/  IMAD.MOV.U32 R29, RZ, RZ, R21 ;  /* 0x000000ffff1d7224 */ /* 0x008fe400078e0015 */
[----:B------:R-:W-:Y:S01]  /*a8fe0*/  IMAD.MOV.U32 R2, RZ, RZ, R20 ;  /* 0x000000ffff027224 */ /* 0x000fe200078e0014 */
[----:B--2---:R-:W-:-:S15]  /*a8ff0*/  HMMA.16816.F32.BF16 R4, R16, R20, R12 ;  /* 0x000000141004723c */ /* 0x004fde000004180c */
[----:B------:R-:W-:-:S04]  /*a9000*/  NOP ;  /* 0x0000000000007918 */ /* 0x000fc80000000000 */
[----:B------:R-:W-:Y:S04]  /*a9010*/  STL.64 [R1+0x570], R4 ;  /* 0x0005700401007387 */ /* 0x000fe80000100a00 */
[----:B------:R0:W-:Y:S02]  /*a9020*/  STL.64 [R1+0x578], R6 ;  /* 0x0005780601007387 */ /* 0x0001e40000100a00 */
[----:B0-----:R-:W-:Y:S02]  /*a9030*/  HMMA.16816.F32.BF16 R4, R16, R24, R8 ;  /* 0x000000181004723c */ /* 0x001fe40000041808 */
[----:B------:R-:W-:Y:S04]  /*a9040*/  STL [R1+0x5ce8], R29 ;  /* 0x005ce81d01007387 */ /* 0x000fe80000100800 */
[----:B------:R-:W-:-:S13]  /*a9050*/  STL [R1+0x5ce4], R2 ;  /* 0x005ce40201007387 */ /* 0x000fda0000100800 */
        /* <DEDUP_REMOVED lines=55> */
[----:B----4-:R-:W-:Y:S01]  /*a93d0*/  IMAD.MOV.U32 R2, RZ, RZ, R4 ;  /* 0x000000ffff027224 */ /* 0x010fe200078e0004 */
[----:B------:R-:W-:Y:S01]  /*a93e0*/  MOV R3, R5 ;  /* 0x0000000500037202 */ /* 0x000fe20000000f00 */
        /* <DEDUP_REMOVED lines=61> */
[----:B------:R-:W-:Y:S04]  /*a97c0*/  STL.64 [R1+0x4f0], R4 ;  /* 0x0004f00401007387 */ /* 0x000fe80000100a00 */
[----:B------:R-:W-:Y:S04]  /*a97d0*/  STL.64 [R1+0x4f8], R6 ;  /* 0x0004f80601007387 */ /* 0x000fe80000100a00 */
[----:B------:R-:W2:Y:S04]  /*a97e0*/  LDL.LU.64 R8, [R1+0x20] ;  /* 0x0000200001087983 */ /* 0x000ea80000300a00 */
        /* <DEDUP_REMOVED lines=40> */
[----:B------:R-:W-:-:S02]  /*a9a70*/  IMAD.MOV.U32 R2, RZ, RZ, R24 ;  /* 0x000000ffff027224 */ /* 0x000fc400078e0018 */
[----:B------:R-:W-:Y:S01]  /*a9a80*/  IMAD.MOV.U32 R3, RZ, RZ, R25 ;  /* 0x000000ffff037224 */ /* 0x000fe200078e0019 */
[----:B------:R-:W3:Y:S04]  /*a9a90*/  LDL.LU.64 R4, [R1+0x10] ;  /* 0x0000100001047983 */ /* 0x000ee80000300a00 */
[----:B------:R-:W3:Y:S04]  /*a9aa0*/  LDL.LU.64 R24, [R1] ;  /* 0x0000000001187983 */ /* 0x000ee80000300a00 */
        /* <DEDUP_REMOVED lines=46> */
[----:B------:R-:W-:Y:S01]  /*a9d90*/  IMAD.MOV.U32 R29, RZ, RZ, R9 ;  /* 0x000000ffff1d7224 */ /* 0x000fe200078e0009 */
[----:B------:R-:W2:Y:S04]  /*a9da0*/  LDL.LU R8, [R1+0x470] ;  /* 0x0004700001087983 */ /* 0x000ea80000300800 */
[----:B------:R-:W2:Y:S04]  /*a9db0*/  LDL.LU R9, [R1+0x474] ;  /* 0x0004740001097983 */ /* 0x000ea80000300800 */
[----:B------:R-:W2:Y:S04]  /*a9dc0*/  LDL.LU R10, [R1+0x478] ;  /* 0x00047800010a7983 */ /* 0x000ea80000300800 */
[----:B------:R-:W2:Y:S04]  /*a9dd0*/  LDL.LU R11, [R1+0x47c] ;  /* 0x00047c00010b7983 */ /* 0x000ea80000300800 */
[----:B------:R-:W-:Y:S01]  /*a9de0*/  STL [R1+0x5d44], R2 ;  /* 0x005d440201007387 */ /* 0x000fe20000100800 */
[----:B---3--:R-:W-:-:S15]  /*a9df0*/  HMMA.16816.F32.BF16 R12, R16, R4, R12 ;  /* 0x00000004100c723c */ /* 0x008fde000004180c */
[----:B------:R-:W-:-:S04]  /*a9e00*/  NOP ;  /* 0x0000000000007918 */ /* 0x000fc80000000000 */
[----:B------:R-:W-:Y:S04]  /*a9e10*/  STL.64 [R1+0x4a0], R12 ;  /* 0x0004a00c01007387 */ /* 0x000fe80000100a00 */
[----:B------:R0:W-:Y:S04]  /*a9e20*/  STL.64 [R1+0x4a8], R14 ;  /* 0x0004a80e01007387 */ /* 0x0001e80000100a00 */
[----:B0-----:R-:W3:Y:S04]  /*a9e30*/  LDL.LU.64 R14, [R1+0x5df8] ;  /* 0x005df800010e7983 */ /* 0x001ee80000300a00 */
[----:B------:R-:W3:Y:S01]  /*a9e40*/  LDL.LU.64 R12, [R1+0x5df0] ;  /* 0x005df000010c7983 */ /* 0x000ee20000300a00 */
[----:B------:R-:W-:-:S02]  /*a9e50*/  IMAD.MOV.U32 R28, RZ, RZ, R4 ;  /* 0x000000ffff1c7224 */ /* 0x000fc400078e0004 */
[----:B------:R-:W-:Y:S02]  /*a9e60*/  IMAD.MOV.U32 R0, RZ, RZ, R5 ;  /* 0x000000ffff007224 */ /* 0x000fe400078e0005 */
[----:B------:R-:W4:Y:S01]  /*a9e70*/  LDL.LU.64 R4, [R1+0x5de8] ;  /* 0x005de80001047983 */ /* 0x000f220000300a00 */
[----:B------:R-:W-:Y:S02]  /*a9e80*/  IMAD.MOV.U32 R2, RZ, RZ, R24 ;  /* 0x000000ffff027224 */ /* 0x000fe400078e0018 */
[----:B------:R-:W-:Y:S01]  /*a9e90*/  IMAD.MOV.U32 R3, RZ, RZ, R25 ;  /* 0x000000ffff037224 */ /* 0x000fe200078e0019 */
[----:B---3--:R-:W-:-:S15]  /*a9ea0*/  HMMA.16816.F32.BF16 R12, R16, R24, R12 ;  /* 0x00000018100c723c */ /* 0x008fde000004180c */
[----:B------:R-:W-:-:S04]  /*a9eb0*/  NOP ;  /* 0x0000000000007918 */ /* 0x000fc80000000000 */
[----:B------:R-:W-:Y:S04]  /*a9ec0*/  STL.64 [R1+0x490], R12 ;  /* 0x0004900c01007387 */ /* 0x000fe80000100a00 */
[----:B------:R0:W-:Y:S04]  /*a9ed0*/  STL.64 [R1+0x498], R14 ;  /* 0x0004980e01007387 */ /* 0x0001e80000100a00 */
[----:B0-----:R-:W3:Y:S04]  /*a9ee0*/  LDL.LU.64 R14, [R1+0x5de0] ;  /* 0x005de000010e7983 */ /* 0x001ee80000300a00 */
[----:B------:R-:W2:Y:S04]  /*a9ef0*/  LDL.LU.64 R12, [R1+0x5dd8] ;  /* 0x005dd800010c7983 */ /* 0x000ea80000300a00 */
[----:B------:R-:W2:Y:S04]  /*a9f00*/  LDL.LU.64 R26, [R1+0x5dd0] ;  /* 0x005dd000011a7983 */ /* 0x000ea80000300a00 */
[----:B------:R-:W2:Y:S02]  /*a9f10*/  LDL.LU.64 R24, [R1+0x5dc8] ;  /* 0x005dc80001187983 */ /* 0x000ea40000300a00 */
[----:B--2---:R-:W-:Y:S02]  /*a9f20*/  HMMA.16816.F32.BF16 R20, R16, R24, R20 ;  /* 0x000000181014723c */ /* 0x004fe40000041814 */
[----:B------:R-:W-:Y:S04]  /*a9f30*/  STL.64 [R1+0x5a68], R26 ;  /* 0x005a681a01007387 */ /* 0x000fe80000100a00 */
[----:B------:R4:W-:Y:S02]  /*a9f40*/  STL.64 [R1+0x5a60], R24 ;  /* 0x005a601801007387 */ /* 0x0009e40000100a00 */
[----:B----4-:R-:W-:-:S02]  /*a9f50*/  IMAD.MOV.U32 R24, RZ, RZ, R5 ;  /* 0x000000ffff187224 */ /* 0x010fc400078e0005 */
[----:B------:R-:W-:-:S09]  /*a9f60*/  IMAD.MOV.U32 R25, RZ, RZ, R4 ;  /* 0x000000ffff197224 */ /* 0x000fd200078e0004 */
[----:B------:R-:W-:Y:S04]  /*a9f70*/  STL.64 [R1+0x480], R20 ;  /* 0x0004801401007387 */ /* 0x000fe80000100a00 */
[----:B------:R-:W-:Y:S04]  /*a9f80*/  STL.64 [R1+0x488], R22 ;  /* 0x0004881601007387 */ /* 0x000fe80000100a00 */
[----:B------:R0:W-:Y:S04]  /*a9f90*/  STL.64 [R1+0x5d48], R24 ;  /* 0x005d481801007387 */ /* 0x0001e80000100a00 */
        /* <DEDUP_REMOVED lines=8> */
[----:B------:R-:W3:Y:S04]  /*aa020*/  LDL.LU R20, [R1+0x3c0] ;  /* 0x0003c00001147983 */ /* 0x000ee80000300800 */
[----:B------:R-:W3:Y:S04]  /*aa030*/  LDL.LU R21, [R1+0x3c4] ;  /* 0x0003c40001157983 */ /* 0x000ee80000300800 */
[----:B------:R-:W3:Y:S04]  /*aa040*/  LDL.LU R22, [R1+0x3c8] ;  /* 0x0003c80001167983 */ /* 0x000ee80000300800 */
[----:B------:R-:W3:Y:S01]  /*aa050*/  LDL.LU R23, [R1+0x3cc] ;  /* 0x0003cc0001177983 */ /* 0x000ee20000300800 */
[----:B------:R-:W-:Y:S03]  /*aa060*/  HMMA.16816.F32.BF16 R8, R16, R12, R8 ;  /* 0x0000000c1008723c */ /* 0x000fe60000041808 */
[----:B----4-:R-:W-:Y:S04]  /*aa070*/  STL.64 [R1+0x5d58], R26 ;  /* 0x005d581a01007387 */ /* 0x010fe80000100a00 */
[----:B--2---:R3:W-:Y:S02]  /*aa080*/  STL.64 [R1+0x5d50], R24 ;  /* 0x005d501801007387 */ /* 0x0047e40000100a00 */
[----:B---3--:R-:W-:-:S02]  /*aa090*/  IMAD.MOV.U32 R24, RZ, RZ, R15 ;  /* 0x000000ffff187224 */ /* 0x008fc400078e000f */
[----:B------:R-:W-:Y:S01]  /*aa0a0*/  IMAD.MOV.U32 R25, RZ, RZ, R14 ;  /* 0x000000ffff197224 */ /* 0x000fe200078e000e */
[----:B------:R-:W2:Y:S04]  /*aa0b0*/  LDL.LU R15, [R1+0x5dc4] ;  /* 0x005dc400010f7983 */ /* 0x000ea80000300800 */
[----:B------:R-:W2:Y:S04]  /*aa0c0*/  LDL.LU R14, [R1+0x5dc0] ;  /* 0x005dc000010e7983 */ /* 0x000ea80000300800 */
[----:B------:R0:W-:Y:S04]  /*aa0d0*/  STL.64 [R1+0x5d70], R24 ;  /* 0x005d701801007387 */ /* 0x0001e80000100a00 */
[----:B0-----:R-:W3:Y:S04]  /*aa0e0*/  LDL.LU R24, [R1+0x1b0] ;  /* 0x0001b00001187983 */ /* 0x001ee80000300800 */
[----:B------:R-:W3:Y:S04]  /*aa0f0*/  LDL.LU R25, [R1+0x1b4] ;  /* 0x0001b40001197983 */ /* 0x000ee80000300800 */
[----:B------:R-:W-:Y:S04]  /*aa100*/  STL.64 [R1+0x470], R8 ;  /* 0x0004700801007387 */ /* 0x000fe80000100a00 */
[----:B------:R0:W-:Y:S04]  /*aa110*/  STL.64 [R1+0x478], R10 ;  /* 0x0004780a01007387 */ /* 0x0001e80000100a00 */
[----:B0-----:R-:W4:Y:S04]  /*aa120*/  LDL.LU.64 R10, [R1+0x5db8] ;  /* 0x005db800010a7983 */ /* 0x001f280000300a00 */
[----:B------:R-:W3:Y:S04]  /*aa130*/  LDL.LU.64 R8, [R1+0x5db0] ;  /* 0x005db00001087983 */ /* 0x000ee80000300a00 */
        /* <DEDUP_REMOVED lines=17> */
[----:B------:R-:W2:Y:S04]  /*aa250*/  LDL.LU R14, [R1+0x3b8] ;  /* 0x0003b800010e7983 */ /* 0x000ea80000300800 */
[----:B------:R-:W2:Y:S04]  /*aa260*/  LDL.LU R15, [R1+0x3bc] ;  /* 0x0003bc00010f7983 */ /* 0x000ea80000300800 */
[----:B------:R-:W-:Y:S04]  /*aa270*/  STL.64 [R1+0x460], R4 ;  /* 0x0004600401007387 */ /* 0x000fe80000100a00 */
[----:B------:R0:W-:Y:S04]  /*aa280*/  STL.64 [R1+0x468], R6 ;  /* 0x0004680601007387 */ /* 0x0001e80000100a00 */
[----:B0-----:R-:W3:Y:S04]  /*aa290*/  LDL.LU.64 R6, [R1+0x5da8] ;  /* 0x005da80001067983 */ /* 0x001ee80000300a00 */
[----:B------:R-:W2:Y:S04]  /*aa2a0*/  LDL.LU.64 R4, [R1+0x5da0] ;  /* 0x005da00001047983 */ /* 0x000ea80000300a00 */
[----:B----4-:R-:W-:Y:S04]  /*aa2b0*/  STL.64 [R1+0x5a78], R10 ;  /* 0x005a780a01007387 */ /* 0x010fe80000100a00 */
[----:B------:R3:W-:Y:S02]  /*aa2c0*/  STL.64 [R1+0x5a70], R8 ;  /* 0x005a700801007387 */ /* 0x0007e40000100a00 */
[----:B---3--:R-:W-:-:S02]  /*aa2d0*/  IMAD.MOV.U32 R8, RZ, RZ, R6 ;  /* 0x000000ffff087224 */ /* 0x008fc400078e0006 */
[----:B------:R-:W-:Y:S01]  /*aa2e0*/  IMAD.MOV.U32 R9, RZ, RZ, R7 ;  /* 0x000000ffff097224 */ /* 0x000fe200078e0007 */
[----:B------:R-:W3:Y:S04]  /*aa2f0*/  LDL.LU R6, [R1+0x5d9c] ;  /* 0x005d9c0001067983 */ /* 0x000ee80000300800 */
[----:B------:R-:W3:Y:S01]  /*aa300*/  LDL.LU R7, [R1+0x5d98] ;  /* 0x005d980001077983 */ /* 0x000ee20000300800 */
[----:B--2---:R-:W-:Y:S03]  /*aa310*/  HMMA.16816.F32.BF16 R16, R16, R4, R20 ;  /* 0x000000041010723c */ /* 0x004fe60000041814 */
[----:B------:R-:W2:Y:S04]  /*aa320*/  LDL.LU.64 R22, [R1+0x5d90] ;  /* 0x005d900001167983 */ /* 0x000ea80000300a00 */
[----:B------:R-:W2:-:S12]  /*aa330*/  LDL.LU.64 R20, [R1+0x5d88] ;  /* 0x005d880001147983 */ /* 0x000e980000300a00 */
[----:B------:R0:W-:Y:S04]  /*aa340*/  STL.64 [R1+0x3c0], R16 ;  /* 0x0003c01001007387 */ /* 0x0001e80000100a00 */
[----:B------:R1:W-:Y:S04]  /*aa350*/  STL.64 [R1+0x3c8], R18 ;  /* 0x0003c81201007387 */ /* 0x0003e80000100a00 */
[----:B0-----:R-:W4:Y:S04]  /*aa360*/  LDL.LU R16, [R1+0x380] ;  /* 0x0003800001107983 */ /* 0x001f280000300800 */
[----:B------:R-:W4:Y:S04]  /*aa370*/  LDL.LU R17, [R1+0x384] ;  /* 0x0003840001117983 */ /* 0x000f280000300800 */
[----:B-1----:R-:W4:Y:S04]  /*aa380*/  LDL.LU R18, [R1+0x388] ;  /* 0x0003880001127983 */ /* 0x002f280000300800 */
[----:B------:R-:W4:Y:S01]  /*aa390*/  LDL.LU R19, [R1+0x38c] ;  /* 0x00038c0001137983 */ /* 0x000f220000300800 */
[C---:B--2---:R-:W-:Y:S03]  /*aa3a0*/  HMMA.16816.F32.BF16 R24, R20.reuse, R24, R12 ;  /* 0x000000181418723c */ /* 0x044fe6000004180c */
[----:B---3--:R-:W-:Y:S04]  /*aa3b0*/  STL.64 [R1+0x5a88], R6 ;  /* 0x005a880601007387 */ /* 0x008fe80000100a00 */
[----:B------:R0:W-:Y:S04]  /*aa3c0*/  STL.64 [R1+0x5a80], R4 ;  /* 0x005a800401007387 */ /* 0x0001e80000100a00 */
[----:B0-----:R-:W2:Y:S04]  /*aa3d0*/  LDL.LU R4, [R1+0x190] ;  /* 0x0001900001047983 */ /* 0x001ea80000300800 */
[----:B------:R-:W2:Y:S04]  /*aa3e0*/  LDL.LU R5, [R1+0x194] ;  /* 0x0001940001057983 */ /* 0x000ea80000300800 */
[----:B------:R-:W3:Y:S04]  /*aa3f0*/  LDL.LU.64 R14, [R1+0x5d80] ;  /* 0x005d8000010e7983 */ /* 0x000ee80000300a00 */
[----:B------:R-:W3:Y:S04]  /*aa400*/  LDL.LU.64 R12, [R1+0x5d78] ;  /* 0x005d7800010c7983 */ /* 0x000ee80000300a00 */
        /* <DEDUP_REMOVED lines=9> */
[----:B------:R-:W2:Y:S01]  /*aa4a0*/  LDL.LU.64 R24, [R1+0x5d50] ;  /* 0x005d500001187983 */ /* 0x000ea20000300a00 */
[C---:B----4-:R-:W-:Y:S08]  /*aa4b0*/  HMMA.16816.F32.BF16 R8, R20.reuse, R8, R16 ;  /* 0x000000081408723c */ /* 0x050ff00000041810 */
[----:B--2---:R-:W-:Y:S01]  /*aa4c0*/  HMMA.16816.F32.BF16 R4, R20, R4, R24 ;  /* 0x000000041404723c */ /* 0x004fe20000041818 */
[----:B------:R-:W3:-:S15]  /*aa4d0*/  LDL.LU.64 R24, [R1+0x5d48] ;  /* 0x005d480001187983 */ /* 0x000ede0000300a00 */
[----:B------:R-:W-:-:S03]  /*aa4e0*/  NOP ;  /* 0x0000000000007918 */ /* 0x000fc60000000000 */
[----:B------:R-:W-:Y:S04]  /*aa4f0*/  STL.64 [R1+0x390], R4 ;  /* 0x0003900401007387 */ /* 0x000fe80000100a00 */
[----:B------:R3:W-:Y:S04]  /*aa500*/  STL.64 [R1+0x398], R6 ;  /* 0x0003980601007387 */ /* 0x0007e80000100a00 */
[----:B------:R0:W-:Y:S04]  /*aa510*/  STL.64 [R1+0x380], R8 ;  /* 0x0003800801007387 */ /* 0x0001e80000100a00 */
[----:B------:R1:W-:Y:S01]  /*aa520*/  STL.64 [R1+0x388], R10 ;  /* 0x0003880a01007387 */ /* 0x0003e20000100a00 */
[----:B---3--:R-:W-:Y:S01]  /*aa530*/  HMMA.16816.F32.BF16 R4, R20, R24, R12 ;  /* 0x000000181404723c */ /* 0x008fe2000004180c */
[----:B------:R-:W-:-:S02]  /*aa540*/  IMAD.MOV.U32 R24, RZ, RZ, R2 ;  /* 0x000000ffff187224 */ /* 0x000fc400078e0002 */
[----:B------:R-:W-:Y:S01]  /*aa550*/  IMAD.MOV.U32 R25, RZ, RZ, R3 ;  /* 0x000000ffff197224 */ /* 0x000fe200078e0003 */
[----:B------:R-:W2:-:S15]  /*aa560*/  LDL.LU R2, [R1+0x5d44] ;  /* 0x005d440001027983 */ /* 0x000e9e0000300800 */
[----:B------:R3:W-:Y:S04]  /*aa570*/  STL.64 [R1+0x370], R4 ;  /* 0x0003700401007387 */ /* 0x0007e80000100a00 */
[----:B------:R-:W-:Y:S04]  /*aa580*/  STL.64 [R1+0x378], R6 ;  /* 0x0003780601007387 */ /* 0x000fe80000100a00 */
[----:B------:R-:W4:Y:S04]  /*aa590*/  LDL.LU R3, [R1+0x5d40] ;  /* 0x005d400001037983 */ /* 0x000f280000300800 */
[----:B------:R1:W-:Y:S04]  /*aa5a0*/  STL.64 [R1+0x5a90], R24 ;  /* 0x005a901801007387 */ /* 0x0003e80000100a00 */
[----:B0-----:R-:W2:Y:S04]  /*aa5b0*/  LDL.LU R8, [R1+0x200] ;  /* 0x0002000001087983 */ /* 0x001ea80000300800 */
[----:B------:R-:W2:Y:S04]  /*aa5c0*/  LDL.LU R9, [R1+0x204] ;  /* 0x0002040001097983 */ /* 0x000ea80000300800 */
[----:B-1----:R-:W2:Y:S04]  /*aa5d0*/  LDL.LU R10, [R1+0x208] ;  /* 0x00020800010a7983 */ /* 0x002ea80000300800 */
        /* <DEDUP_REMOVED lines=8> */
[----:B------:R-:W2:Y:S04]  /*aa660*/  LDL.LU R24, [R1+0x210] ;  /* 0x0002100001187983 */ /* 0x000ea80000300800 */
[----:B------:R-:W2:Y:S04]  /*aa670*/  LDL.LU R25, [R1+0x214] ;  /* 0x0002140001197983 */ /* 0x000ea80000300800 */
[----:B------:R-:W2:Y:S04]  /*aa680*/  LDL.LU R26, [R1+0x218] ;  /* 0x00021800011a7983 */ /* 0x000ea80000300800 */
[----:B------:R-:W2:Y:S01]  /*aa690*/  LDL.LU R27, [R1+0x21c] ;  /* 0x00021c00011b7983 */ /* 0x000ea20000300800 */
[----:B0-----:R-:W-:-:S02]  /*aa6a0*/  IMAD.MOV.U32 R8, RZ, RZ, R2 ;  /* 0x000000ffff087224 */ /* 0x001fc400078e0002 */
[----:B------:R-:W-:Y:S01]  /*aa6b0*/  IMAD.MOV.U32 R9, RZ, RZ, R29 ;  /* 0x000000ffff097224 */ /* 0x000fe200078e001d */
[----:B--2---:R-:W-:Y:S04]  /*aa6c0*/  STL.64 [R1+0x5ab8], R26 ;  /* 0x005ab81a01007387 */ /* 0x004fe80000100a00 */
[----:B------:R0:W-:Y:S04]  /*aa6d0*/  STL.64 [R1+0x5ab0], R24 ;  /* 0x005ab01801007387 */ /* 0x0001e80000100a00 */
[----:B------:R-:W2:Y:S04]  /*aa6e0*/  LDL.LU R2, [R1+0x5d34] ;  /* 0x005d340001027983 */ /* 0x000ea80000300800 */
[----:B------:R-:W2:Y:S04]  /*aa6f0*/  LDL.LU R29, [R1+0x5d30] ;  /* 0x005d3000011d7983 */ /* 0x000ea80000300800 */
[----:B------:R-:W-:Y:S04]  /*aa700*/  STL.64 [R1+0x5ac0], R8 ;  /* 0x005ac00801007387 */ /* 0x000fe80000100a00 */
[----:B-1----:R-:W2:Y:S04]  /*aa710*/  LDL.LU R4, [R1+0x220] ;  /* 0x0002200001047983 */ /* 0x002ea80000300800 */
[----:B------:R-:W2:Y:S04]  /*aa720*/  LDL.LU R5, [R1+0x224] ;  /* 0x0002240001057983 */ /* 0x000ea80000300800 */
[----:B------:R-:W2:Y:S04]  /*aa730*/  LDL.LU R6, [R1+0x228] ;  /* 0x0002280001067983 */ /* 0x000ea80000300800 */
[----:B------:R-:W2:Y:S01]  /*aa740*/  LDL.LU R7, [R1+0x22c] ;  /* 0x00022c0001077983 */ /* 0x000ea20000300800 */
[----:B0-----:R-:W-:-:S02]  /*aa750*/  IMAD.MOV.U32 R24, RZ, RZ, R28 ;  /* 0x000000ffff187224 */ /* 0x001fc400078e001c */
[----:B----4-:R-:W-:Y:S01]  /*aa760*/  IMAD.MOV.U32 R25, RZ, RZ, R3 ;  /* 0x000000ffff197224 */ /* 0x010fe200078e0003 */
[----:B--2---:R-:W-:Y:S04]  /*aa770*/  STL.64 [R1+0x5ad0], R6 ;  /* 0x005ad00601007387 */ /* 0x004fe80000100a00 */
[----:B------:R0:W-:Y:S04]  /*aa780*/  STL.64 [R1+0x5ac8], R4 ;  /* 0x005ac80401007387 */ /* 0x0001e80000100a00 */
[----:B------:R-:W2:Y:S04]  /*aa790*/  LDL.LU R28, [R1+0x5d2c] ;  /* 0x005d2c00011c7983 */ /* 0x000ea80000300800 */
[----:B------:R-:W4:Y:S04]  /*aa7a0*/  LDL.LU R3, [R1+0x5d28] ;  /* 0x005d280001037983 */ /* 0x000f280000300800 */
[----:B------:R1:W-:Y:S01]  /*aa7b0*/  STL.64 [R1+0x5ad8], R24 ;  /* 0x005ad81801007387 */ /* 0x0003e20000100a00 */
[----:B0-----:R-:W-:-:S02]  /*aa7c0*/  IMAD.MOV.U32 R4, RZ, RZ, R2 ;  /* 0x000000ffff047224 */ /* 0x001fc400078e0002 */
[----:B---3--:R-:W-:Y:S01]  /*aa7d0*/  IMAD.MOV.U32 R5, RZ, RZ, R0 ;  /* 0x000000ffff057224 */ /* 0x008fe200078e0000 */
[----:B------:R-:W3:Y:S04]  /*aa7e0*/  LDL.LU R2, [R1+0x5d24] ;  /* 0x005d240001027983 */ /* 0x000ee80000300800 */
[----:B------:R-:W3:Y:S04]  /*aa7f0*/  LDL.LU R0, [R1+0x5d20] ;  /* 0x005d200001007983 */ /* 0x000ee80000300800 */
[----:B------:R0:W-:Y:S04]  /*aa800*/  STL.64 [R1+0x5ae0], R4 ;  /* 0x005ae00401007387 */ /* 0x0001e80000100a00 */
[----:B-1----:R-:W3:Y:S04]  /*aa810*/  LDL.LU R24, [R1+0x240] ;  /* 0x0002400001187983 */ /* 0x002ee80000300800 */
[----:B------:R-:W3:Y:S04]  /*aa820*/  LDL.LU R25, [R1+0x244] ;  /* 0x0002440001197983 */ /* 0x000ee80000300800 */
[----:B------:R-:W3:Y:S04]  /*aa830*/  LDL.LU R26, [R1+0x248] ;  /* 0x00024800011a7983 */ /* 0x000ee80000300800 */
[----:B------:R-:W3:Y:S01]  /*aa840*/  LDL.LU R27, [R1+0x24c] ;  /* 0x00024c00011b7983 */ /* 0x000ee20000300800 */
[----:B0-----:R-:W-:-:S02]  /*aa850*/  IMAD.MOV.U32 R5, RZ, RZ, R29 ;  /* 0x000000ffff057224 */ /* 0x001fc400078e001d */
[----:B--2---:R-:W-:Y:S01]  /*aa860*/  IMAD.MOV.U32 R4, RZ, RZ, R28 ;  /* 0x000000ffff047224 */ /* 0x004fe200078e001c */
[----:B---3--:R-:W-:Y:S04]  /*aa870*/  STL.64 [R1+0x5af0], R26 ;  /* 0x005af01a01007387 */ /* 0x008fe80000100a00 */
        /* <DEDUP_REMOVED lines=27> */
[----:B---3--:R-:W-:Y:S01]  /*aaa30*/  IMAD.MOV.U32 R5, RZ, RZ, R29 ;  /* 0x000000ffff057224 */ /* 0x008fe200078e001d */
[----:B------:R-:W3:Y:S04]  /*aaa40*/  LDL.LU R2, [R1+0x5d04] ;  /* 0x005d040001027983 */ /* 0x000ee80000300800 */
[----:B------:R-:W3:Y:S04]  /*aaa50*/  LDL.LU R29, [R1+0x5d00] ;  /* 0x005d0000011d7983 */ /* 0x000ee80000300800 */
[----:B------:R4:W-:Y:S04]  /*aaa60*/  STL.64 [R1+0x5b40], R4 ;  /* 0x005b400401007387 */ /* 0x0009e80000100a00 */
[----:B------:R-:W3:Y:S04]  /*aaa70*/  LDL.LU R24, [R1+0x270] ;  /* 0x0002700001187983 */ /* 0x000ee80000300800 */
[----:B------:R-:W3:Y:S04]  /*aaa80*/  LDL.LU R25, [R1+0x274] ;  /* 0x0002740001197983 */ /* 0x000ee80000300800 */
[----:B------:R-:W3:Y:S04]  /*aaa90*/  LDL.LU R26, [R1+0x278] ;  /* 0x00027800011a7983 */ /* 0x000ee80000300800 */
[----:B------:R-:W3:Y:S01]  /*aaaa0*/  LDL.LU R27, [R1+0x27c] ;  /* 0x00027c00011b7983 */ /* 0x000ee20000300800 */
[----:B----4-:R-:W-:-:S02]  /*aaab0*/  IMAD.MOV.U32 R5, RZ, RZ, R3 ;  /* 0x000000ffff057224 */ /* 0x010fc400078e0003 */
[----:B--2---:R-:W-:Y:S02]  /*aaac0*/  IMAD.MOV.U32 R4, RZ, RZ, R28 ;  /* 0x000000ffff047224 */ /* 0x004fe400078e001c */
[----:B------:R-:W2:Y:S04]  /*aaad0*/  LDL.LU R28, [R1+0x5cfc] ;  /* 0x005cfc00011c7983 */ /* 0x000ea80000300800 */
[----:B------:R-:W4:Y:S04]  /*aaae0*/  LDL.LU R3, [R1+0x5cf8] ;  /* 0x005cf80001037983 */ /* 0x000f280000300800 */
[----:B------:R-:W-:Y:S04]  /*aaaf0*/  STL.64 [R1+0x5b58], R4 ;  /* 0x005b580401007387 */ /* 0x000fe80000100a00 */
[----:B---3--:R-:W-:Y:S04]  /*aab00*/  STL.64 [R1+0x5b38], R26 ;  /* 0x005b381a01007387 */ /* 0x008fe80000100a00 */
[----:B------:R0:W-:Y:S04]  /*aab10*/  STL.64 [R1+0x5b30], R24 ;  /* 0x005b301801007387 */ /* 0x0001e80000100a00 */
[----:B0-----:R-:W3:Y:S04]  /*aab20*/  LDL.LU R24, [R1+0x280] ;  /* 0x0002800001187983 */ /* 0x001ee80000300800 */
[----:B------:R-:W3:Y:S04]  /*aab30*/  LDL.LU R25, [R1+0x284] ;  /* 0x0002840001197983 */ /* 0x000ee80000300800 */
[----:B------:R-:W2:Y:S04]  /*aab40*/  LDL.LU R26, [R1+0x288] ;  /* 0x00028800011a7983 */ /* 0x000ea80000300800 */
[----:B------:R-:W2:Y:S01]  /*aab50*/  LDL.LU R27, [R1+0x28c] ;  /* 0x00028c00011b7983 */ /* 0x000ea20000300800 */
[----:B------:R-:W-:-:S02]  /*aab60*/  IMAD.MOV.U32 R4, RZ, RZ, R2 ;  /* 0x000000ffff047224 */ /* 0x000fc400078e0002 */
[----:B------:R-:W-:Y:S01]  /*aab70*/  IMAD.MOV.U32 R5, RZ, RZ, R0 ;  /* 0x000000ffff057224 */ /* 0x000fe200078e0000 */
[----:B------:R-:W3:Y:S04]  /*aab80*/  LDL.LU R2, [R1+0x5cf4] ;  /* 0x005cf40001027983 */ /* 0x000ee80000300800 */
[----:B------:R-:W4:Y:S04]  /*aab90*/  LDL.LU R0, [R1+0x5cf0] ;  /* 0x005cf00001007983 */ /* 0x000f280000300800 */
[----:B------:R-:W-:Y:S04]  /*aaba0*/  STL.64 [R1+0x5b70], R4 ;  /* 0x005b700401007387 */ /* 0x000fe80000100a00 */
[----:B--2---:R-:W-:Y:S04]  /*aabb0*/  STL.64 [R1+0x5b50], R26 ;  /* 0x005b501a01007387 */ /* 0x004fe80000100a00 */
[----:B---3--:R0:W-:Y:S04]  /*aabc0*/  STL.64 [R1+0x5b48], R24 ;  /* 0x005b481801007387 */ /* 0x0081e80000100a00 */
[----:B0-----:R-:W2:Y:S04]  /*aabd0*/  LDL.LU R24, [R1+0x290] ;  /* 0x0002900001187983 */ /* 0x001ea80000300800 */
[----:B------:R-:W2:Y:S04]  /*aabe0*/  LDL.LU R25, [R1+0x294] ;  /* 0x0002940001197983 */ /* 0x000ea80000300800 */
[----:B------:R-:W3:Y:S04]  /*aabf0*/  LDL.LU R26, [R1+0x298] ;  /* 0x00029800011a7983 */ /* 0x000ee80000300800 */
[----:B------:R-:W3:Y:S01]  /*aac00*/  LDL.LU R27, [R1+0x29c] ;  /* 0x00029c00011b7983 */ /* 0x000ee20000300800 */
[----:B------:R-:W-:-:S02]  /*aac10*/  IMAD.MOV.U32 R4, RZ, RZ, R28 ;  /* 0x000000ffff047224 */ /* 0x000fc400078e001c */
[----:B------:R-:W-:Y:S01]  /*aac20*/  IMAD.MOV.U32 R5, RZ, RZ, R29 ;  /* 0x000000ffff057224 */ /* 0x000fe200078e001d */
[----:B------:R-:W2:Y:S04]  /*aac30*/  LDL.LU R28, [R1+0x5cec] ;  /* 0x005cec00011c7983 */ /* 0x000ea80000300800 */
[----:B------:R-:W4:Y:S04]  /*aac40*/  LDL.LU R29, [R1+0x5ce8] ;  /* 0x005ce800011d7983 */ /* 0x000f280000300800 */
[----:B------:R-:W-:Y:S04]  /*aac50*/  STL.64 [R1+0x5b88], R4 ;  /* 0x005b880401007387 */ /* 0x000fe80000100a00 */
[----:B---3--:R-:W-:Y:S04]  /*aac60*/  STL.64 [R1+0x5b68], R26 ;  /* 0x005b681a01007387 */ /* 0x008fe80000100a00 */
[----:B--2---:R0:W-:Y:S04]  /*aac70*/  STL.64 [R1+0x5b60], R24 ;  /* 0x005b601801007387 */ /* 0x0041e80000100a00 */
[----:B0-----:R-:W2:Y:S04]  /*aac80*/  LDL.LU R24, [R1+0x2a0] ;  /* 0x0002a00001187983 */ /* 0x001ea80000300800 */
[----:B------:R-:W2:Y:S04]  /*aac90*/  LDL.LU R25, [R1+0x2a4] ;  /* 0x0002a40001197983 */ /* 0x000ea80000300800 */
[----:B------:R-:W3:Y:S04]  /*aaca0*/  LDL.LU R26, [R1+0x2a8] ;  /* 0x0002a800011a7983 */ /* 0x000ee80000300800 */
[----:B------:R-:W3:Y:S01]  /*aacb0*/  LDL.LU R27, [R1+0x2ac] ;  /* 0x0002ac00011b7983 */ /* 0x000ee20000300800 */
[----:B------:R-:W-:-:S02]  /*aacc0*/  IMAD.MOV.U32 R4, RZ, RZ, R2 ;  /* 0x000000ffff047224 */ /* 0x000fc400078e0002 */
[----:B----4-:R-:W-:Y:S01]  /*aacd0*/  IMAD.MOV.U32 R5, RZ, RZ, R3 ;  /* 0x000000ffff057224 */ /* 0x010fe200078e0003 */
[----:B------:R-:W4:Y:S04]  /*aace0*/  LDL.LU R2, [R1+0x5ce4] ;  /* 0x005ce40001027983 */ /* 0x000f280000300800 */
        /* <DEDUP_REMOVED lines=10> */
[----:B------:R-:W2:Y:S04]  /*aad90*/  LDL.LU R28, [R1+0x5cdc] ;  /* 0x005cdc00011c7983 */ /* 0x000ea80000300800 */
[----:B------:R-:W2:Y:S04]  /*aada0*/  LDL.LU R0, [R1+0x5cd8] ;  /* 0x005cd80001007983 */ /* 0x000ea80000300800 */
[----:B------:R4:W-:Y:S02]  /*aadb0*/  STL.64 [R1+0x5bb8], R4 ;  /* 0x005bb80401007387 */ /* 0x0009e40000100a00 */
[----:B----4-:R-:W-:-:S02]  /*aadc0*/  IMAD.MOV.U32 R4, RZ, RZ, R2 ;  /* 0x000000ffff047224 */ /* 0x010fc400078e0002 */
[----:B------:R-:W-:Y:S01]  /*aadd0*/  IMAD.MOV.U32 R5, RZ, RZ, R29 ;  /* 0x000000ffff057224 */ /* 0x000fe200078e001d */
        /* <DEDUP_REMOVED lines=46> */
[----:B------:R0:W-:Y:S02]  /*ab0c0*/  STL.64 [R1+0x5c30], R4 ;  /* 0x005c300401007387 */ /* 0x0001e40000100a00 */
[----:B0-----:R-:W-:-:S02]  /*ab0d0*/  IMAD.MOV.U32 R4, RZ, RZ, R28 ;  /* 0x000000ffff047224 */ /* 0x001fc400078e001c */
[----:B---3--:R-:W-:Y:S04]  /*ab0e0*/  STL.64 [R1+0x5bf8], R26 ;  /* 0x005bf81a01007387 */ /* 0x008fe80000100a00 */
[----:B--2---:R0:W-:Y:S04]  /*ab0f0*/  STL.64 [R1+0x5bf0], R24 ;  /* 0x005bf01801007387 */ /* 0x0041e80000100a00 */
[----:B0-----:R-:W2:Y:S04]  /*ab100*/  LDL.LU R24, [R1+0x300] ;  /* 0x0003000001187983 */ /* 0x001ea80000300800 */
[----:B------:R-:W2:Y:S04]  /*ab110*/  LDL.LU R25, [R1+0x304] ;  /* 0x0003040001197983 */ /* 0x000ea80000300800 */
[----:B------:R-:W3:Y:S04]  /*ab120*/  LDL.LU R26, [R1+0x308] ;  /* 0x00030800011a7983 */ /* 0x000ee80000300800 */
[----:B------:R-:W3:Y:S04]  /*ab130*/  LDL.LU R27, [R1+0x30c] ;  /* 0x00030c00011b7983 */ /* 0x000ee80000300800 */
[----:B------:R-:W2:Y:S01]  /*ab140*/  LDL.LU R28, [R1+0x5cac] ;  /* 0x005cac00011c7983 */ /* 0x000ea20000300800 */
[----:B------:R-:W-:-:S03]  /*ab150*/  IMAD.MOV.U32 R5, RZ, RZ, R0 ;  /* 0x000000ffff057224 */ /* 0x000fc600078e0000 */
[----:B------:R-:W3:Y:S04]  /*ab160*/  LDL.LU R0, [R1+0x5ca8] ;  /* 0x005ca80001007983 */ /* 0x000ee80000300800 */
[----:B------:R4:W-:Y:S02]  /*ab170*/  STL.64 [R1+0x5c48], R4 ;  /* 0x005c480401007387 */ /* 0x0009e40000100a00 */
[----:B----4-:R-:W-:Y:S02]  /*ab180*/  IMAD.MOV.U32 R4, RZ, RZ, R2 ;  /* 0x000000ffff047224 */ /* 0x010fe400078e0002 */
[----:B------:R-:W-:Y:S01]  /*ab190*/  IMAD.MOV.U32 R5, RZ, RZ, R29 ;  /* 0x000000ffff057224 */ /* 0x000fe200078e001d */
[----:B------:R-:W4:Y:S04]  /*ab1a0*/  LDL.LU R2, [R1+0x5ca4] ;  /* 0x005ca40001027983 */ /* 0x000f280000300800 */
[----:B------:R-:W4:Y:S04]  /*ab1b0*/  LDL.LU R29, [R1+0x5ca0] ;  /* 0x005ca000011d7983 */ /* 0x000f280000300800 */
[----:B------:R0:W-:Y:S02]  /*ab1c0*/  STL.64 [R1+0x5c60], R4 ;  /* 0x005c600401007387 */ /* 0x0001e40000100a00 */
[----:B0-----:R-:W-:-:S02]  /*ab1d0*/  IMAD.MOV.U32 R4, RZ, RZ, R3 ;  /* 0x000000ffff047224 */ /* 0x001fc400078e0003 */
[----:B------:R-:W4:Y:S01]  /*ab1e0*/  LDL.LU R3, [R1+0x5c9c] ;  /* 0x005c9c0001037983 */ /* 0x000f220000300800 */
[----:B--2---:R-:W-:-:S03]  /*ab1f0*/  IMAD.MOV.U32 R5, RZ, RZ, R28 ;  /* 0x000000ffff057224 */ /* 0x004fc600078e001c */
[----:B------:R-:W2:Y:S04]  /*ab200*/  LDL.LU R28, [R1+0x5c98] ;  /* 0x005c9800011c7983 */ /* 0x000ea80000300800 */
[----:B------:R-:W-:Y:S04]  /*ab210*/  STL.64 [R1+0x5c78], R4 ;  /* 0x005c780401007387 */ /* 0x000fe80000100a00 */
[----:B---3--:R-:W-:Y:S04]  /*ab220*/  STL.64 [R1+0x5c10], R26 ;  /* 0x005c101a01007387 */ /* 0x008fe80000100a00 */
[----:B------:R0:W-:Y:S04]  /*ab230*/  STL.64 [R1+0x5c08], R24 ;  /* 0x005c081801007387 */ /* 0x0001e80000100a00 */
[----:B0-----:R-:W3:Y:S04]  /*ab240*/  LDL.LU R24, [R1+0x310] ;  /* 0x0003100001187983 */ /* 0x001ee80000300800 */
[----:B------:R-:W3:Y:S04]  /*ab250*/  LDL.LU R25, [R1+0x314] ;  /* 0x0003140001197983 */ /* 0x000ee80000300800 */
[----:B------:R-:W2:Y:S04]  /*ab260*/  LDL.LU R26, [R1+0x318] ;  /* 0x00031800011a7983 */ /* 0x000ea80000300800 */
[----:B------:R-:W2:Y:S01]  /*ab270*/  LDL.LU R27, [R1+0x31c] ;  /* 0x00031c00011b7983 */ /* 0x000ea20000300800 */
[----:B----4-:R-:W-:-:S02]  /*ab280*/  IMAD.MOV.U32 R4, RZ, RZ, R2 ;  /* 0x000000ffff047224 */ /* 0x010fc400078e0002 */
[----:B------:R-:W-:Y:S01]  /*ab290*/  IMAD.MOV.U32 R5, RZ, RZ, R0 ;  /* 0x000000ffff057224 */ /* 0x000fe200078e0000 */
        /* <DEDUP_REMOVED lines=26> */
[----:B------:R-:W0:Y:S03]  /*ab440*/  S2R R15, SR_TID.X ;  /* 0x00000000000f7919 */ /* 0x000e260000002100 */
[----:B---3--:R-:W-:Y:S04]  /*ab450*/  STL.64 [R1+0x5c88], R26 ;  /* 0x005c881a01007387 */ /* 0x008fe80000100a00 */
[----:B--2---:R1:W-:Y:S04]  /*ab460*/  STL.64 [R1+0x5c80], R24 ;  /* 0x005c801801007387 */ /* 0x0043e80000100a00 */
[----:B-1----:R-:W2:Y:S04]  /*ab470*/  LDL.LU R24, [R1+0x360] ;  /* 0x0003600001187983 */ /* 0x002ea80000300800 */
[----:B------:R-:W2:Y:S04]  /*ab480*/  LDL.LU R25, [R1+0x364] ;  /* 0x0003640001197983 */ /* 0x000ea80000300800 */
[----:B------:R-:W2:Y:S04]  /*ab490*/  LDL.LU R26, [R1+0x368] ;  /* 0x00036800011a7983 */ /* 0x000ea80000300800 */
[----:B------:R-:W2:Y:S04]  /*ab4a0*/  LDL.LU R27, [R1+0x36c] ;  /* 0x00036c00011b7983 */ /* 0x000ea80000300800 */
[----:B------:R-:W3:Y:S04]  /*ab4b0*/  LDL.LU R8, [R1+0x230] ;  /* 0x0002300001087983 */ /* 0x000ee80000300800 */
[----:B------:R-:W3:Y:S04]  /*ab4c0*/  LDL.LU R9, [R1+0x234] ;  /* 0x0002340001097983 */ /* 0x000ee80000300800 */
[----:B------:R-:W3:Y:S04]  /*ab4d0*/  LDL.LU R10, [R1+0x238] ;  /* 0x00023800010a7983 */ /* 0x000ee80000300800 */
[----:B------:R-:W3:Y:S04]  /*ab4e0*/  LDL.LU R11, [R1+0x23c] ;  /* 0x00023c00010b7983 */ /* 0x000ee80000300800 */
[----:B------:R-:W3:Y:S04]  /*ab4f0*/  LDL.LU R12, [R1+0x1f0] ;  /* 0x0001f000010c7983 */ /* 0x000ee80000300800 */
[----:B------:R-:W3:Y:S01]  /*ab500*/  LDL.LU R13, [R1+0x1f4] ;  /* 0x0001f400010d7983 */ /* 0x000ee20000300800 */
[C---:B0-----:R-:W-:Y:S01]  /*ab510*/  LOP3.LUT R19, R15.reuse, 0x7, RZ, 0xc0, !PT ;  /* 0x000000070f137812 */ /* 0x041fe200078ec0ff */
[----:B------:R-:W-:-:S02]  /*ab520*/  IMAD.SHL.U32 R17, R15, 0x2, RZ ;  /* 0x000000020f117824 */ /* 0x000fc400078e00ff */
[----:B------:R-:W-:Y:S01]  /*ab530*/  IMAD.SHL.U32 R18, R15, 0x40, RZ ;  /* 0x000000400f127824 */ /* 0x000fe200078e00ff */
        /* <DEDUP_REMOVED lines=14> */
[----:B------:R-:W-:-:S05]  /*ab620*/  IMAD R19, R19, 0x90, RZ ;  /* 0x0000009013137824 */ /* 0x000fca00078e02ff */
[----:B------:R-:W-:-:S04]  /*ab630*/  LOP3.LUT R19, R19, 0x10, R17, 0x78, !PT ;  /* 0x0000001013137812 */ /* 0x000fc800078e7811 */
[----:B------:R-:W-:-:S06]  /*ab640*/  LOP3.LUT R19, R19, 0x400, R18, 0xf8, !PT ;  /* 0x0000040013137812 */ /* 0x000fcc00078ef812 */
[----:B------:R-:W0:Y:S01]  /*ab650*/  LDSM.16.MT88.4 R16, [R19+UR5+0x22800] ;  /* 0x022800051310783b */ /* 0x000e220008004200 */
[----:B--2---:R-:W-:Y:S03]  /*ab660*/  HMMA.16816.F32.BF16 R4, R20, R4, R24 ;  /* 0x000000041404723c */ /* 0x004fe60000041818 */
[----:B------:R-:W2:Y:S04]  /*ab670*/  LDL.LU.64 R26, [R1+0x5c58] ;  /* 0x005c5800011a7983 */ /* 0x000ea80000300a00 */
[----:B------:R-:W2:-:S12]  /*ab680*/  LDL.LU.64 R24, [R1+0x5c50] ;  /* 0x005c500001187983 */ /* 0x000e980000300a00 */
[----:B------:R1:W-:Y:S04]  /*ab690*/  STL.64 [R1+0x340], R4 ;  /* 0x0003400401007387 */ /* 0x0003e80000100a00 */
[----:B------:R-:W-:Y:S04]  /*ab6a0*/  STL.64 [R1+0x348], R6 ;  /* 0x0003480601007387 */ /* 0x000fe80000100a00 */
[----:B-1----:R-:W2:Y:S04]  /*ab6b0*/  LDL.LU.64 R4, [R1+0x5c48] ;  /* 0x005c480001047983 */ /* 0x002ea80000300a00 */
        /* <DEDUP_REMOVED lines=125> */
[----:B------:R-:W2:Y:S04]  /*abe90*/  LDL.LU.64 R10, [R1+0x5a78] ;  /* 0x005a7800010a7983 */ /* 0x000ea80000300a00 */
[----:B------:R-:W2:-:S12]  /*abea0*/  LDL.LU.64 R8, [R1+0x5a70] ;  /* 0x005a700001087983 */ /* 0x000e980000300a00 */
[----:B------:R-:W-:Y:S04]  /*abeb0*/  STL.64 [R1+0x200], R24 ;  /* 0x0002001801007387 */ /* 0x000fe80000100a00 */
[----:B------:R0:W-:Y:S04]  /*abec0*/  STL.64 [R1+0x208], R26 ;  /* 0x0002081a01007387 */ /* 0x0001e80000100a00 */
[----:B0-----:R-:W2:Y:S04]  /*abed0*/  LDL.LU.64 R26, [R1+0x5a68] ;  /* 0x005a6800011a7983 */ /* 0x001ea80000300a00 */
[----:B------:R-:W2:Y:S02]  /*abee0*/  LDL.LU.64 R24, [R1+0x5a60] ;  /* 0x005a600001187983 */ /* 0x000ea40000300a00 */
[----:B--2---:R-:W-:-:S15]  /*abef0*/  HMMA.16816.F32.BF16 R12, R20, R24, R12 ;  /* 0x00000018140c723c */ /* 0x004fde000004180c */
[----:B------:R-:W-:-:S04]  /*abf00*/  NOP ;  /* 0x0000000000007918 */ /* 0x000fc80000000000 */
[----:B------:R-:W-:Y:S04]  /*abf10*/  STL.64 [R1+0x1f0], R12 ;  /* 0x0001f00c01007387 */ /* 0x000fe80000100a00 */
[----:B------:R0:W-:Y:S04]  /*abf20*/  STL.64 [R1+0x1f8], R14 ;  /* 0x0001f80e01007387 */ /* 0x0001e80000100a00 */
[----:B0-----:R-:W2:Y:S04]  /*abf30*/  LDL.LU.64 R14, [R1+0x5a58] ;  /* 0x005a5800010e7983 */ /* 0x001ea80000300a00 */
[----:B------:R-:W2:Y:S04]  /*abf40*/  LDL.LU.64 R12, [R1+0x5a50] ;  /* 0x005a5000010c7983 */ /* 0x000ea80000300a00 */
[----:B------:R0:W-:Y:S04]  /*abf50*/  STL.64 [R1+0x5828], R26 ;  /* 0x0058281a01007387 */ /* 0x0001e80000100a00 */
[----:B0-----:R-:W2:Y:S04]  /*abf60*/  LDL R26, [R1+0x158] ;  /* 0x00015800011a7983 */ /* 0x001ea80000100800 */
[----:B------:R-:W2:Y:S04]  /*abf70*/  LDL R27, [R1+0x15c] ;  /* 0x00015c00011b7983 */ /* 0x000ea80000100800 */
[----:B--2---:R0:W-:Y:S04]  /*abf80*/  STL.64 [R1+0x59b8], R26 ;  /* 0x0059b81a01007387 */ /* 0x0041e80000100a00 */
[----:B------:R-:W2:Y:S04]  /*abf90*/  LDL.LU R24, [R1+0x1e0] ;  /* 0x0001e00001187983 */ /* 0x000ea80000300800 */
[----:B------:R-:W2:Y:S04]  /*abfa0*/  LDL.LU R25, [R1+0x1e4] ;  /* 0x0001e40001197983 */ /* 0x000ea80000300800 */
[----:B0-----:R-:W2:Y:S04]  /*abfb0*/  LDL.LU R26, [R1+0x1e8] ;  /* 0x0001e800011a7983 */ /* 0x001ea80000300800 */
[----:B------:R-:W2:Y:S02]  /*abfc0*/  LDL.LU R27, [R1+0x1ec] ;  /* 0x0001ec00011b7983 */ /* 0x000ea40000300800 */
[----:B--2---:R-:W-:-:S15]  /*abfd0*/  HMMA.16816.F32.BF16 R24, R20, R12, R24 ;  /* 0x0000000c1418723c */ /* 0x004fde0000041818 */
[----:B------:R-:W-:-:S04]  /*abfe0*/  NOP ;  /* 0x0000000000007918 */ /* 0x000fc80000000000 */
[----:B------:R0:W-:Y:S04]  /*abff0*/  STL.64 [R1+0x1e0], R24 ;  /* 0x0001e01801007387 */ /* 0x0001e80000100a00 */
[----:B------:R1:W-:Y:S04]  /*ac000*/  STL.64 [R1+0x1e8], R26 ;  /* 0x0001e81a01007387 */ /* 0x0003e80000100a00 */
[----:B0-----:R-:W2:Y:S04]  /*ac010*/  LDL.LU R24, [R1+0x970] ;  /* 0x0009700001187983 */ /* 0x001ea80000300800 */
[----:B------:R-:W2:Y:S04]  /*ac020*/  LDL.LU R25, [R1+0x974] ;  /* 0x0009740001197983 */ /* 0x000ea80000300800 */
[----:B-1----:R-:W2:Y:S04]  /*ac030*/  LDL.LU R26, [R1+0x978] ;  /* 0x00097800011a7983 */ /* 0x002ea80000300800 */
[----:B------:R-:W2:Y:S01]  /*ac040*/  LDL.LU R27, [R1+0x97c] ;  /* 0x00097c00011b7983 */ /* 0x000ea20000300800 */
[----:B------:R-:W-:Y:S03]  /*ac050*/  HMMA.16816.F32.BF16 R16, R20, R8, R16 ;  /* 0x000000081410723c */ /* 0x000fe60000041810 */
[----:B--2---:R0:W-:Y:S04]  /*ac060*/  STL.64 [R1+0x59c8], R26 ;  /* 0x0059c81a01007387 */ /* 0x0041e80000100a00 */
[----:B------:R-:W-:Y:S04]  /*ac070*/  STL.64 [R1+0x59c0], R24 ;  /* 0x0059c01801007387 */ /* 0x000fe80000100a00 */
[----:B0-----:R-:W2:Y:S04]  /*ac080*/  LDL R26, [R1+0x188] ;  /* 0x00018800011a7983 */ /* 0x001ea80000100800 */
[----:B------:R-:W2:Y:S04]  /*ac090*/  LDL R27, [R1+0x18c] ;  /* 0x00018c00011b7983 */ /* 0x000ea80000100800 */
[----:B------:R-:W-:-:S02]  /*ac0a0*/  IMAD.MOV.U32 R12, RZ, RZ, R16 ;  /* 0x000000ffff0c7224 */ /* 0x000fc400078e0010 */
[----:B------:R-:W-:Y:S01]  /*ac0b0*/  IMAD.MOV.U32 R13, RZ, RZ, R17 ;  /* 0x000000ffff0d7224 */ /* 0x000fe200078e0011 */
[----:B------:R-:W3:Y:S01]  /*ac0c0*/  LDL.LU R16, [R1+0x1c0] ;  /* 0x0001c00001107983 */ /* 0x000ee20000300800 */
[----:B------:R-:W-:-:S03]  /*ac0d0*/  IMAD.MOV.U32 R9, RZ, RZ, R18 ;  /* 0x000000ffff097224 */ /* 0x000fc600078e0012 */
[----:B------:R-:W3:Y:S01]  /*ac0e0*/  LDL.LU R17, [R1+0x1c4] ;  /* 0x0001c40001117983 */ /* 0x000ee20000300800 */
[----:B------:R-:W-:-:S03]  /*ac0f0*/  IMAD.MOV.U32 R8, RZ, RZ, R19 ;  /* 0x000000ffff087224 */ /* 0x000fc600078e0013 */
[----:B------:R-:W3:Y:S04]  /*ac100*/  LDL.LU R18, [R1+0x1c8] ;  /* 0x0001c80001127983 */ /* 0x000ee80000300800 */
[----:B------:R-:W3:Y:S04]  /*ac110*/  LDL.LU R19, [R1+0x1cc] ;  /* 0x0001cc0001137983 */ /* 0x000ee80000300800 */
[----:B--2---:R0:W-:Y:S04]  /*ac120*/  STL.64 [R1+0x59e0], R26 ;  /* 0x0059e01a01007387 */ /* 0x0041e80000100a00 */
[----:B0-----:R-:W2:Y:S04]  /*ac130*/  LDL.64 R26, [R1+0x198] ;  /* 0x00019800011a7983 */ /* 0x001ea80000100a00 */
[----:B--2---:R0:W-:Y:S04]  /*ac140*/  STL.64 [R1+0x5a00], R26 ;  /* 0x005a001a01007387 */ /* 0x0041e80000100a00 */
[----:B0-----:R-:W2:Y:S04]  /*ac150*/  LDL.64 R26, [R1+0x1a8] ;  /* 0x0001a800011a7983 */ /* 0x001ea80000100a00 */
[----:B--2---:R0:W-:Y:S04]  /*ac160*/  STL.64 [R1+0x5a08], R26 ;  /* 0x005a081a01007387 */ /* 0x0041e80000100a00 */
[----:B0-----:R-:W2:Y:S04]  /*ac170*/  LDL R26, [R1+0x1b8] ;  /* 0x0001b800011a7983 */ /* 0x001ea80000100800 */
[----:B------:R-:W2:Y:S04]  /*ac180*/  LDL R27, [R1+0x1bc] ;  /* 0x0001bc00011b7983 */ /* 0x000ea80000100800 */
[----:B------:R-:W-:Y:S04]  /*ac190*/  STL.64 [R1+0x57f8], R14 ;  /* 0x0057f80e01007387 */ /* 0x000fe80000100a00 */
[----:B------:R0:W-:Y:S04]  /*ac1a0*/  STL.64 [R1+0x57f0], R12 ;  /* 0x0057f00c01007387 */ /* 0x0001e80000100a00 */
[----:B0-----:R-:W2:Y:S01]  /*ac1b0*/  LDL.LU R12, [R1+0x950] ;  /* 0x00095000010c7983 */ /* 0x001ea20000300800 */
[----:B---3--:R-:W-:Y:S01]  /*ac1c0*/  MOV R13, R7 ;  /* 0x00000007000d7202 */ /* 0x008fe20000000f00 */
[----:B------:R-:W-:-:S02]  /*ac1d0*/  IMAD.MOV.U32 R14, RZ, RZ, R6 ;  /* 0x000000ffff0e7224 */ /* 0x000fc400078e0006 */
[----:B------:R-:W-:Y:S01]  /*ac1e0*/  IMAD.MOV.U32 R15, RZ, RZ, R29 ;  /* 0x000000ffff0f7224 */ /* 0x000fe200078e001d */
[----:B------:R-:W3:Y:S04]  /*ac1f0*/  LDL.LU R7, [R1+0x5a4c] ;  /* 0x005a4c0001077983 */ /* 0x000ee80000300800 */
[----:B------:R-:W3:Y:S04]  /*ac200*/  LDL.LU R6, [R1+0x5a48] ;  /* 0x005a480001067983 */ /* 0x000ee80000300800 */
[----:B------:R-:W3:Y:S04]  /*ac210*/  LDL.LU R29, [R1+0x5a44] ;  /* 0x005a4400011d7983 */ /* 0x000ee80000300800 */
[----:B------:R-:W-:Y:S04]  /*ac220*/  STL.64 [R1+0x59d8], R14 ;  /* 0x0059d80e01007387 */ /* 0x000fe80000100a00 */
[----:B--2---:R0:W-:Y:S04]  /*ac230*/  STL.64 [R1+0x59d0], R12 ;  /* 0x0059d00c01007387 */ /* 0x0041e80000100a00 */
[----:B0-----:R-:W2:Y:S04]  /*ac240*/  LDL.LU R12, [R1+0x980] ;  /* 0x00098000010c7983 */ /* 0x001ea80000300800 */
[----:B------:R-:W2:Y:S01]  /*ac250*/  LDL.LU R13, [R1+0x984] ;  /* 0x00098400010d7983 */ /* 0x000ea20000300800 */
[----:B---3--:R-:W-:-:S02]  /*ac260*/  IMAD.MOV.U32 R14, RZ, RZ, R7 ;  /* 0x000000ffff0e7224 */ /* 0x008fc400078e0007 */
[----:B------:R-:W-:Y:S01]  /*ac270*/  IMAD.MOV.U32 R15, RZ, RZ, R6 ;  /* 0x000000ffff0f7224 */ /* 0x000fe200078e0006 */
[----:B------:R-:W3:Y:S04]  /*ac280*/  LDL.LU R7, [R1+0x5a40] ;  /* 0x005a400001077983 */ /* 0x000ee80000300800 */
[----:B------:R-:W3:Y:S04]  /*ac290*/  LDL.LU R6, [R1+0x5a3c] ;  /* 0x005a3c0001067983 */ /* 0x000ee80000300800 */
[----:B------:R-:W-:Y:S04]  /*ac2a0*/  STL.64 [R1+0x59f0], R14 ;  /* 0x0059f00e01007387 */ /* 0x000fe80000100a00 */
[----:B--2---:R0:W-:Y:S04]  /*ac2b0*/  STL.64 [R1+0x59e8], R12 ;  /* 0x0059e80c01007387 */ /* 0x0041e80000100a00 */
[----:B0-----:R-:W2:Y:S04]  /*ac2c0*/  LDL.LU R12, [R1+0x990] ;  /* 0x00099000010c7983 */ /* 0x001ea80000300800 */
[----:B------:R-:W2:Y:S04]  /*ac2d0*/  LDL.LU R13, [R1+0x994] ;  /* 0x00099400010d7983 */ /* 0x000ea80000300800 */
[----:B------:R-:W2:Y:S01]  /*ac2e0*/  LDL.LU R14, [R1+0x998] ;  /* 0x00099800010e7983 */ /* 0x000ea20000300800 */
[----:B------:R-:W-:-:S03]  /*ac2f0*/  IMAD.MOV.U32 R15, RZ, RZ, R29 ;  /* 0x000000ffff0f7224 */ /* 0x000fc600078e001d */
[----:B------:R-:W3:Y:S01]  /*ac300*/  LDL.LU R29, [R1+0x5a38] ;  /* 0x005a3800011d7983 */ /* 0x000ee20000300800 */
[----:B------:R-:W-:Y:S03]  /*ac310*/  HMMA.16816.F32.BF16 R20, R20, R4, R16 ;  /* 0x000000041414723c */ /* 0x000fe60000041810 */
[----:B--2---:R-:W-:Y:S04]  /*ac320*/  STL.64 [R1+0x5a18], R14 ;  /* 0x005a180e01007387 */ /* 0x004fe80000100a00 */
        /* <DEDUP_REMOVED lines=8> */
[----:B0-----:R-:W2:Y:S04]  /*ac3b0*/  LDL R10, [R1+0x168] ;  /* 0x00016800010a7983 */ /* 0x001ea80000100800 */
[----:B------:R-:W2:Y:S04]  /*ac3c0*/  LDL R11, [R1+0x16c] ;  /* 0x00016c00010b7983 */ /* 0x000ea80000100800 */
[----:B------:R-:W2:Y:S04]  /*ac3d0*/  LDL.LU.64 R18, [R1+0x5a30] ;  /* 0x005a300001127983 */ /* 0x000ea80000300a00 */
[----:B------:R-:W2:Y:S04]  /*ac3e0*/  LDL.LU.64 R16, [R1+0x5a28] ;  /* 0x005a280001107983 */ /* 0x000ea80000300a00 */
[----:B------:R-:W-:Y:S04]  /*ac3f0*/  STL.64 [R1+0x1c0], R20 ;  /* 0x0001c01401007387 */ /* 0x000fe80000100a00 */
[----:B------:R-:W-:Y:S04]  /*ac400*/  STL.64 [R1+0x1c8], R22 ;  /* 0x0001c81601007387 */ /* 0x000fe80000100a00 */
[----:B---3--:R-:W0:Y:S04]  /*ac410*/  LDSM.16.MT88.4 R20, [R29+UR5+0x22800] ;  /* 0x022800051d14783b */ /* 0x008e280008004200 */
[----:B0-----:R0:W-:Y:S04]  /*ac420*/  STL.64 [R1+0x57b0], R22 ;  /* 0x0057b01601007387 */ /* 0x0011e80000100a00 */
[----:B------:R1:W-:Y:S01]  /*ac430*/  STL.64 [R1+0x57a8], R20 ;  /* 0x0057a81401007387 */ /* 0x0003e20000100a00 */
[----:B0-----:R-:W-:-:S03]  /*ac440*/  IMAD.MOV.U32 R22, RZ, RZ, R6 ;  /* 0x000000ffff167224 */ /* 0x001fc600078e0006 */
[----:B-1----:R-:W3:Y:S04]  /*ac450*/  LDL.LU R20, [R1+0x9a0] ;  /* 0x0009a00001147983 */ /* 0x002ee80000300800 */
[----:B------:R-:W3:Y:S04]  /*ac460*/  LDL.LU R21, [R1+0x9a4] ;  /* 0x0009a40001157983 */ /* 0x000ee80000300800 */
[----:B------:R-:W3:Y:S01]  /*ac470*/  LDL.LU R6, [R1+0x5a24] ;  /* 0x005a240001067983 */ /* 0x000ee20000300800 */
[----:B------:R-:W-:-:S03]  /*ac480*/  IMAD.MOV.U32 R23, RZ, RZ, R7 ;  /* 0x000000ffff177224 */ /* 0x000fc600078e0007 */
[----:B------:R-:W3:Y:S04]  /*ac490*/  LDL.LU R7, [R1+0x5a20] ;  /* 0x005a200001077983 */ /* 0x000ee80000300800 */
[----:B------:R-:W-:Y:S01]  /*ac4a0*/  STL [R1+0x4f90], R29 ;  /* 0x004f901d01007387 */ /* 0x000fe20000100800 */
[----:B--2---:R-:W-:Y:S03]  /*ac4b0*/  HMMA.16816.F32.BF16 R24, R16, R26, R12 ;  /* 0x0000001a1018723c */ /* 0x004fe6000004180c */
[----:B------:R-:W2:Y:S04]  /*ac4c0*/  LDL.LU.64 R14, [R1+0x5a18] ;  /* 0x005a1800010e7983 */ /* 0x000ea80000300a00 */
[----:B------:R-:W2:-:S12]  /*ac4d0*/  LDL.LU.64 R12, [R1+0x5a10] ;  /* 0x005a1000010c7983 */ /* 0x000e980000300a00 */
[----:B------:R-:W-:Y:S04]  /*ac4e0*/  STL.64 [R1+0x9b0], R24 ;  /* 0x0009b01801007387 */ /* 0x000fe80000100a00 */
[----:B------:R0:W-:Y:S04]  /*ac4f0*/  STL.64 [R1+0x9b8], R26 ;  /* 0x0009b81a01007387 */ /* 0x0001e80000100a00 */
[----:B0-----:R-:W3:Y:S02]  /*ac500*/  LDL.LU.64 R26, [R1+0x5a08] ;  /* 0x005a0800011a7983 */ /* 0x001ee40000300a00 */
[----:B---3--:R-:W-:Y:S01]  /*ac510*/  HMMA.16816.F32.BF16 R20, R16, R26, R20 ;  /* 0x0000001a1014723c */ /* 0x008fe20000041814 */
[----:B------:R-:W-:-:S15]  /*ac520*/  IMAD.MOV.U32 R4, RZ, RZ, R27 ;  /* 0x000000ffff047224 */ /* 0x000fde00078e001b */
[----:B------:R-:W-:-:S03]  /*ac530*/  NOP ;  /* 0x0000000000007918 */ /* 0x000fc60000000000 */
[----:B------:R0:W-:Y:S04]  /*ac540*/  STL.64 [R1+0x9a0], R20 ;  /* 0x0009a01401007387 */ /* 0x0001e80000100a00 */
[----:B------:R-:W-:Y:S01]  /*ac550*/  STL.64 [R1+0x9a8], R22 ;  /* 0x0009a81601007387 */ /* 0x000fe20000100a00 */
[----:B0-----:R-:W-:-:S03]  /*ac560*/  IMAD.MOV.U32 R20, RZ, RZ, R26 ;  /* 0x000000ffff147224 */ /* 0x001fc600078e001a */
[----:B------:R-:W2:Y:S04]  /*ac570*/  LDL.LU.64 R26, [R1+0x5a00] ;  /* 0x005a0000011a7983 */ /* 0x000ea80000300a00 */
[----:B------:R-:W-:Y:S04]  /*ac580*/  STL.64 [R1+0x5838], R6 ;  /* 0x0058380601007387 */ /* 0x000fe80000100a00 */
[----:B------:R0:W-:Y:S01]  /*ac590*/  STL [R1+0x5830], R4 ;  /* 0x0058300401007387 */ /* 0x0001e20000100800 */
[----:B----4-:R-:W-:Y:S02]  /*ac5a0*/  IMAD.MOV.U32 R5, RZ, RZ, R2 ;  /* 0x000000ffff057224 */ /* 0x010fe400078e0002 */
[----:B0-----:R-:W-:-:S02]  /*ac5b0*/  IMAD.MOV.U32 R4, RZ, RZ, R0 ;  /* 0x000000ffff047224 */ /* 0x001fc400078e0000 */
[----:B------:R-:W3:Y:S04]  /*ac5c0*/  LDL.LU R0, [R1+0x59fc] ;  /* 0x0059fc0001007983 */ /* 0x000ee80000300800 */
[----:B------:R-:W4:Y:S01]  /*ac5d0*/  LDL.LU R2, [R1+0x59f8] ;  /* 0x0059f80001027983 */ /* 0x000f220000300800 */
        /* <DEDUP_REMOVED lines=10> */
[----:B------:R-:W-:Y:S01]  /*ac680*/  STL.64 [R1+0x5800], R20 ;  /* 0x0058001401007387 */ /* 0x000fe20000100a00 */
[----:B--2---:R-:W-:Y:S03]  /*ac690*/  HMMA.16816.F32.BF16 R24, R16, R26, R12 ;  /* 0x0000001a1018723c */ /* 0x004fe6000004180c */
[----:B------:R-:W2:Y:S04]  /*ac6a0*/  LDL.LU.64 R14, [R1+0x59d8] ;  /* 0x0059d800010e7983 */ /* 0x000ea80000300a00 */
[----:B------:R-:W2:-:S12]  /*ac6b0*/  LDL.LU.64 R12, [R1+0x59d0] ;  /* 0x0059d000010c7983 */ /* 0x000e980000300a00 */
[----:B------:R-:W-:Y:S04]  /*ac6c0*/  STL.64 [R1+0x980], R24 ;  /* 0x0009801801007387 */ /* 0x000fe80000100a00 */
[----:B------:R0:W-:Y:S04]  /*ac6d0*/  STL.64 [R1+0x988], R26 ;  /* 0x0009881a01007387 */ /* 0x0001e80000100a00 */
[----:B0-----:R-:W2:Y:S04]  /*ac6e0*/  LDL.LU.64 R26, [R1+0x59c8] ;  /* 0x0059c800011a7983 */ /* 0x001ea80000300a00 */
[----:B------:R-:W2:Y:S01]  /*ac6f0*/  LDL.LU.64 R24, [R1+0x59c0] ;  /* 0x0059c00001187983 */ /* 0x000ea20000300a00 */
[----:B----4-:R-:W-:-:S02]  /*ac700*/  IMAD.MOV.U32 R22, RZ, RZ, R2 ;  /* 0x000000ffff167224 */ /* 0x010fc400078e0002 */
[----:B---3--:R-:W-:Y:S02]  /*ac710*/  IMAD.MOV.U32 R23, RZ, RZ, R0 ;  /* 0x000000ffff177224 */ /* 0x008fe400078e0000 */
[----:B------:R-:W-:Y:S02]  /*ac720*/  IMAD.MOV.U32 R6, RZ, RZ, R28 ;  /* 0x000000ffff067224 */ /* 0x000fe400078e001c */
[----:B------:R-:W-:-:S07]  /*ac730*/  IMAD.MOV.U32 R7, RZ, RZ, R3 ;  /* 0x000000ffff077224 */ /* 0x000fce00078e0003 */
[C---:B------:R-:W-:Y:S08]  /*ac740*/  HMMA.16816.F32.BF16 R8, R16.reuse, R10, R4 ;  /* 0x0000000a1008723c */ /* 0x040ff00000041804 */
[----:B--2---:R-:W-:Y:S01]  /*ac750*/  HMMA.16816.F32.BF16 R20, R16, R22, R24 ;  /* 0x000000161014723c */ /* 0x004fe20000041818 */
[----:B------:R-:W2:-:S15]  /*ac760*/  LDL.LU.64 R26, [R1+0x59b8] ;  /* 0x0059b800011a7983 */ /* 0x000e9e0000300a00 */
[----:B------:R-:W-:-:S03]  /*ac770*/  NOP ;  /* 0x0000000000007918 */ /* 0x000fc60000000000 */
[----:B------:R-:W-:Y:S04]  /*ac780*/  STL.64 [R1+0x970], R20 ;  /* 0x0009701401007387 */ /* 0x000fe80000100a00 */
[----:B------:R-:W-:Y:S04]  /*ac790*/  STL.64 [R1+0x978], R22 ;  /* 0x0009781601007387 */ /* 0x000fe80000100a00 */
[----:B------:R-:W-:Y:S04]  /*ac7a0*/  STL.64 [R1+0x960], R8 ;  /* 0x0009600801007387 */ /* 0x000fe80000100a00 */
[----:B------:R0:W-:Y:S01]  /*ac7b0*/  STL.64 [R1+0x968], R10 ;  /* 0x0009680a01007387 */ /* 0x0001e20000100a00 */
[----:B--2---:R-:W-:Y:S03]  /*ac7c0*/  HMMA.16816.F32.BF16 R4, R16, R26, R12 ;  /* 0x0000001a1004723c */ /* 0x004fe6000004180c */
[----:B------:R-:W2:Y:S04]  /*ac7d0*/  LDL.LU R12, [R1+0x8a0] ;  /* 0x0008a000010c7983 */ /* 0x000ea80000300800 */
        /* <DEDUP_REMOVED lines=8> */
[----:B-1----:R-:W2:Y:S04]  /*ac860*/  LDL.LU R12, [R1+0x8c0] ;  /* 0x0008c000010c7983 */ /* 0x002ea80000300800 */
[----:B------:R-:W2:Y:S04]  /*ac870*/  LDL.LU R13, [R1+0x8c4] ;  /* 0x0008c400010d7983 */ /* 0x000ea80000300800 */
[----:B------:R-:W3:Y:S04]  /*ac880*/  LDL.LU R14, [R1+0x8c8] ;  /* 0x0008c800010e7983 */ /* 0x000ee80000300800 */
[----:B------:R-:W3:Y:S04]  /*ac890*/  LDL.LU R15, [R1+0x8cc] ;  /* 0x0008cc00010f7983 */ /* 0x000ee80000300800 */
[----:B---3--:R-:W-:Y:S04]  /*ac8a0*/  STL.64 [R1+0x5908], R14 ;  /* 0x0059080e01007387 */ /* 0x008fe80000100a00 */
[----:B--2---:R-:W-:Y:S04]  /*ac8b0*/  STL.64 [R1+0x5900], R12 ;  /* 0x0059000c01007387 */ /* 0x004fe80000100a00 */
[----:B0-----:R-:W2:Y:S04]  /*ac8c0*/  LDL R10, [R1+0xd8] ;  /* 0x0000d800010a7983 */ /* 0x001ea80000100800 */
[----:B------:R-:W2:Y:S04]  /*ac8d0*/  LDL R11, [R1+0xdc] ;  /* 0x0000dc00010b7983 */ /* 0x000ea80000100800 */
[----:B--2---:R0:W-:Y:S04]  /*ac8e0*/  STL.64 [R1+0x5910], R10 ;  /* 0x0059100a01007387 */ /* 0x0041e80000100a00 */
[----:B0-----:R-:W2:Y:S04]  /*ac8f0*/  LDL.64 R10, [R1+0xe8] ;  /* 0x0000e800010a7983 */ /* 0x001ea80000100a00 */
[----:B--2---:R0:W-:Y:S04]  /*ac900*/  STL.64 [R1+0x5928], R10 ;  /* 0x0059280a01007387 */ /* 0x0041e80000100a00 */
[----:B------:R-:W2:Y:S04]  /*ac910*/  LDL.LU R12, [R1+0x8d0] ;  /* 0x0008d000010c7983 */ /* 0x000ea80000300800 */
[----:B------:R-:W2:Y:S04]  /*ac920*/  LDL.LU R13, [R1+0x8d4] ;  /* 0x0008d400010d7983 */ /* 0x000ea80000300800 */
[----:B------:R-:W3:Y:S04]  /*ac930*/  LDL.LU R14, [R1+0x8d8] ;  /* 0x0008d800010e7983 */ /* 0x000ee80000300800 */
[----:B------:R-:W3:Y:S04]  /*ac940*/  LDL.LU R15, [R1+0x8dc] ;  /* 0x0008dc00010f7983 */ /* 0x000ee80000300800 */
[----:B0-----:R-:W4:Y:S04]  /*ac950*/  LDL R10, [R1+0xf8] ;  /* 0x0000f800010a7983 */ /* 0x001f280000100800 */
[----:B------:R-:W4:Y:S04]  /*ac960*/  LDL R11, [R1+0xfc] ;  /* 0x0000fc00010b7983 */ /* 0x000f280000100800 */
        /* <DEDUP_REMOVED lines=9> */
[----:B------:R-:W4:Y:S04]  /*aca00*/  LDL R10, [R1+0x118] ;  /* 0x00011800010a7983 */ /* 0x000f280000100800 */
        /* <DEDUP_REMOVED lines=45> */
[----:B------:R-:W3:Y:S01]  /*acce0*/  LDL.64 R22, [R1+0xc8] ;  /* 0x0000c80001167983 */ /* 0x000ee20000100a00 */
[----:B------:R-:W-:Y:S02]  /*accf0*/  IMAD.MOV.U32 R3, RZ, RZ, R5 ;  /* 0x000000ffff037224 */ /* 0x000fe400078e0005 */
[----:B------:R-:W-:Y:S01]  /*acd00*/  IMAD.MOV.U32 R0, RZ, RZ, R7 ;  /* 0x000000ffff007224 */ /* 0x000fe200078e0007 */
[----:B------:R-:W3:Y:S01]  /*acd10*/  LDL.LU R4, [R1+0x8b0] ;  /* 0x0008b00001047983 */ /* 0x000ee20000300800 */
[----:B------:R-:W-:-:S03]  /*acd20*/  IMAD.MOV.U32 R2, RZ, RZ, R6 ;  /* 0x000000ffff027224 */ /* 0x000fc600078e0006 */
[----:B------:R-:W3:Y:S04]  /*acd30*/  LDL.LU R5, [R1+0x8b4] ;  /* 0x0008b40001057983 */ /* 0x000ee80000300800 */
[----:B------:R-:W3:Y:S04]  /*acd40*/  LDL.LU R6, [R1+0x8b8] ;  /* 0x0008b80001067983 */ /* 0x000ee80000300800 */
[----:B------:R-:W3:Y:S04]  /*acd50*/  LDL.LU R7, [R1+0x8bc] ;  /* 0x0008bc0001077983 */ /* 0x000ee80000300800 */
[----:B------:R-:W3:Y:S04]  /*acd60*/  LDL.64 R26, [R1+0xa8] ;  /* 0x0000a800011a7983 */ /* 0x000ee80000100a00 */
[----:B------:R-:W-:Y:S04]  /*acd70*/  STL [R1+0x4f7c], R0 ;  /* 0x004f7c0001007387 */ /* 0x000fe80000100800 */
[----:B------:R-:W-:Y:S04]  /*acd80*/  STL [R1+0x4f78], R2 ;  /* 0x004f780201007387 */ /* 0x000fe80000100800 */
[----:B------:R-:W-:Y:S04]  /*acd90*/  STL [R1+0x4f74], R3 ;  /* 0x004f740301007387 */ /* 0x000fe80000100800 */
[----:B------:R4:W-:Y:S02]  /*acda0*/  STL [R1+0x4f70], R28 ;  /* 0x004f701c01007387 */ /* 0x0009e40000100800 */
        /* <DEDUP_REMOVED lines=12> */
[----:B------:R-:W-:Y:S04]  /*ace70*/  STL [R1+0x934], R9 ;  /* 0x0009340901007387 */ /* 0x000fe80000100800 */
[----:B------:R0:W-:Y:S04]  /*ace80*/  STL.64 [R1+0x938], R10 ;  /* 0x0009380a01007387 */ /* 0x0001e80000100a00 */
[----:B0-----:R-:W2:Y:S01]  /*ace90*/  LDL.LU.64 R10, [R1+0x5988] ;  /* 0x00598800010a7983 */ /* 0x001ea20000300a00 */
[----:B------:R-:W-:-:S05]  /*acea0*/  IMAD.MOV.U32 R29, RZ, RZ, R8 ;  /* 0x000000ffff1d7224 */ /* 0x000fca00078e0008 */
[----:B------:R0:W-:Y:S01]  /*aceb0*/  STL [R1+0x51c8], R29 ;  /* 0x0051c81d01007387 */ /* 0x0001e20000100800 */
[----:B--2---:R-:W-:Y:S01]  /*acec0*/  HMMA.16816.F32.BF16 R12, R16, R10, R12 ;  /* 0x0000000a100c723c */ /* 0x004fe2000004180c */
[----:B------:R-:W-:Y:S02]  /*aced0*/  IMAD.MOV.U32 R28, RZ, RZ, R10 ;  /* 0x000000ffff1c7224 */ /* 0x000fe400078e000a */
[----:B0-----:R-:W-:-:S15]  /*acee0*/  IMAD.MOV.U32 R29, RZ, RZ, R11 ;  /* 0x000000ffff1d7224 */ /* 0x001fde00078e000b */
        /* <DEDUP_REMOVED lines=8> */
[----:B--2---:R-:W-:Y:S03]  /*acf70*/  HMMA.16816.F32.BF16 R8, R16, R10, R12 ;  /* 0x0000000a1008723c */ /* 0x004fe6000004180c */
[----:B------:R-:W2:Y:S04]  /*acf80*/  LDL.LU.64 R14, [R1+0x5968] ;  /* 0x00596800010e7983 */ /* 0x000ea80000300a00 */
[----:B------:R-:W2:-:S12]  /*acf90*/  LDL.LU.64 R12, [R1+0x5960] ;  /* 0x00596000010c7983 */ /* 0x000e980000300a00 */
[----:B------:R-:W-:Y:S04]  /*acfa0*/  STL.64 [R1+0x910], R8 ;  /* 0x0009100801007387 */ /* 0x000fe80000100a00 */
[----:B------:R0:W-:Y:S04]  /*acfb0*/  STL.64 [R1+0x918], R10 ;  /* 0x0009180a01007387 */ /* 0x0001e80000100a00 */
        /* <DEDUP_REMOVED lines=30> */
[----:B------:R-:W3:Y:S04]  /*ad1a0*/  LDL.LU.64 R14, [R1+0x5908] ;  /* 0x00590800010e7983 */ /* 0x000ee80000300a00 */
[----:B------:R-:W3:-:S12]  /*ad1b0*/  LDL.LU.64 R12, [R1+0x5900] ;  /* 0x00590000010c7983 */ /* 0x000ed80000300a00 */
[----:B------:R-:W-:Y:S04]  /*ad1c0*/  STL.64 [R1+0x8d0], R8 ;  /* 0x0008d00801007387 */ /* 0x000fe80000100a00 */
[----:B------:R0:W-:Y:S04]  /*ad1d0*/  STL.64 [R1+0x8d8], R10 ;  /* 0x0008d80a01007387 */ /* 0x0001e80000100a00 */
[----:B0-----:R-:W2:Y:S01]  /*ad1e0*/  LDL.LU.64 R10, [R1+0x58f8] ;  /* 0x0058f800010a7983 */ /* 0x001ea20000300a00 */
[----:B---3--:R-:W-:-:S15]  /*ad1f0*/  HMMA.16816.F32.BF16 R12, R16, R22, R12 ;  /* 0x00000016100c723c */ /* 0x008fde000004180c */
[----:B------:R-:W-:-:S04]  /*ad200*/  NOP ;  /* 0x0000000000007918 */ /* 0x000fc80000000000 */
[----:B------:R-:W-:Y:S04]  /*ad210*/  STL.64 [R1+0x8c0], R12 ;  /* 0x0008c00c01007387 */ /* 0x000fe80000100a00 */
[----:B------:R0:W-:Y:S04]  /*ad220*/  STL.64 [R1+0x8c8], R14 ;  /* 0x0008c80e01007387 */ /* 0x0001e80000100a00 */
[----:B0-----:R-:W3:Y:S04]  /*ad230*/  LDL.LU.64 R14, [R1+0x58f0] ;  /* 0x0058f000010e7983 */ /* 0x001ee80000300a00 */
[----:B------:R-:W3:Y:S01]  /*ad240*/  LDL.LU.64 R12, [R1+0x58e8] ;  /* 0x0058e800010c7983 */ /* 0x000ee20000300a00 */
[----:B--2---:R-:W-:Y:S01]  /*ad250*/  HMMA.16816.F32.BF16 R8, R16, R10, R4 ;  /* 0x0000000a1008723c */ /* 0x004fe20000041804 */
[----:B------:R-:W-:-:S02]  /*ad260*/  IMAD.MOV.U32 R28, RZ, RZ, R23 ;  /* 0x000000ffff1c7224 */ /* 0x000fc400078e0017 */
[----:B------:R-:W-:-:S03]  /*ad270*/  IMAD.MOV.U32 R29, RZ, RZ, R22 ;  /* 0x000000ffff1d7224 */ /* 0x000fc600078e0016 */
[----:B------:R-:W-:Y:S04]  /*ad280*/  STL [R1+0x5730], R28 ;  /* 0x0057301c01007387 */ /* 0x000fe80000100800 */
[----:B------:R-:W-:Y:S09]  /*ad290*/  STL [R1+0x572c], R29 ;  /* 0x00572c1d01007387 */ /* 0x000ff20000100800 */
[----:B------:R0:W-:Y:S04]  /*ad2a0*/  STL.64 [R1+0x8b0], R8 ;  /* 0x0008b00801007387 */ /* 0x0001e80000100a00 */
[----:B------:R1:W-:Y:S01]  /*ad2b0*/  STL.64 [R1+0x8b8], R10 ;  /* 0x0008b80a01007387 */ /* 0x0003e20000100a00 */
[----:B---3--:R-:W-:-:S15]  /*ad2c0*/  HMMA.16816.F32.BF16 R4, R16, R26, R12 ;  /* 0x0000001a1004723c */ /* 0x008fde000004180c */
[----:B------:R-:W-:-:S04]  /*ad2d0*/  NOP ;  /* 0x0000000000007918 */ /* 0x000fc80000000000 */
[----:B------:R-:W-:Y:S04]  /*ad2e0*/  STL.64 [R1+0x8a0], R4 ;  /* 0x0008a00401007387 */ /* 0x000fe80000100a00 */
[----:B------:R2:W-:Y:S04]  /*ad2f0*/  STL.64 [R1+0x8a8], R6 ;  /* 0x0008a80601007387 */ /* 0x0005e80000100a00 */
[----:B0-----:R-:W3:Y:S04]  /*ad300*/  LDL.LU R8, [R1+0x800] ;  /* 0x0008000001087983 */ /* 0x001ee80000300800 */
[----:B------:R-:W3:Y:S04]  /*ad310*/  LDL.LU R9, [R1+0x804] ;  /* 0x0008040001097983 */ /* 0x000ee80000300800 */
[----:B-1----:R-:W4:Y:S04]  /*ad320*/  LDL.LU R10, [R1+0x808] ;  /* 0x00080800010a7983 */ /* 0x002f280000300800 */
[----:B------:R-:W4:Y:S04]  /*ad330*/  LDL.LU R11, [R1+0x80c] ;  /* 0x00080c00010b7983 */ /* 0x000f280000300800 */
[----:B--2---:R-:W2:Y:S01]  /*ad340*/  LDL.64 R6, [R1+0x28] ;  /* 0x0000280001067983 */ /* 0x004ea20000100a00 */
[----:B------:R-:W-:-:S02]  /*ad350*/  IMAD.MOV.U32 R28, RZ, RZ, R26 ;  /* 0x000000ffff1c7224 */ /* 0x000fc400078e001a */
[----:B------:R-:W-:Y:S01]  /*ad360*/  IMAD.MOV.U32 R29, RZ, RZ, R27 ;  /* 0x000000ffff1d7224 */ /* 0x000fe200078e001b */
[----:B--2---:R0:W-:Y:S04]  /*ad370*/  STL.64 [R1+0x5850], R6 ;  /* 0x0058500601007387 */ /* 0x0041e80000100a00 */
[----:B------:R-:W2:Y:S04]  /*ad380*/  LDL.LU R24, [R1+0x810] ;  /* 0x0008100001187983 */ /* 0x000ea80000300800 */
[----:B------:R-:W2:Y:S04]  /*ad390*/  LDL.LU R25, [R1+0x814] ;  /* 0x0008140001197983 */ /* 0x000ea80000300800 */
[----:B------:R-:W2:Y:S04]  /*ad3a0*/  LDL.LU R26, [R1+0x818] ;  /* 0x00081800011a7983 */ /* 0x000ea80000300800 */
[----:B------:R-:W2:Y:S04]  /*ad3b0*/  LDL.LU R27, [R1+0x81c] ;  /* 0x00081c00011b7983 */ /* 0x000ea80000300800 */
[----:B0-----:R-:W2:Y:S04]  /*ad3c0*/  LDL R6, [R1+0x38] ;  /* 0x0000380001067983 */ /* 0x001ea80000100800 */
[----:B------:R-:W2:Y:S04]  /*ad3d0*/  LDL R7, [R1+0x3c] ;  /* 0x00003c0001077983 */ /* 0x000ea80000100800 */
[----:B--2---:R0:W-:Y:S04]  /*ad3e0*/  STL.64 [R1+0x5868], R6 ;  /* 0x0058680601007387 */ /* 0x0041e80000100a00 */
[----:B0-----:R-:W2:Y:S04]  /*ad3f0*/  LDL.64 R6, [R1+0x48] ;  /* 0x0000480001067983 */ /* 0x001ea80000100a00 */
[----:B--2---:R-:W-:Y:S04]  /*ad400*/  STL.64 [R1+0x5880], R6 ;  /* 0x0058800601007387 */ /* 0x004fe80000100a00 */
        /* <DEDUP_REMOVED lines=20> */
[----:B------:R-:W2:Y:S04]  /*ad550*/  LDL.LU R4, [R1+0x880] ;  /* 0x0008800001047983 */ /* 0x000ea80000300800 */
[----:B------:R-:W2:Y:S04]  /*ad560*/  LDL.LU R5, [R1+0x884] ;  /* 0x0008840001057983 */ /* 0x000ea80000300800 */
[----:B0-----:R-:W2:Y:S04]  /*ad570*/  LDL.LU R6, [R1+0x888] ;  /* 0x0008880001067983 */ /* 0x001ea80000300800 */
[----:B------:R-:W2:Y:S04]  /*ad580*/  LDL.LU R7, [R1+0x88c] ;  /* 0x00088c0001077983 */ /* 0x000ea80000300800 */
[----:B--2---:R0:W-:Y:S04]  /*ad590*/  STL.64 [R1+0x58d8], R6 ;  /* 0x0058d80601007387 */ /* 0x0041e80000100a00 */
[----:B------:R-:W-:Y:S04]  /*ad5a0*/  STL.64 [R1+0x58d0], R4 ;  /* 0x0058d00401007387 */ /* 0x000fe80000100a00 */
[----:B------:R-:W2:Y:S04]  /*ad5b0*/  LDL.64 R14, [R1+0x88] ;  /* 0x00008800010e7983 */ /* 0x000ea80000100a00 */
[----:B0-----:R-:W3:Y:S04]  /*ad5c0*/  LDL R6, [R1+0x98] ;  /* 0x0000980001067983 */ /* 0x001ee80000100800 */
[----:B------:R-:W3:Y:S04]  /*ad5d0*/  LDL R7, [R1+0x9c] ;  /* 0x00009c0001077983 */ /* 0x000ee80000100800 */
[----:B--2---:R0:W-:Y:S04]  /*ad5e0*/  STL.64 [R1+0x58e0], R14 ;  /* 0x0058e00e01007387 */ /* 0x0041e80000100a00 */
[----:B------:R-:W3:Y:S04]  /*ad5f0*/  LDL.LU R12, [R1+0x890] ;  /* 0x00089000010c7983 */ /* 0x000ee80000300800 */
[----:B------:R-:W3:Y:S04]  /*ad600*/  LDL.LU R13, [R1+0x894] ;  /* 0x00089400010d7983 */ /* 0x000ee80000300800 */
[----:B0-----:R-:W3:Y:S04]  /*ad610*/  LDL.LU R14, [R1+0x898] ;  /* 0x00089800010e7983 */ /* 0x001ee80000300800 */
[----:B------:R-:W3:Y:S04]  /*ad620*/  LDL.LU R15, [R1+0x89c] ;  /* 0x00089c00010f7983 */ /* 0x000ee80000300800 */
        /* <DEDUP_REMOVED lines=12> */
[C---:B---3--:R-:W-:Y:S03]  /*ad6f0*/  HMMA.16816.F32.BF16 R4, R16.reuse, R6, R12 ;  /* 0x000000061004723c */ /* 0x048fe6000004180c */
[----:B--2---:R-:W-:Y:S04]  /*ad700*/  STL.64 [R1+0x58a8], R26 ;  /* 0x0058a81a01007387 */ /* 0x004fe80000100a00 */
        /* <DEDUP_REMOVED lines=11> */
[----:B----4-:R0:W-:Y:S04]  /*ad7c0*/  STL.64 [R1+0x5820], R10 ;  /* 0x0058200a01007387 */ /* 0x0101e80000100a00 */
[----:B------:R-:W-:Y:S04]  /*ad7d0*/  STL.64 [R1+0x5818], R8 ;  /* 0x0058180801007387 */ /* 0x000fe80000100a00 */
[----:B------:R-:W3:Y:S04]  /*ad7e0*/  LDL.64 R22, [R1+0x8] ;  /* 0x0000080001167983 */ /* 0x000ee80000100a00 */
[----:B0-----:R-:W4:Y:S04]  /*ad7f0*/  LDL.64 R10, [R1+0x18] ;  /* 0x00001800010a7983 */ /* 0x001f280000100a00 */
[----:B------:R-:W-:Y:S04]  /*ad800*/  STL [R1+0x5738], R29 ;  /* 0x0057381d01007387 */ /* 0x000fe80000100800 */
[----:B------:R-:W-:Y:S04]  /*ad810*/  STL [R1+0x5734], R28 ;  /* 0x0057341c01007387 */ /* 0x000fe80000100800 */
[----:B------:R-:W2:Y:S04]  /*ad820*/  LDL.LU.64 R14, [R1+0x58e0] ;  /* 0x0058e000010e7983 */ /* 0x000ea80000300a00 */
        /* <DEDUP_REMOVED lines=8> */
[----:B0-----:R-:W2:Y:S01]  /*ad8b0*/  LDL.LU.64 R6, [R1+0x58c8] ;  /* 0x0058c80001067983 */ /* 0x001ea20000300a00 */
[----:B------:R-:W-:Y:S02]  /*ad8c0*/  IMAD.MOV.U32 R28, RZ, RZ, R15 ;  /* 0x000000ffff1c7224 */ /* 0x000fe400078e000f */
[----:B------:R-:W-:Y:S01]  /*ad8d0*/  IMAD.MOV.U32 R29, RZ, RZ, R14 ;  /* 0x000000ffff1d7224 */ /* 0x000fe200078e000e */
[----:B------:R-:W3:Y:S04]  /*ad8e0*/  LDL.LU R12, [R1+0x7f0] ;  /* 0x0007f000010c7983 */ /* 0x000ee80000300800 */
[----:B------:R-:W3:Y:S04]  /*ad8f0*/  LDL.LU R13, [R1+0x7f4] ;  /* 0x0007f400010d7983 */ /* 0x000ee80000300800 */
[----:B------:R-:W3:Y:S04]  /*ad900*/  LDL.LU R14, [R1+0x7f8] ;  /* 0x0007f800010e7983 */ /* 0x000ee80000300800 */
[----:B------:R-:W3:Y:S04]  /*ad910*/  LDL.LU R15, [R1+0x7fc] ;  /* 0x0007fc00010f7983 */ /* 0x000ee80000300800 */
        /* <DEDUP_REMOVED lines=38> */
[----:B------:R-:W-:Y:S04]  /*adb80*/  STL.64 [R1+0x830], R4 ;  /* 0x0008300401007387 */ /* 0x000fe80000100a00 */
[----:B------:R0:W-:Y:S04]  /*adb90*/  STL.64 [R1+0x838], R6 ;  /* 0x0008380601007387 */ /* 0x0001e80000100a00 */
[----:B0-----:R-:W2:Y:S02]  /*adba0*/  LDL.LU.64 R6, [R1+0x5850] ;  /* 0x0058500001067983 */ /* 0x001ea40000300a00 */
[----:B--2---:R-:W-:-:S15]  /*adbb0*/  HMMA.16816.F32.BF16 R24, R16, R6, R24 ;  /* 0x000000061018723c */ /* 0x004fde0000041818 */
[----:B------:R-:W-:-:S04]  /*adbc0*/  NOP ;  /* 0x0000000000007918 */ /* 0x000fc80000000000 */
[----:B------:R-:W-:Y:S04]  /*adbd0*/  STL.64 [R1+0x820], R24 ;  /* 0x0008201801007387 */ /* 0x000fe80000100a00 */
[----:B------:R0:W-:Y:S04]  /*adbe0*/  STL.64 [R1+0x828], R26 ;  /* 0x0008281a01007387 */ /* 0x0001e80000100a00 */
[----:B0-----:R-:W4:Y:S04]  /*adbf0*/  LDL.LU.64 R26, [R1+0x5848] ;  /* 0x00584800011a7983 */ /* 0x001f280000300a00 */
[----:B------:R-:W4:Y:S01]  /*adc00*/  LDL.LU.64 R24, [R1+0x5840] ;  /* 0x0058400001187983 */ /* 0x000f220000300a00 */
[----:B------:R-:W-:-:S02]  /*adc10*/  IMAD.MOV.U32 R29, RZ, RZ, R6 ;  /* 0x000000ffff1d7224 */ /* 0x000fc400078e0006 */
[----:B------:R-:W-:Y:S02]  /*adc20*/  IMAD.MOV.U32 R5, RZ, RZ, R7 ;  /* 0x000000ffff057224 */ /* 0x000fe400078e0007 */
[----:B------:R-:W2:Y:S04]  /*adc30*/  LDL.LU.64 R6, [R1+0x5838] ;  /* 0x0058380001067983 */ /* 0x000ea80000300a00 */
[----:B------:R-:W3:Y:S01]  /*adc40*/  LDL.LU R4, [R1+0x5830] ;  /* 0x0058300001047983 */ /* 0x000ee20000300800 */
[----:B----4-:R-:W-:Y:S03]  /*adc50*/  HMMA.16816.F32.BF16 R24, R16, R10, R24 ;  /* 0x0000000a1018723c */ /* 0x010fe60000041818 */
[----:B--2---:R-:W-:Y:S04]  /*adc60*/  STL.64 [R1+0x57c0], R6 ;  /* 0x0057c00601007387 */ /* 0x004fe80000100a00 */
[----:B------:R-:W-:-:S12]  /*adc70*/  STL [R1+0x57b8], R5 ;  /* 0x0057b80501007387 */ /* 0x000fd80000100800 */
[----:B------:R0:W-:Y:S04]  /*adc80*/  STL.64 [R1+0x810], R24 ;  /* 0x0008101801007387 */ /* 0x0001e80000100a00 */
[----:B------:R1:W-:Y:S01]  /*adc90*/  STL.64 [R1+0x818], R26 ;  /* 0x0008181a01007387 */ /* 0x0003e20000100a00 */
[----:B0-----:R-:W-:-:S03]  /*adca0*/  IMAD.MOV.U32 R25, RZ, RZ, R10 ;  /* 0x000000ffff197224 */ /* 0x001fc600078e000a */
[----:B-1----:R-:W2:Y:S01]  /*adcb0*/  LDL.LU.64 R26, [R1+0x5828] ;  /* 0x00582800011a7983 */ /* 0x002ea20000300a00 */
[----:B------:R-:W-:-:S03]  /*adcc0*/  IMAD.MOV.U32 R24, RZ, RZ, R11 ;  /* 0x000000ffff187224 */ /* 0x000fc600078e000b */
[----:B------:R-:W3:Y:S04]  /*adcd0*/  LDL.LU.64 R10, [R1+0x5820] ;  /* 0x00582000010a7983 */ /* 0x000ee80000300a00 */
[----:B------:R-:W3:Y:S02]  /*adce0*/  LDL.LU.64 R8, [R1+0x5818] ;  /* 0x0058180001087983 */ /* 0x000ee40000300a00 */
[----:B---3--:R-:W-:-:S15]  /*adcf0*/  HMMA.16816.F32.BF16 R8, R16, R22, R8 ;  /* 0x000000161008723c */ /* 0x008fde0000041808 */
[----:B------:R-:W-:-:S04]  /*add00*/  NOP ;  /* 0x0000000000007918 */ /* 0x000fc80000000000 */
[----:B------:R-:W-:Y:S04]  /*add10*/  STL.64 [R1+0x800], R8 ;  /* 0x0008000801007387 */ /* 0x000fe80000100a00 */
[----:B------:R0:W-:Y:S04]  /*add20*/  STL.64 [R1+0x808], R10 ;  /* 0x0008080a01007387 */ /* 0x0001e80000100a00 */
[----:B0-----:R-:W3:Y:S01]  /*add30*/  LDL.LU.64 R10, [R1+0x5810] ;  /* 0x00581000010a7983 */ /* 0x001ee20000300a00 */
[----:B--2---:R-:W-:Y:S01]  /*add40*/  HMMA.16816.F32.BF16 R12, R16, R26, R12 ;  /* 0x0000001a100c723c */ /* 0x004fe2000004180c */
[----:B------:R-:W-:-:S02]  /*add50*/  IMAD.MOV.U32 R9, RZ, RZ, R22 ;  /* 0x000000ffff097224 */ /* 0x000fc400078e0016 */
[----:B------:R-:W-:Y:S01]  /*add60*/  IMAD.MOV.U32 R8, RZ, RZ, R23 ;  /* 0x000000ffff087224 */ /* 0x000fe200078e0017 */
[----:B------:R-:W2:Y:S04]  /*add70*/  LDL.LU R22, [R1+0x5808] ;  /* 0x0058080001167983 */ /* 0x000ea80000300800 */
[----:B------:R-:W4:Y:S04]  /*add80*/  LDL.LU.64 R20, [R1+0x5800] ;  /* 0x0058000001147983 */ /* 0x000f280000300a00 */
[----:B---3--:R-:W-:Y:S04]  /*add90*/  STL.64 [R1+0x57e0], R10 ;  /* 0x0057e00a01007387 */ /* 0x008fe80000100a00 */
        /* <DEDUP_REMOVED lines=8> */
[----:B------:R-:W3:Y:S04]  /*ade20*/  LDL.LU.64 R12, [R1+0x57f0] ;  /* 0x0057f000010c7983 */ /* 0x000ee80000300a00 */
[----:B------:R0:W-:Y:S04]  /*ade30*/  STL.64 [R1+0x5508], R26 ;  /* 0x0055081a01007387 */ /* 0x0001e80000100a00 */
[----:B------:R-:W-:Y:S04]  /*ade40*/  STL.64 [R1+0x5750], R24 ;  /* 0x0057501801007387 */ /* 0x000fe80000100a00 */
[----:B0-----:R-:W3:Y:S01]  /*ade50*/  LDL.64 R26, [R1+0x188] ;  /* 0x00018800011a7983 */ /* 0x001ee20000100a00 */
[----:B--2---:R-:W-:-:S03]  /*ade60*/  IMAD.MOV.U32 R23, RZ, RZ, R15 ;  /* 0x000000ffff177224 */ /* 0x004fc600078e000f */
[----:B---3--:R0:W-:Y:S02]  /*ade70*/  STL.64 [R1+0x5760], R26 ;  /* 0x0057601a01007387 */ /* 0x0081e40000100a00 */
[----:B0-----:R-:W-:Y:S02]  /*ade80*/  IMAD.MOV.U32 R26, RZ, RZ, R22 ;  /* 0x000000ffff1a7224 */ /* 0x001fe400078e0016 */
[----:B----4-:R-:W-:Y:S02]  /*ade90*/  IMAD.MOV.U32 R27, RZ, RZ, R21 ;  /* 0x000000ffff1b7224 */ /* 0x010fe400078e0015 */
[----:B------:R-:W-:-:S03]  /*adea0*/  IMAD.MOV.U32 R22, RZ, RZ, R14 ;  /* 0x000000ffff167224 */ /* 0x000fc600078e000e */
[----:B------:R0:W-:Y:S02]  /*adeb0*/  STL.64 [R1+0x5778], R26 ;  /* 0x0057781a01007387 */ /* 0x0001e40000100a00 */
[----:B0-----:R-:W-:Y:S02]  /*adec0*/  IMAD.MOV.U32 R26, RZ, RZ, R20 ;  /* 0x000000ffff1a7224 */ /* 0x001fe400078e0014 */
[----:B------:R-:W2:Y:S04]  /*aded0*/  LDL.LU R20, [R1+0x450] ;  /* 0x0004500001147983 */ /* 0x000ea80000300800 */
[----:B------:R-:W2:Y:S04]  /*adee0*/  LDL.LU R21, [R1+0x454] ;  /* 0x0004540001157983 */ /* 0x000ea80000300800 */
[----:B------:R-:W3:Y:S04]  /*adef0*/  LDL.LU R14, [R1+0x57ec] ;  /* 0x0057ec00010e7983 */ /* 0x000ee80000300800 */
[----:B------:R-:W3:Y:S01]  /*adf00*/  LDL.LU R15, [R1+0x57e8] ;  /* 0x0057e800010f7983 */ /* 0x000ee20000300800 */
[----:B------:R-:W-:-:S03]  /*adf10*/  IMAD.MOV.U32 R27, RZ, RZ, R4 ;  /* 0x000000ffff1b7224 */ /* 0x000fc600078e0004 */
[----:B------:R-:W4:Y:S04]  /*adf20*/  LDL.LU R4, [R1+0x7d0] ;  /* 0x0007d00001047983 */ /* 0x000f280000300800 */
[----:B------:R-:W4:Y:S04]  /*adf30*/  LDL.LU R5, [R1+0x7d4] ;  /* 0x0007d40001057983 */ /* 0x000f280000300800 */
[----:B------:R-:W4:Y:S04]  /*adf40*/  LDL.LU R6, [R1+0x7d8] ;  /* 0x0007d80001067983 */ /* 0x000f280000300800 */
[----:B------:R-:W4:Y:S04]  /*adf50*/  LDL.LU R7, [R1+0x7dc] ;  /* 0x0007dc0001077983 */ /* 0x000f280000300800 */
[----:B------:R0:W-:Y:S04]  /*adf60*/  STL.64 [R1+0x5790], R26 ;  /* 0x0057901a01007387 */ /* 0x0001e80000100a00 */
[----:B0-----:R-:W2:Y:S01]  /*adf70*/  LDL.64 R26, [R1+0x1b8] ;  /* 0x0001b800011a7983 */ /* 0x001ea20000100a00 */
[----:B---3--:R-:W-:-:S15]  /*adf80*/  HMMA.16816.F32.BF16 R8, R16, R14, R8 ;  /* 0x0000000e1008723c */ /* 0x008fde0000041808 */
[----:B------:R-:W-:-:S04]  /*adf90*/  NOP ;  /* 0x0000000000007918 */ /* 0x000fc80000000000 */
[----:B------:R-:W-:Y:S04]  /*adfa0*/  STL.64 [R1+0x7e0], R8 ;  /* 0x0007e00801007387 */ /* 0x000fe80000100a00 */
[----:B------:R0:W-:Y:S04]  /*adfb0*/  STL.64 [R1+0x7e8], R10 ;  /* 0x0007e80a01007387 */ /* 0x0001e80000100a00 */
[----:B0-----:R-:W3:Y:S04]  /*adfc0*/  LDL.LU.64 R10, [R1+0x57e0] ;  /* 0x0057e000010a7983 */ /* 0x001ee80000300a00 */
[----:B------:R-:W2:Y:S04]  /*adfd0*/  LDL.LU.64 R8, [R1+0x57d8] ;  /* 0x0057d80001087983 */ /* 0x000ea80000300a00 */
[----:B------:R0:W-:Y:S04]  /*adfe0*/  STL.64 [R1+0x5500], R14 ;  /* 0x0055000e01007387 */ /* 0x0001e80000100a00 */
[----:B------:R1:W-:Y:S04]  /*adff0*/  STL.64 [R1+0x54f8], R12 ;  /* 0x0054f80c01007387 */ /* 0x0003e80000100a00 */
[----:B0-----:R-:W2:Y:S04]  /*ae000*/  LDL R14, [R1+0x178] ;  /* 0x00017800010e7983 */ /* 0x001ea80000100800 */
[----:B------:R-:W2:Y:S04]  /*ae010*/  LDL R15, [R1+0x17c] ;  /* 0x00017c00010f7983 */ /* 0x000ea80000100800 */
[----:B--2---:R3:W-:Y:S04]  /*ae020*/  STL.64 [R1+0x5758], R14 ;  /* 0x0057580e01007387 */ /* 0x0047e80000100a00 */
[----:B-1----:R-:W2:Y:S04]  /*ae030*/  LDL.LU R12, [R1+0x410] ;  /* 0x00041000010c7983 */ /* 0x002ea80000300800 */
        /* <DEDUP_REMOVED lines=10> */
[----:B------:R-:W2:Y:S04]  /*ae0e0*/  LDL.LU R15, [R1+0x42c] ;  /* 0x00042c00010f7983 */ /* 0x000ea80000300800 */
[----:B--2---:R3:W-:Y:S04]  /*ae0f0*/  STL.64 [R1+0x5788], R14 ;  /* 0x0057880e01007387 */ /* 0x0047e80000100a00 */
[----:B------:R0:W-:Y:S01]  /*ae100*/  STL.64 [R1+0x5780], R12 ;  /* 0x0057800c01007387 */ /* 0x0001e20000100a00 */
[----:B---3--:R-:W-:-:S03]  /*ae110*/  IMAD.MOV.U32 R14, RZ, RZ, R10 ;  /* 0x000000ffff0e7224 */ /* 0x008fc600078e000a */
[----:B0-----:R-:W2:Y:S04]  /*ae120*/  LDL.LU R12, [R1+0x430] ;  /* 0x00043000010c7983 */ /* 0x001ea80000300800 */
[----:B------:R-:W2:Y:S04]  /*ae130*/  LDL.LU R13, [R1+0x434] ;  /* 0x00043400010d7983 */ /* 0x000ea80000300800 */
[----:B------:R-:W4:Y:S01]  /*ae140*/  LDL.LU R10, [R1+0x57cc] ;  /* 0x0057cc00010a7983 */ /* 0x000f220000300800 */
[----:B------:R-:W-:-:S03]  /*ae150*/  IMAD.MOV.U32 R15, RZ, RZ, R11 ;  /* 0x000000ffff0f7224 */ /* 0x000fc600078e000b */
[----:B------:R-:W4:Y:S04]  /*ae160*/  LDL.LU R11, [R1+0x57c8] ;  /* 0x0057c800010b7983 */ /* 0x000f280000300800 */
[----:B------:R-:W-:Y:S01]  /*ae170*/  STL.64 [R1+0x57a0], R14 ;  /* 0x0057a00e01007387 */ /* 0x000fe20000100a00 */
[C---:B----4-:R-:W-:Y:S03]  /*ae180*/  HMMA.16816.F32.BF16 R4, R16.reuse, R10, R4 ;  /* 0x0000000a1004723c */ /* 0x050fe60000041804 */
        /* <DEDUP_REMOVED lines=8> */
[----:B------:R-:W4:Y:S04]  /*ae210*/  LDL.LU R5, [R1+0x57b8] ;  /* 0x0057b80001057983 */ /* 0x000f280000300800 */
[----:B------:R-:W-:Y:S01]  /*ae220*/  STL.64 [R1+0x5510], R10 ;  /* 0x0055100a01007387 */ /* 0x000fe20000100a00 */
[----:B---3--:R-:W-:Y:S03]  /*ae230*/  HMMA.16816.F32.BF16 R16, R16, R6, R20 ;  /* 0x000000061010723c */ /* 0x008fe60000041814 */
[----:B------:R-:W2:Y:S04]  /*ae240*/  LDL.LU.64 R22, [R1+0x57b0] ;  /* 0x0057b00001167983 */ /* 0x000ea80000300a00 */
[----:B------:R-:W2:Y:S01]  /*ae250*/  LDL.LU.64 R20, [R1+0x57a8] ;  /* 0x0057a80001147983 */ /* 0x000ea20000300a00 */
[----:B------:R-:W-:-:S02]  /*ae260*/  IMAD.MOV.U32 R2, RZ, RZ, R26 ;  /* 0x000000ffff027224 */ /* 0x000fc400078e001a */
[----:B------:R-:W-:-:S09]  /*ae270*/  IMAD.MOV.U32 R0, RZ, RZ, R27 ;  /* 0x000000ffff007224 */ /* 0x000fd200078e001b */
[----:B------:R0:W-:Y:S04]  /*ae280*/  STL.64 [R1+0x450], R16 ;  /* 0x0004501001007387 */ /* 0x0001e80000100a00 */
[----:B------:R1:W-:Y:S04]  /*ae290*/  STL.64 [R1+0x458], R18 ;  /* 0x0004581201007387 */ /* 0x0003e80000100a00 */
[----:B0-----:R-:W3:Y:S04]  /*ae2a0*/  LDL.LU R16, [R1+0x400] ;  /* 0x0004000001107983 */ /* 0x001ee80000300800 */
[----:B------:R-:W3:Y:S04]  /*ae2b0*/  LDL.LU R17, [R1+0x404] ;  /* 0x0004040001117983 */ /* 0x000ee80000300800 */
[----:B-1----:R-:W3:Y:S04]  /*ae2c0*/  LDL.LU R18, [R1+0x408] ;  /* 0x0004080001127983 */ /* 0x002ee80000300800 */
[----:B------:R-:W3:Y:S04]  /*ae2d0*/  LDL.LU R19, [R1+0x40c] ;  /* 0x00040c0001137983 */ /* 0x000ee80000300800 */
[----:B------:R-:W-:Y:S01]  /*ae2e0*/  STL.64 [R1+0x54f0], R6 ;  /* 0x0054f00601007387 */ /* 0x000fe20000100a00 */
[----:B--2---:R-:W-:-:S15]  /*ae2f0*/  HMMA.16816.F32.BF16 R12, R20, R26, R12 ;  /* 0x0000001a140c723c */ /* 0x004fde000004180c */
[----:B------:R-:W-:-:S04]  /*ae300*/  NOP ;  /* 0x0000000000007918 */ /* 0x000fc80000000000 */
[----:B------:R-:W-:Y:S04]  /*ae310*/  STL.64 [R1+0x440], R12 ;  /* 0x0004400c01007387 */ /* 0x000fe80000100a00 */
[----:B------:R0:W-:Y:S04]  /*ae320*/  STL.64 [R1+0x448], R14 ;  /* 0x0004480e01007387 */ /* 0x0001e80000100a00 */
[----:B0-----:R-:W2:Y:S04]  /*ae330*/  LDL.LU.64 R14, [R1+0x57a0] ;  /* 0x0057a000010e7983 */ /* 0x001ea80000300a00 */
[----:B------:R-:W2:Y:S04]  /*ae340*/  LDL.LU.64 R12, [R1+0x5798] ;  /* 0x00579800010c7983 */ /* 0x000ea80000300a00 */
[----:B------:R-:W2:Y:S02]  /*ae350*/  LDL.LU.64 R26, [R1+0x5790] ;  /* 0x00579000011a7983 */ /* 0x000ea40000300a00 */
        /* <DEDUP_REMOVED lines=12> */
[----:B--2---:R-:W-:-:S15]  /*ae420*/  HMMA.16816.F32.BF16 R12, R20, R26, R12 ;  /* 0x0000001a140c723c */ /* 0x004fde000004180c */
[----:B------:R-:W-:-:S04]  /*ae430*/  NOP ;  /* 0x0000000000007918 */ /* 0x000fc80000000000 */
[----:B------:R-:W-:Y:S04]  /*ae440*/  STL.64 [R1+0x410], R12 ;  /* 0x0004100c01007387 */ /* 0x000fe80000100a00 */
[----:B------:R0:W-:Y:S04]  /*ae450*/  STL.64 [R1+0x418], R14 ;  /* 0x0004180e01007387 */ /* 0x0001e80000100a00 */
[----:B0-----:R-:W3:Y:S01]  /*ae460*/  LDL.LU.64 R14, [R1+0x5758] ;  /* 0x00575800010e7983 */ /* 0x001ee20000300a00 */
[----:B------:R-:W-:Y:S02]  /*ae470*/  IMAD.MOV.U32 R4, RZ, RZ, R26 ;  /* 0x000000ffff047224 */ /* 0x000fe400078e001a */
[----:B------:R-:W-:-:S02]  /*ae480*/  IMAD.MOV.U32 R3, RZ, RZ, R27 ;  /* 0x000000ffff037224 */ /* 0x000fc400078e001b */
[----:B------:R-:W-:Y:S02]  /*ae490*/  IMAD.MOV.U32 R26, RZ, RZ, R9 ;  /* 0x000000ffff1a7224 */ /* 0x000fe400078e0009 */
[----:B------:R-:W-:Y:S01]  /*ae4a0*/  IMAD.MOV.U32 R27, RZ, RZ, R8 ;  /* 0x000000ffff1b7224 */ /* 0x000fe200078e0008 */
[----:B------:R-:W2:Y:S04]  /*ae4b0*/  LDL.LU.64 R24, [R1+0x5750] ;  /* 0x0057500001187983 */ /* 0x000ea80000300a00 */
[----:B------:R-:W-:Y:S01]  /*ae4c0*/  STL [R1+0x5518], R4 ;  /* 0x0055180401007387 */ /* 0x000fe20000100800 */
[----:B---3--:R-:W-:-:S15]  /*ae4d0*/  HMMA.16816.F32.BF16 R12, R20, R14, R16 ;  /* 0x0000000e140c723c */ /* 0x008fde0000041810 */
[----:B------:R-:W-:-:S04]  /*ae4e0*/  NOP ;  /* 0x0000000000007918 */ /* 0x000fc80000000000 */
[----:B------:R-:W-:Y:S04]  /*ae4f0*/  STL.64 [R1+0x400], R12 ;  /* 0x0004000c01007387 */ /* 0x000fe80000100a00 */
[----:B------:R-:W-:Y:S04]  /*ae500*/  STL.64 [R1+0x408], R14 ;  /* 0x0004080e01007387 */ /* 0x000fe80000100a00 */
[----:B------:R0:W-:Y:S04]  /*ae510*/  STL.64 [R1+0x5520], R26 ;  /* 0x0055201a01007387 */ /* 0x0001e80000100a00 */
[----:B------:R-:W3:Y:S04]  /*ae520*/  LDL.LU R8, [R1+0x680] ;  /* 0x0006800001087983 */ /* 0x000ee80000300800 */
[----:B------:R-:W3:Y:S04]  /*ae530*/  LDL.LU R9, [R1+0x684] ;  /* 0x0006840001097983 */ /* 0x000ee80000300800 */
[----:B------:R-:W3:Y:S04]  /*ae540*/  LDL.LU R10, [R1+0x688] ;  /* 0x00068800010a7983 */ /* 0x000ee80000300800 */
[----:B------:R-:W3:Y:S01]  /*ae550*/  LDL.LU R11, [R1+0x68c] ;  /* 0x00068c00010b7983 */ /* 0x000ee20000300800 */
[----:B--2---:R-:W-:-:S02]  /*ae560*/  IMAD.MOV.U32 R6, RZ, RZ, R25 ;  /* 0x000000ffff067224 */ /* 0x004fc400078e0019 */
[----:B------:R-:W-:Y:S01]  /*ae570*/  IMAD.MOV.U32 R7, RZ, RZ, R24 ;  /* 0x000000ffff077224 */ /* 0x000fe200078e0018 */
[----:B---3--:R1:W-:Y:S04]  /*ae580*/  STL.64 [R1+0x5530], R10 ;  /* 0x0055300a01007387 */ /* 0x0083e80000100a00 */
[----:B------:R-:W-:Y:S04]  /*ae590*/  STL.64 [R1+0x5528], R8 ;  /* 0x0055280801007387 */ /* 0x000fe80000100a00 */
[----:B------:R2:W-:Y:S04]  /*ae5a0*/  STL.64 [R1+0x5538], R6 ;  /* 0x0055380601007387 */ /* 0x0005e80000100a00 */
[----:B------:R-:W3:Y:S04]  /*ae5b0*/  LDL.LU R24, [R1+0x690] ;  /* 0x0006900001187983 */ /* 0x000ee80000300800 */
[----:B------:R-:W3:Y:S04]  /*ae5c0*/  LDL.LU R25, [R1+0x694] ;  /* 0x0006940001197983 */ /* 0x000ee80000300800 */
[----:B0-----:R-:W2:Y:S04]  /*ae5d0*/  LDL.LU R26, [R1+0x698] ;  /* 0x00069800011a7983 */ /* 0x001ea80000300800 */
[----:B------:R-:W2:Y:S01]  /*ae5e0*/  LDL.LU R27, [R1+0x69c] ;  /* 0x00069c00011b7983 */ /* 0x000ea20000300800 */
[----:B-1----:R-:W-:-:S02]  /*ae5f0*/  IMAD.MOV.U32 R10, RZ, RZ, R29 ;  /* 0x000000ffff0a7224 */ /* 0x002fc400078e001d */
[----:B----4-:R-:W-:Y:S01]  /*ae600*/  IMAD.MOV.U32 R11, RZ, RZ, R5 ;  /* 0x000000ffff0b7224 */ /* 0x010fe200078e0005 */
[----:B--2---:R0:W-:Y:S04]  /*ae610*/  STL.64 [R1+0x5548], R26 ;  /* 0x0055481a01007387 */ /* 0x0041e80000100a00 */
[----:B---3--:R-:W-:Y:S04]  /*ae620*/  STL.64 [R1+0x5540], R24 ;  /* 0x0055401801007387 */ /* 0x008fe80000100a00 */
[----:B------:R-:W2:Y:S04]  /*ae630*/  LDL.LU R29, [R1+0x574c] ;  /* 0x00574c00011d7983 */ /* 0x000ea80000300800 */
[----:B------:R-:W-:Y:S04]  /*ae640*/  STL.64 [R1+0x5550], R10 ;  /* 0x0055500a01007387 */ /* 0x000fe80000100a00 */
[----:B------:R-:W3:Y:S04]  /*ae650*/  LDL.LU R4, [R1+0x6a0] ;  /* 0x0006a00001047983 */ /* 0x000ee80000300800 */
[----:B------:R-:W3:Y:S04]  /*ae660*/  LDL.LU R5, [R1+0x6a4] ;  /* 0x0006a40001057983 */ /* 0x000ee80000300800 */
[----:B------:R-:W4:Y:S04]  /*ae670*/  LDL.LU R6, [R1+0x6a8] ;  /* 0x0006a80001067983 */ /* 0x000f280000300800 */
[----:B------:R-:W4:Y:S04]  /*ae680*/  LDL.LU R7, [R1+0x6ac] ;  /* 0x0006ac0001077983 */ /* 0x000f280000300800 */
[----:B----4-:R2:W-:Y:S04]  /*ae690*/  STL.64 [R1+0x5560], R6 ;  /* 0x0055600601007387 */ /* 0x0105e80000100a00 */
[----:B---3--:R-:W-:Y:S04]  /*ae6a0*/  STL.64 [R1+0x5558], R4 ;  /* 0x0055580401007387 */ /* 0x008fe80000100a00 */
[----:B0-----:R-:W3:Y:S04]  /*ae6b0*/  LDL R26, [R1+0x38] ;  /* 0x00003800011a7983 */ /* 0x001ee80000100800 */
[----:B------:R-:W3:Y:S01]  /*ae6c0*/  LDL R27, [R1+0x3c] ;  /* 0x00003c00011b7983 */ /* 0x000ee20000100800 */
[----:B--2---:R-:W-:-:S02]  /*ae6d0*/  IMAD.MOV.U32 R6, RZ, RZ, R29 ;  /* 0x000000ffff067224 */ /* 0x004fc400078e001d */
[----:B------:R-:W-:Y:S01]  /*ae6e0*/  IMAD.MOV.U32 R7, RZ, RZ, R28 ;  /* 0x000000ffff077224 */ /* 0x000fe200078e001c */
[----:B---3--:R0:W-:Y:S04]  /*ae6f0*/  STL.64 [R1+0x5568], R26 ;  /* 0x0055681a01007387 */ /* 0x0081e80000100a00 */
[----:B------:R-:W2:Y:S04]  /*ae700*/  LDL.LU R29, [R1+0x5748] ;  /* 0x00574800011d7983 */ /* 0x000ea80000300800 */
[----:B------:R-:W3:Y:S04]  /*ae710*/  LDL.LU R28, [R1+0x5744] ;  /* 0x00574400011c7983 */ /* 0x000ee80000300800 */
[----:B------:R1:W-:Y:S04]  /*ae720*/  STL.64 [R1+0x5570], R6 ;  /* 0x0055700601007387 */ /* 0x0003e80000100a00 */
[----:B------:R-:W4:Y:S04]  /*ae730*/  LDL.LU R24, [R1+0x6c0] ;  /* 0x0006c00001187983 */ /* 0x000f280000300800 */
[----:B------:R-:W4:Y:S04]  /*ae740*/  LDL.LU R25, [R1+0x6c4] ;  /* 0x0006c40001197983 */ /* 0x000f280000300800 */
[----:B0-----:R-:W2:Y:S04]  /*ae750*/  LDL.LU R26, [R1+0x6c8] ;  /* 0x0006c800011a7983 */ /* 0x001ea80000300800 */
[----:B------:R-:W2:Y:S04]  /*ae760*/  LDL.LU R27, [R1+0x6cc] ;  /* 0x0006cc00011b7983 */ /* 0x000ea80000300800 */
[----:B--2---:R-:W-:Y:S04]  /*ae770*/  STL.64 [R1+0x5580], R26 ;  /* 0x0055801a01007387 */ /* 0x004fe80000100a00 */
[----:B----4-:R0:W-:Y:S04]  /*ae780*/  STL.64 [R1+0x5578], R24 ;  /* 0x0055781801007387 */ /* 0x0101e80000100a00 */
[----:B-1----:R-:W2:Y:S04]  /*ae790*/  LDL R6, [R1+0x58] ;  /* 0x0000580001067983 */ /* 0x002ea80000100800 */
[----:B------:R-:W2:Y:S04]  /*ae7a0*/  LDL R7, [R1+0x5c] ;  /* 0x00005c0001077983 */ /* 0x000ea80000100800 */
[----:B--2---:R3:W-:Y:S04]  /*ae7b0*/  STL.64 [R1+0x5588], R6 ;  /* 0x0055880601007387 */ /* 0x0047e80000100a00 */
[----:B0-----:R-:W2:Y:S04]  /*ae7c0*/  LDL.LU R24, [R1+0x6d0] ;  /* 0x0006d00001187983 */ /* 0x001ea80000300800 */
[----:B------:R-:W2:Y:S04]  /*ae7d0*/  LDL.LU R25, [R1+0x6d4] ;  /* 0x0006d40001197983 */ /* 0x000ea80000300800 */
[----:B------:R-:W4:Y:S04]  /*ae7e0*/  LDL.LU R26, [R1+0x6d8] ;  /* 0x0006d800011a7983 */ /* 0x000f280000300800 */
[----:B------:R-:W4:Y:S01]  /*ae7f0*/  LDL.LU R27, [R1+0x6dc] ;  /* 0x0006dc00011b7983 */ /* 0x000f220000300800 */
[----:B---3--:R-:W-:-:S02]  /*ae800*/  IMAD.MOV.U32 R6, RZ, RZ, R28 ;  /* 0x000000ffff067224 */ /* 0x008fc400078e001c */
[----:B------:R-:W-:Y:S01]  /*ae810*/  IMAD.MOV.U32 R7, RZ, RZ, R29 ;  /* 0x000000ffff077224 */ /* 0x000fe200078e001d */
[----:B----4-:R-:W-:Y:S04]  /*ae820*/  STL.64 [R1+0x5598], R26 ;  /* 0x0055981a01007387 */ /* 0x010fe80000100a00 */
[----:B--2---:R0:W-:Y:S04]  /*ae830*/  STL.64 [R1+0x5590], R24 ;  /* 0x0055901801007387 */ /* 0x0041e80000100a00 */
        /* <DEDUP_REMOVED lines=8> */
[----:B----4-:R-:W-:Y:S04]  /*ae8c0*/  STL.64 [R1+0x55a8], R24 ;  /* 0x0055a81801007387 */ /* 0x010fe80000100a00 */
[----:B-1----:R-:W2:Y:S04]  /*ae8d0*/  LDL R6, [R1+0x78] ;  /* 0x0000780001067983 */ /* 0x002ea80000100800 */
[----:B------:R-:W2:Y:S04]  /*ae8e0*/  LDL R7, [R1+0x7c] ;  /* 0x00007c0001077983 */ /* 0x000ea80000100800 */
[----:B--2---:R3:W-:Y:S02]  /*ae8f0*/  STL.64 [R1+0x55b8], R6 ;  /* 0x0055b80601007387 */ /* 0x0047e40000100a00 */
[----:B---3--:R-:W-:-:S02]  /*ae900*/  IMAD.MOV.U32 R6, RZ, RZ, R29 ;  /* 0x000000ffff067224 */ /* 0x008fc400078e001d */
[----:B------:R-:W-:Y:S01]  /*ae910*/  IMAD.MOV.U32 R7, RZ, RZ, R28 ;  /* 0x000000ffff077224 */ /* 0x000fe200078e001c */
[----:B------:R-:W2:Y:S04]  /*ae920*/  LDL.LU R29, [R1+0x5738] ;  /* 0x00573800011d7983 */ /* 0x000ea80000300800 */
[----:B------:R-:W3:Y:S04]  /*ae930*/  LDL.LU R28, [R1+0x5734] ;  /* 0x00573400011c7983 */ /* 0x000ee80000300800 */
[----:B------:R0:W-:Y:S04]  /*ae940*/  STL.64 [R1+0x55d0], R6 ;  /* 0x0055d00601007387 */ /* 0x0001e80000100a00 */
[----:B------:R-:W4:Y:S04]  /*ae950*/  LDL.LU R24, [R1+0x6f0] ;  /* 0x0006f00001187983 */ /* 0x000f280000300800 */
[----:B------:R-:W4:Y:S04]  /*ae960*/  LDL.LU R25, [R1+0x6f4] ;  /* 0x0006f40001197983 */ /* 0x000f280000300800 */
[----:B------:R-:W2:Y:S04]  /*ae970*/  LDL.LU R26, [R1+0x6f8] ;  /* 0x0006f800011a7983 */ /* 0x000ea80000300800 */
[----:B------:R-:W2:Y:S04]  /*ae980*/  LDL.LU R27, [R1+0x6fc] ;  /* 0x0006fc00011b7983 */ /* 0x000ea80000300800 */
[----:B0-----:R-:W2:Y:S04]  /*ae990*/  LDL R6, [R1+0x98] ;  /* 0x0000980001067983 */ /* 0x001ea80000100800 */
        /* <DEDUP_REMOVED lines=94> */
[----:B--2---:R0:W-:Y:S04]  /*aef80*/  STL.64 [R1+0x56d8], R6 ;  /* 0x0056d80601007387 */ /* 0x0041e80000100a00 */
[----:B0-----:R-:W2:Y:S01]  /*aef90*/  LDL R6, [R1+0x148] ;  /* 0x0001480001067983 */ /* 0x001ea20000100800 */
[----:B---3--:R-:W-:-:S05]  /*aefa0*/  IMAD.MOV.U32 R7, RZ, RZ, R28 ;  /* 0x000000ffff077224 */ /* 0x008fca00078e001c */
[----:B--2---:R-:W-:Y:S04]  /*aefb0*/  STL.64 [R1+0x56f0], R6 ;  /* 0x0056f00601007387 */ /* 0x004fe80000100a00 */
[----:B----4-:R-:W-:Y:S04]  /*aefc0*/  STL.64 [R1+0x56a0], R26 ;  /* 0x0056a01a01007387 */ /* 0x010fe80000100a00 */
[----:B------:R0:W-:Y:S04]  /*aefd0*/  STL.64 [R1+0x5698], R24 ;  /* 0x0056981801007387 */ /* 0x0001e80000100a00 */
[----:B0-----:R-:W2:Y:S04]  /*aefe0*/  LDL.LU R24, [R1+0x790] ;  /* 0x0007900001187983 */ /* 0x001ea80000300800 */
[----:B------:R-:W2:Y:S04]  /*aeff0*/  LDL.LU R25, [R1+0x794] ;  /* 0x0007940001197983 */ /* 0x000ea80000300800 */
[----:B------:R-:W3:Y:S04]  /*af000*/  LDL.LU R26, [R1+0x798] ;  /* 0x00079800011a7983 */ /* 0x000ee80000300800 */
[----:B------:R-:W3:Y:S04]  /*af010*/  LDL.LU R27, [R1+0x79c] ;  /* 0x00079c00011b7983 */ /* 0x000ee80000300800 */
[----:B------:R-:W4:Y:S04]  /*af020*/  LDL R18, [R1+0x158] ;  /* 0x0001580001127983 */ /* 0x000f280000100800 */
[----:B------:R-:W4:Y:S04]  /*af030*/  LDL R19, [R1+0x15c] ;  /* 0x00015c0001137983 */ /* 0x000f280000100800 */
[----:B----4-:R0:W-:Y:S04]  /*af040*/  STL.64 [R1+0x56f8], R18 ;  /* 0x0056f81201007387 */ /* 0x0101e80000100a00 */
[----:B0-----:R-:W4:Y:S04]  /*af050*/  LDL R18, [R1+0x168] ;  /* 0x0001680001127983 */ /* 0x001f280000100800 */
[----:B------:R-:W4:Y:S04]  /*af060*/  LDL R19, [R1+0x16c] ;  /* 0x00016c0001137983 */ /* 0x000f280000100800 */
[----:B------:R-:W2:Y:S04]  /*af070*/  LDL.LU R4, [R1+0x3e0] ;  /* 0x0003e00001047983 */ /* 0x000ea80000300800 */
        /* <DEDUP_REMOVED lines=9> */
[----:B---3--:R-:W-:Y:S04]  /*af110*/  STL.64 [R1+0x56b8], R26 ;  /* 0x0056b81a01007387 */ /* 0x008fe80000100a00 */
[----:B------:R0:W-:Y:S04]  /*af120*/  STL.64 [R1+0x56b0], R24 ;  /* 0x0056b01801007387 */ /* 0x0001e80000100a00 */
        /* <DEDUP_REMOVED lines=9> */
[----:B------:R-:W3:Y:S04]  /*af1c0*/  LDL.LU R26, [R1+0x7b8] ;  /* 0x0007b800011a7983 */ /* 0x000ee80000300800 */
[----:B------:R-:W3:Y:S01]  /*af1d0*/  LDL.LU R27, [R1+0x7bc] ;  /* 0x0007bc00011b7983 */ /* 0x000ee20000300800 */
[----:B----4-:R-:W-:Y:S01]  /*af1e0*/  HMMA.16816.F32.BF16 R16, R20, R18, R4 ;  /* 0x000000121410723c */ /* 0x010fe20000041804 */
[----:B0-----:R-:W-:-:S02]  /*af1f0*/  LOP3.LUT R28, R29, 0x7, RZ, 0xc0, !PT ;  /* 0x000000071d1c7812 */ /* 0x001fc400078ec0ff */
[----:B------:R-:W-:-:S03]  /*af200*/  SHF.L.U32 R15, R29, 0x1, RZ ;  /* 0x000000011d0f7819 */ /* 0x000fc600000006ff */
[----:B------:R-:W-:-:S05]  /*af210*/  IMAD R28, R28, 0x90, RZ ;  /* 0x000000901c1c7824 */ /* 0x000fca00078e02ff */
[----:B------:R-:W-:Y:S01]  /*af220*/  LOP3.LUT R28, R28, 0x10, R15, 0x78, !PT ;  /* 0x000000101c1c7812 */ /* 0x000fe200078e780f */
        /* <DEDUP_REMOVED lines=154> */
[----:B------:R0:W-:Y:S04]  /*afbd0*/  STL.64 [R1+0x690], R4 ;  /* 0x0006900401007387 */ /* 0x0001e80000100a00 */
[----:B------:R-:W-:Y:S04]  /*afbe0*/  STL.64 [R1+0x698], R6 ;  /* 0x0006980601007387 */ /* 0x000fe80000100a00 */
[----:B0-----:R-:W3:Y:S01]  /*afbf0*/  LDL.LU R4, [R1+0x5518] ;  /* 0x0055180001047983 */ /* 0x001ee20000300800 */
[----:B--2---:R-:W-:Y:S03]  /*afc00*/  HMMA.16816.F32.BF16 R24, R20, R26, R8 ;  /* 0x0000001a1418723c */ /* 0x004fe60000041808 */
[----:B------:R-:W2:-:S15]  /*afc10*/  LDL.LU.64 R10, [R1+0x5510] ;  /* 0x00551000010a7983 */ /* 0x000e9e0000300a00 */
[----:B------:R-:W-:Y:S01]  /*afc20*/  NOP ;  /* 0x0000000000007918 */ /* 0x000fe20000000000 */
[----:B------:R-:W-:Y:S04]  /*afc30*/  STL.64 [R1+0x680], R24 ;  /* 0x0006801801007387 */ /* 0x000fe80000100a00 */
[----:B------:R0:W-:Y:S04]  /*afc40*/  STL.64 [R1+0x688], R26 ;  /* 0x0006881a01007387 */ /* 0x0001e80000100a00 */
[----:B0-----:R-:W4:Y:S02]  /*afc50*/  LDL.LU.64 R26, [R1+0x5508] ;  /* 0x00550800011a7983 */ /* 0x001f240000300a00 */
[----:B----4-:R-:W-:-:S15]  /*afc60*/  HMMA.16816.F32.BF16 R12, R20, R26, R12 ;  /* 0x0000001a140c723c */ /* 0x010fde000004180c */
[----:B------:R-:W-:-:S04]  /*afc70*/  NOP ;  /* 0x0000000000007918 */ /* 0x000fc80000000000 */
[----:B------:R-:W-:Y:S04]  /*afc80*/  STL.64 [R1+0x670], R12 ;  /* 0x0006700c01007387 */ /* 0x000fe80000100a00 */
[----:B------:R0:W-:Y:S04]  /*afc90*/  STL.64 [R1+0x678], R14 ;  /* 0x0006780e01007387 */ /* 0x0001e80000100a00 */
[----:B0-----:R-:W4:Y:S04]  /*afca0*/  LDL.LU.64 R14, [R1+0x5500] ;  /* 0x00550000010e7983 */ /* 0x001f280000300a00 */
[----:B------:R-:W2:Y:S04]  /*afcb0*/  LDL.LU.64 R12, [R1+0x54f8] ;  /* 0x0054f800010c7983 */ /* 0x000ea80000300a00 */
[----:B------:R0:W-:Y:S04]  /*afcc0*/  STL.64 [R1+0x5318], R26 ;  /* 0x0053181a01007387 */ /* 0x0001e80000100a00 */
[----:B0-----:R-:W2:Y:S01]  /*afcd0*/  LDL.LU.64 R26, [R1+0x148] ;  /* 0x00014800011a7983 */ /* 0x001ea20000300a00 */
[----:B----4-:R-:W-:Y:S03]  /*afce0*/  HMMA.16816.F32.BF16 R16, R20, R14, R16 ;  /* 0x0000000e1410723c */ /* 0x010fe60000041810 */
[----:B--2---:R0:W-:-:S15]  /*afcf0*/  STL.64 [R1+0x5460], R26 ;  /* 0x0054601a01007387 */ /* 0x0041de0000100a00 */
[----:B------:R-:W-:Y:S01]  /*afd00*/  NOP ;  /* 0x0000000000007918 */ /* 0x000fe20000000000 */
[----:B------:R-:W-:Y:S04]  /*afd10*/  STL.64 [R1+0x660], R16 ;  /* 0x0006601001007387 */ /* 0x000fe80000100a00 */
[----:B------:R-:W-:Y:S04]  /*afd20*/  STL.64 [R1+0x668], R18 ;  /* 0x0006681201007387 */ /* 0x000fe80000100a00 */
[----:B0-----:R-:W2:Y:S04]  /*afd30*/  LDL.LU.64 R26, [R1+0x168] ;  /* 0x00016800011a7983 */ /* 0x001ea80000300a00 */
[----:B--2---:R0:W-:Y:S04]  /*afd40*/  STL.64 [R1+0x5478], R26 ;  /* 0x0054781a01007387 */ /* 0x0041e80000100a00 */
[----:B0-----:R-:W2:Y:S04]  /*afd50*/  LDL.LU.64 R26, [R1+0x178] ;  /* 0x00017800011a7983 */ /* 0x001ea80000300a00 */
[----:B--2---:R3:W-:Y:S02]  /*afd60*/  STL.64 [R1+0x5490], R26 ;  /* 0x0054901a01007387 */ /* 0x0047e40000100a00 */
[----:B---3--:R-:W-:-:S02]  /*afd70*/  IMAD.MOV.U32 R26, RZ, RZ, R4 ;  /* 0x000000ffff1a7224 */ /* 0x008fc400078e0004 */
[----:B------:R-:W-:-:S05]  /*afd80*/  IMAD.MOV.U32 R27, RZ, RZ, R3 ;  /* 0x000000ffff1b7224 */ /* 0x000fca00078e0003 */
[----:B------:R0:W-:Y:S04]  /*afd90*/  STL.64 [R1+0x54a8], R26 ;  /* 0x0054a81a01007387 */ /* 0x0001e80000100a00 */
[----:B0-----:R-:W2:Y:S04]  /*afda0*/  LDL.LU.64 R26, [R1+0x198] ;  /* 0x00019800011a7983 */ /* 0x001ea80000300a00 */
[----:B--2---:R-:W-:Y:S04]  /*afdb0*/  STL.64 [R1+0x54c0], R26 ;  /* 0x0054c01a01007387 */ /* 0x004fe80000100a00 */
[----:B------:R-:W-:Y:S04]  /*afdc0*/  STL.64 [R1+0x52f0], R14 ;  /* 0x0052f00e01007387 */ /* 0x000fe80000100a00 */
[----:B------:R0:W-:Y:S04]  /*afdd0*/  STL.64 [R1+0x52e8], R12 ;  /* 0x0052e80c01007387 */ /* 0x0001e80000100a00 */
[----:B0-----:R-:W2:Y:S04]  /*afde0*/  LDL.LU R12, [R1+0x5d0] ;  /* 0x0005d000010c7983 */ /* 0x001ea80000300800 */
[----:B------:R-:W2:Y:S04]  /*afdf0*/  LDL.LU R13, [R1+0x5d4] ;  /* 0x0005d400010d7983 */ /* 0x000ea80000300800 */
[----:B------:R-:W3:Y:S04]  /*afe00*/  LDL.LU R14, [R1+0x5d8] ;  /* 0x0005d800010e7983 */ /* 0x000ee80000300800 */
[----:B------:R-:W3:Y:S04]  /*afe10*/  LDL.LU R15, [R1+0x5dc] ;  /* 0x0005dc00010f7983 */ /* 0x000ee80000300800 */
[----:B------:R-:W4:Y:S04]  /*afe20*/  LDL.LU.64 R26, [R1+0x1a8] ;  /* 0x0001a800011a7983 */ /* 0x000f280000300a00 */
[----:B----4-:R-:W-:Y:S04]  /*afe30*/  STL.64 [R1+0x54c8], R26 ;  /* 0x0054c81a01007387 */ /* 0x010fe80000100a00 */
        /* <DEDUP_REMOVED lines=41> */
[----:B0-----:R-:W3:Y:S01]  /*b00d0*/  LDL.LU.64 R6, [R1+0x54f0] ;  /* 0x0054f00001067983 */ /* 0x001ee20000300a00 */
[----:B------:R-:W0:Y:S02]  /*b00e0*/  S2R R24, SR_TID.X ;  /* 0x0000000000187919 */ /* 0x000e240000002100 */
[C---:B0-----:R-:W-:Y:S01]  /*b00f0*/  LOP3.LUT R25, R24.reuse, 0x7, RZ, 0xc0, !PT ;  /* 0x0000000718197812 */ /* 0x041fe200078ec0ff */
[----:B------:R-:W-:-:S04]  /*b0100*/  IMAD.SHL.U32 R8, R24, 0x2, RZ ;  /* 0x0000000218087824 */ /* 0x000fc800078e00ff */
[----:B------:R-:W-:Y:S02]  /*b0110*/  IMAD R25, R25, 0x90, RZ ;  /* 0x0000009019197824 */ /* 0x000fe400078e02ff */
[----:B------:R-:W-:Y:S01]  /*b0120*/  IMAD.SHL.U32 R24, R24, 0x40, RZ ;  /* 0x0000004018187824 */ /* 0x000fe200078e00ff */
[----:B---3--:R-:W-:Y:S01]  /*b0130*/  HMMA.16816.F32.BF16 R20, R20, R6, R16 ;  /* 0x000000061414723c */ /* 0x008fe20000041810 */
[----:B------:R-:W2:Y:S04]  /*b0140*/  LDL.LU.64 R18, [R1+0x54e8] ;  /* 0x0054e80001127983 */ /* 0x000ea80000300a00 */
[----:B------:R-:W2:Y:S01]  /*b0150*/  LDL.LU.64 R16, [R1+0x54e0] ;  /* 0x0054e00001107983 */ /* 0x000ea20000300a00 */
[----:B------:R-:W-:-:S04]  /*b0160*/  LOP3.LUT R25, R25, 0x10, R8, 0x78, !PT ;  /* 0x0000001019197812 */ /* 0x000fc800078e7808 */
[----:B------:R-:W-:-:S04]  /*b0170*/  LOP3.LUT R25, R25, 0x400, R24, 0xf8, !PT ;  /* 0x0000040019197812 */ /* 0x000fc800078ef818 */
[----:B------:R-:W-:-:S05]  /*b0180*/  LOP3.LUT R25, R25, 0x60, RZ, 0x3c, !PT ;  /* 0x0000006019197812 */ /* 0x000fca00078e3cff */
[----:B------:R-:W-:Y:S04]  /*b0190*/  STL.64 [R1+0x3d0], R20 ;  /* 0x0003d01401007387 */ /* 0x000fe80000100a00 */
[----:B------:R-:W-:Y:S04]  /*b01a0*/  STL.64 [R1+0x3d8], R22 ;  /* 0x0003d81601007387 */ /* 0x000fe80000100a00 */
[----:B------:R-:W0:Y:S01]  /*b01b0*/  LDSM.16.MT88.4 R20, [R25+UR5+0x22800] ;  /* 0x022800051914783b */ /* 0x000e220008004200 */
[----:B------:R-:W-:Y:S02]  /*b01c0*/  IMAD.MOV.U32 R26, RZ, RZ, R2 ;  /* 0x000000ffff1a7224 */ /* 0x000fe400078e0002 */
[----:B------:R-:W-:Y:S01]  /*b01d0*/  IMAD.MOV.U32 R27, RZ, RZ, R0 ;  /* 0x000000ffff1b7224 */ /* 0x000fe200078e0000 */
        /* <DEDUP_REMOVED lines=11> */
[----:B0-----:R-:W3:Y:S02]  /*b0290*/  LDL.LU.64 R26, [R1+0x54c8] ;  /* 0x0054c800011a7983 */ /* 0x001ee40000300a00 */
[----:B---3--:R-:W-:-:S15]  /*b02a0*/  HMMA.16816.F32.BF16 R20, R16, R26, R20 ;  /* 0x0000001a1014723c */ /* 0x008fde0000041814 */
[----:B------:R-:W-:-:S04]  /*b02b0*/  NOP ;  /* 0x0000000000007918 */ /* 0x000fc80000000000 */
[----:B------:R0:W-:Y:S04]  /*b02c0*/  STL.64 [R1+0x630], R20 ;  /* 0x0006301401007387 */ /* 0x0001e80000100a00 */
[----:B------:R1:W-:Y:S01]  /*b02d0*/  STL.64 [R1+0x638], R22 ;  /* 0x0006381601007387 */ /* 0x0003e20000100a00 */
[----:B0-----:R-:W-:Y:S02]  /*b02e0*/  IMAD.MOV.U32 R21, RZ, RZ, R26 ;  /* 0x000000ffff157224 */ /* 0x001fe400078e001a */
[----:B------:R-:W-:Y:S02]  /*b02f0*/  IMAD.MOV.U32 R20, RZ, RZ, R27 ;  /* 0x000000ffff147224 */ /* 0x000fe400078e001b */
[----:B------:R-:W2:Y:S02]  /*b0300*/  LDL.LU.64 R26, [R1+0x54c0] ;  /* 0x0054c000011a7983 */ /* 0x000ea40000300a00 */
[----:B--2---:R-:W-:Y:S01]  /*b0310*/  HMMA.16816.F32.BF16 R12, R16, R26, R12 ;  /* 0x0000001a100c723c */ /* 0x004fe2000004180c */
[----:B-1----:R-:W-:-:S02]  /*b0320*/  IMAD.MOV.U32 R23, RZ, RZ, R26 ;  /* 0x000000ffff177224 */ /* 0x002fc400078e001a */
[----:B------:R-:W-:-:S15]  /*b0330*/  IMAD.MOV.U32 R22, RZ, RZ, R27 ;  /* 0x000000ffff167224 */ /* 0x000fde00078e001b */
[----:B------:R-:W-:Y:S01]  /*b0340*/  NOP ;  /* 0x0000000000007918 */ /* 0x000fe20000000000 */
[----:B------:R-:W-:Y:S04]  /*b0350*/  STL.64 [R1+0x620], R12 ;  /* 0x0006200c01007387 */ /* 0x000fe80000100a00 */
[----:B------:R0:W-:Y:S04]  /*b0360*/  STL.64 [R1+0x628], R14 ;  /* 0x0006280e01007387 */ /* 0x0001e80000100a00 */
[----:B0-----:R-:W2:Y:S04]  /*b0370*/  LDL.LU.64 R14, [R1+0x54b8] ;  /* 0x0054b800010e7983 */ /* 0x001ea80000300a00 */
[----:B------:R-:W2:Y:S04]  /*b0380*/  LDL.LU.64 R12, [R1+0x54b0] ;  /* 0x0054b000010c7983 */ /* 0x000ea80000300a00 */
[----:B------:R-:W2:Y:S04]  /*b0390*/  LDL.LU.64 R26, [R1+0x54a8] ;  /* 0x0054a800011a7983 */ /* 0x000ea80000300a00 */
[----:B------:R0:W-:Y:S04]  /*b03a0*/  STL.64 [R1+0x5300], R22 ;  /* 0x0053001601007387 */ /* 0x0001e80000100a00 */
[----:B------:R-:W-:Y:S04]  /*b03b0*/  STL.64 [R1+0x52f8], R20 ;  /* 0x0052f81401007387 */ /* 0x000fe80000100a00 */
[----:B0-----:R-:W3:Y:S01]  /*b03c0*/  LDL.LU.64 R22, [R1+0x158] ;  /* 0x0001580001167983 */ /* 0x001ee20000300a00 */
        /* <DEDUP_REMOVED lines=17> */
[----:B0-----:R-:W3:Y:S04]  /*b04e0*/  LDL.LU R8, [R1+0x5e0] ;  /* 0x0005e00001087983 */ /* 0x001ee80000300800 */
[----:B------:R-:W3:Y:S04]  /*b04f0*/  LDL.LU R9, [R1+0x5e4] ;  /* 0x0005e40001097983 */ /* 0x000ee80000300800 */
[----:B------:R-:W3:Y:S04]  /*b0500*/  LDL.LU R10, [R1+0x5e8] ;  /* 0x0005e800010a7983 */ /* 0x000ee80000300800 */
[----:B------:R-:W3:Y:S01]  /*b0510*/  LDL.LU R11, [R1+0x5ec] ;  /* 0x0005ec00010b7983 */ /* 0x000ee20000300800 */
        /* <DEDUP_REMOVED lines=8> */
[----:B------:R-:W2:Y:S01]  /*b05a0*/  LDL.LU.64 R26, [R1+0x5460] ;  /* 0x00546000011a7983 */ /* 0x000ea20000300a00 */
[----:B---3--:R-:W-:Y:S03]  /*b05b0*/  HMMA.16816.F32.BF16 R8, R16, R22, R8 ;  /* 0x000000161008723c */ /* 0x008fe60000041808 */
[----:B------:R-:W-:Y:S04]  /*b05c0*/  STL [R1+0x51d0], R0 ;  /* 0x0051d00001007387 */ /* 0x000fe80000100800 */
[----:B------:R-:W-:Y:S01]  /*b05d0*/  STL [R1+0x51cc], R2 ;  /* 0x0051cc0201007387 */ /* 0x000fe20000100800 */
[----:B------:R-:W-:-:S02]  /*b05e0*/  IMAD.MOV.U32 R3, RZ, RZ, R23 ;  /* 0x000000ffff037224 */ /* 0x000fc400078e0017 */
[----:B------:R-:W-:-:S09]  /*b05f0*/  IMAD.MOV.U32 R4, RZ, RZ, R22 ;  /* 0x000000ffff047224 */ /* 0x000fd200078e0016 */
        /* <DEDUP_REMOVED lines=51> */
[----:B------:R-:W3:Y:S04]  /*b0930*/  LDL.LU R22, [R1+0x5c8] ;  /* 0x0005c80001167983 */ /* 0x000ee80000300800 */
[----:B------:R-:W3:Y:S01]  /*b0940*/  LDL.LU R23, [R1+0x5cc] ;  /* 0x0005cc0001177983 */ /* 0x000ee20000300800 */
[----:B------:R-:W-:-:S03]  /*b0950*/  IMAD.MOV.U32 R5, RZ, RZ, R27 ;  /* 0x000000ffff057224 */ /* 0x000fc600078e001b */
[----:B------:R-:W4:Y:S01]  /*b0960*/  LDL.LU R12, [R1+0x560] ;  /* 0x00056000010c7983 */ /* 0x000f220000300800 */
[----:B------:R-:W-:-:S03]  /*b0970*/  IMAD.MOV.U32 R28, RZ, RZ, R26 ;  /* 0x000000ffff1c7224 */ /* 0x000fc600078e001a */
[----:B------:R-:W4:Y:S04]  /*b0980*/  LDL.LU R13, [R1+0x564] ;  /* 0x00056400010d7983 */ /* 0x000f280000300800 */
[----:B------:R-:W4:Y:S04]  /*b0990*/  LDL.LU R14, [R1+0x568] ;  /* 0x00056800010e7983 */ /* 0x000f280000300800 */
[----:B------:R-:W4:Y:S04]  /*b09a0*/  LDL.LU R15, [R1+0x56c] ;  /* 0x00056c00010f7983 */ /* 0x000f280000300800 */
[----:B------:R-:W4:Y:S04]  /*b09b0*/  LDL.LU.64 R26, [R1+0xd8] ;  /* 0x0000d800011a7983 */ /* 0x000f280000300a00 */
[----:B------:R-:W-:Y:S04]  /*b09c0*/  STL [R1+0x51e0], R5 ;  /* 0x0051e00501007387 */ /* 0x000fe80000100800 */
[----:B------:R-:W-:Y:S01]  /*b09d0*/  STL [R1+0x51dc], R28 ;  /* 0x0051dc1c01007387 */ /* 0x000fe20000100800 */
[----:B--2---:R-:W-:-:S02]  /*b09e0*/  IMAD.MOV.U32 R2, RZ, RZ, R10 ;  /* 0x000000ffff027224 */ /* 0x004fc400078e000a */
[----:B------:R-:W-:Y:S01]  /*b09f0*/  IMAD.MOV.U32 R29, RZ, RZ, R11 ;  /* 0x000000ffff1d7224 */ /* 0x000fe200078e000b */
[----:B---3--:R-:W-:-:S15]  /*b0a00*/  HMMA.16816.F32.BF16 R20, R16, R10, R20 ;  /* 0x0000000a1014723c */ /* 0x008fde0000041814 */
        /* <DEDUP_REMOVED lines=52> */
[----:B------:R2:W-:Y:S02]  /*b0d50*/  STL.64 [R1+0x53e0], R6 ;  /* 0x0053e00601007387 */ /* 0x0005e40000100a00 */
[----:B--2---:R-:W-:Y:S01]  /*b0d60*/  HMMA.16816.F32.BF16 R4, R16, R22, R8 ;  /* 0x000000161004723c */ /* 0x004fe20000041808 */
[----:B------:R-:W-:-:S02]  /*b0d70*/  IMAD.MOV.U32 R0, RZ, RZ, R23 ;  /* 0x000000ffff007224 */ /* 0x000fc400078e0017 */
[----:B------:R-:W-:-:S15]  /*b0d80*/  IMAD.MOV.U32 R28, RZ, RZ, R22 ;  /* 0x000000ffff1c7224 */ /* 0x000fde00078e0016 */
[----:B------:R-:W-:Y:S01]  /*b0d90*/  NOP ;  /* 0x0000000000007918 */ /* 0x000fe20000000000 */
[----:B------:R-:W-:Y:S04]  /*b0da0*/  STL.64 [R1+0x570], R4 ;  /* 0x0005700401007387 */ /* 0x000fe80000100a00 */
[----:B------:R4:W-:Y:S02]  /*b0db0*/  STL.64 [R1+0x578], R6 ;  /* 0x0005780601007387 */ /* 0x0009e40000100a00 */
[----:B----4-:R-:W-:Y:S02]  /*b0dc0*/  HMMA.16816.F32.BF16 R4, R16, R26, R12 ;  /* 0x0000001a1004723c */ /* 0x010fe4000004180c */
[----:B------:R-:W-:Y:S04]  /*b0dd0*/  STL [R1+0x5210], R0 ;  /* 0x0052100001007387 */ /* 0x000fe80000100800 */
[----:B------:R-:W-:-:S13]  /*b0de0*/  STL [R1+0x520c], R28 ;  /* 0x00520c1c01007387 */ /* 0x000fda0000100800 */
        /* <DEDUP_REMOVED lines=58> */
[----:B-1----:R-:W4:Y:S01]  /*b1190*/  LDL.LU.64 R6, [R1+0x53e0] ;  /* 0x0053e00001067983 */ /* 0x002f220000300a00 */
        /* <DEDUP_REMOVED lines=53> */
[----:B------:R3:W-:Y:S02]  /*b14f0*/  STL.64 [R1+0x508], R10 ;  /* 0x0005080a01007387 */ /* 0x0007e40000100a00 */
[----:B---3--:R-:W-:Y:S02]  /*b1500*/  HMMA.16816.F32.BF16 R8, R16, R26, R12 ;  /* 0x0000001a1008723c */ /* 0x008fe4000004180c */
[----:B------:R-:W-:Y:S04]  /*b1510*/  STL [R1+0x5248], R29 ;  /* 0x0052481d01007387 */ /* 0x000fe80000100800 */
[----:B------:R-:W-:-:S13]  /*b1520*/  STL [R1+0x5244], R2 ;  /* 0x0052440201007387 */ /* 0x000fda0000100800 */
[----:B------:R-:W-:Y:S04]  /*b1530*/  STL.64 [R1+0x4f0], R8 ;  /* 0x0004f00801007387 */ /* 0x000fe80000100a00 */
[----:B------:R0:W-:Y:S04]  /*b1540*/  STL.64 [R1+0x4f8], R10 ;  /* 0x0004f80a01007387 */ /* 0x0001e80000100a00 */
[----:B0-----:R-:W2:Y:S04]  /*b1550*/  LDL.LU.64 R10, [R1+0x28] ;  /* 0x00002800010a7983 */ /* 0x001ea80000300a00 */
[----:B--2---:R0:W-:Y:S04]  /*b1560*/  STL.64 [R1+0x5330], R10 ;  /* 0x0053300a01007387 */ /* 0x0041e80000100a00 */
[----:B0-----:R-:W2:Y:S04]  /*b1570*/  LDL.LU.64 R10, [R1+0x38] ;  /* 0x00003800010a7983 */ /* 0x001ea80000300a00 */
[----:B--2---:R0:W-:Y:S04]  /*b1580*/  STL.64 [R1+0x5348], R10 ;  /* 0x0053480a01007387 */ /* 0x0041e80000100a00 */
[----:B0-----:R-:W2:Y:S01]  /*b1590*/  LDL.LU.64 R10, [R1+0x48] ;  /* 0x00004800010a7983 */ /* 0x001ea20000300a00 */
[----:B------:R-:W-:-:S02]  /*b15a0*/  IMAD.MOV.U32 R4, RZ, RZ, R26 ;  /* 0x000000ffff047224 */ /* 0x000fc400078e001a */
[----:B------:R-:W-:Y:S01]  /*b15b0*/  IMAD.MOV.U32 R0, RZ, RZ, R27 ;  /* 0x000000ffff007224 */ /* 0x000fe200078e001b */
[----:B--2---:R0:W-:Y:S04]  /*b15c0*/  STL.64 [R1+0x5360], R10 ;  /* 0x0053600a01007387 */ /* 0x0041e80000100a00 */
[----:B0-----:R-:W2:Y:S04]  /*b15d0*/  LDL.LU.64 R10, [R1+0x58] ;  /* 0x00005800010a7983 */ /* 0x001ea80000300a00 */
[----:B------:R-:W3:Y:S04]  /*b15e0*/  LDL.LU R20, [R1+0x490] ;  /* 0x0004900001147983 */ /* 0x000ee80000300800 */
[----:B------:R-:W3:Y:S04]  /*b15f0*/  LDL.LU R21, [R1+0x494] ;  /* 0x0004940001157983 */ /* 0x000ee80000300800 */
[----:B------:R-:W2:Y:S04]  /*b1600*/  LDL.LU R22, [R1+0x498] ;  /* 0x0004980001167983 */ /* 0x000ea80000300800 */
[----:B------:R-:W2:Y:S04]  /*b1610*/  LDL.LU R23, [R1+0x49c] ;  /* 0x00049c0001177983 */ /* 0x000ea80000300800 */
        /* <DEDUP_REMOVED lines=28> */
[----:B------:R0:W-:Y:S04]  /*b17e0*/  STL.64 [R1+0x5310], R22 ;  /* 0x0053101601007387 */ /* 0x0001e80000100a00 */
[----:B---3--:R-:W-:Y:S01]  /*b17f0*/  STL.64 [R1+0x5308], R20 ;  /* 0x0053081401007387 */ /* 0x008fe20000100a00 */
[----:B------:R-:W-:-:S02]  /*b1800*/  IMAD.MOV.U32 R28, RZ, RZ, R10 ;  /* 0x000000ffff1c7224 */ /* 0x000fc400078e000a */
[----:B------:R-:W-:Y:S01]  /*b1810*/  IMAD.MOV.U32 R3, RZ, RZ, R11 ;  /* 0x000000ffff037224 */ /* 0x000fe200078e000b */
[----:B0-----:R-:W3:Y:S04]  /*b1820*/  LDL.LU.64 R22, [R1+0x18] ;  /* 0x0000180001167983 */ /* 0x001ee80000300a00 */
[----:B------:R-:W3:Y:S04]  /*b1830*/  LDL.LU.64 R14, [R1+0x8] ;  /* 0x00000800010e7983 */ /* 0x000ee80000300a00 */
[----:B------:R-:W-:Y:S04]  /*b1840*/  STL [R1+0x5250], R0 ;  /* 0x0052500001007387 */ /* 0x000fe80000100800 */
[----:B------:R-:W-:Y:S01]  /*b1850*/  STL [R1+0x524c], R4 ;  /* 0x00524c0401007387 */ /* 0x000fe20000100800 */
        /* <DEDUP_REMOVED lines=28> */
[----:B----4-:R-:W-:Y:S04]  /*b1a20*/  STL.64 [R1+0x52c8], R6 ;  /* 0x0052c80601007387 */ /* 0x010fe80000100a00 */
[----:B------:R0:W-:Y:S04]  /*b1a30*/  STL.64 [R1+0x52c0], R4 ;  /* 0x0052c00401007387 */ /* 0x0001e80000100a00 */
        /* <DEDUP_REMOVED lines=8> */
[----:B0-----:R-:W3:Y:S04]  /*b1ac0*/  LDL.LU.64 R26, [R1+0x5328] ;  /* 0x00532800011a7983 */ /* 0x001ee80000300a00 */
[----:B------:R-:W3:Y:S04]  /*b1ad0*/  LDL.LU.64 R24, [R1+0x5320] ;  /* 0x0053200001187983 */ /* 0x000ee80000300a00 */
[----:B------:R-:W2:Y:S01]  /*b1ae0*/  LDL.LU R8, [R1+0x470] ;  /* 0x0004700001087983 */ /* 0x000ea20000300800 */
[----:B------:R-:W-:-:S03]  /*b1af0*/  IMAD.MOV.U32 R28, RZ, RZ, R10 ;  /* 0x000000ffff1c7224 */ /* 0x000fc600078e000a */
[----:B------:R-:W2:Y:S01]  /*b1b00*/  LDL.LU R9, [R1+0x474] ;  /* 0x0004740001097983 */ /* 0x000ea20000300800 */
[----:B------:R-:W-:-:S03]  /*b1b10*/  IMAD.MOV.U32 R0, RZ, RZ, R11 ;  /* 0x000000ffff007224 */ /* 0x000fc600078e000b */
[----:B------:R-:W2:Y:S04]  /*b1b20*/  LDL.LU R10, [R1+0x478] ;  /* 0x00047800010a7983 */ /* 0x000ea80000300800 */
[----:B------:R-:W2:Y:S01]  /*b1b30*/  LDL.LU R11, [R1+0x47c] ;  /* 0x00047c00010b7983 */ /* 0x000ea20000300800 */
[----:B---3--:R-:W-:-:S15]  /*b1b40*/  HMMA.16816.F32.BF16 R24, R16, R22, R24 ;  /* 0x000000161018723c */ /* 0x008fde0000041818 */
[----:B------:R-:W-:-:S04]  /*b1b50*/  NOP ;  /* 0x0000000000007918 */ /* 0x000fc80000000000 */
[----:B------:R0:W-:Y:S04]  /*b1b60*/  STL.64 [R1+0x4a0], R24 ;  /* 0x0004a01801007387 */ /* 0x0001e80000100a00 */
[----:B------:R1:W-:Y:S01]  /*b1b70*/  STL.64 [R1+0x4a8], R26 ;  /* 0x0004a81a01007387 */ /* 0x0003e20000100a00 */
[----:B0-----:R-:W-:-:S03]  /*b1b80*/  IMAD.MOV.U32 R25, RZ, RZ, R22 ;  /* 0x000000ffff197224 */ /* 0x001fc600078e0016 */
[----:B-1----:R-:W4:Y:S01]  /*b1b90*/  LDL.LU.64 R26, [R1+0x5318] ;  /* 0x00531800011a7983 */ /* 0x002f220000300a00 */
[----:B------:R-:W-:-:S03]  /*b1ba0*/  IMAD.MOV.U32 R24, RZ, RZ, R23 ;  /* 0x000000ffff187224 */ /* 0x000fc600078e0017 */
[----:B------:R-:W3:Y:S04]  /*b1bb0*/  LDL.LU.64 R22, [R1+0x5310] ;  /* 0x0053100001167983 */ /* 0x000ee80000300a00 */
[----:B------:R-:W3:Y:S01]  /*b1bc0*/  LDL.LU.64 R20, [R1+0x5308] ;  /* 0x0053080001147983 */ /* 0x000ee20000300a00 */
[----:B------:R-:W-:Y:S02]  /*b1bd0*/  IMAD.MOV.U32 R2, RZ, RZ, R14 ;  /* 0x000000ffff027224 */ /* 0x000fe400078e000e */
[----:B------:R-:W-:Y:S01]  /*b1be0*/  IMAD.MOV.U32 R3, RZ, RZ, R15 ;  /* 0x000000ffff037224 */ /* 0x000fe200078e000f */
[C---:B---3--:R-:W-:Y:S08]  /*b1bf0*/  HMMA.16816.F32.BF16 R20, R16.reuse, R14, R20 ;  /* 0x0000000e1014723c */ /* 0x048ff00000041814 */
[C---:B----4-:R-:W-:Y:S11]  /*b1c00*/  HMMA.16816.F32.BF16 R4, R16.reuse, R26, R4 ;  /* 0x0000001a1004723c */ /* 0x050ff60000041804 */
[----:B------:R-:W-:Y:S04]  /*b1c10*/  STL.64 [R1+0x490], R20 ;  /* 0x0004901401007387 */ /* 0x000fe80000100a00 */
[----:B------:R0:W-:Y:S04]  /*b1c20*/  STL.64 [R1+0x498], R22 ;  /* 0x0004981601007387 */ /* 0x0001e80000100a00 */
[----:B0-----:R-:W3:Y:S04]  /*b1c30*/  LDL.LU.64 R22, [R1+0x5300] ;  /* 0x0053000001167983 */ /* 0x001ee80000300a00 */
[----:B------:R-:W4:Y:S04]  /*b1c40*/  LDL.LU.64 R20, [R1+0x52f8] ;  /* 0x0052f80001147983 */ /* 0x000f280000300a00 */
[----:B------:R-:W2:Y:S04]  /*b1c50*/  LDL.LU.64 R14, [R1+0x52f0] ;  /* 0x0052f000010e7983 */ /* 0x000ea80000300a00 */
[----:B------:R-:W3:Y:S04]  /*b1c60*/  LDL.LU.64 R12, [R1+0x52e8] ;  /* 0x0052e800010c7983 */ /* 0x000ee80000300a00 */
[----:B------:R-:W-:Y:S04]  /*b1c70*/  STL.64 [R1+0x4fb8], R26 ;  /* 0x004fb81a01007387 */ /* 0x000fe80000100a00 */
[----:B------:R0:W-:Y:S04]  /*b1c80*/  STL.64 [R1+0x5260], R24 ;  /* 0x0052601801007387 */ /* 0x0001e80000100a00 */
[----:B------:R1:W-:Y:S04]  /*b1c90*/  STL.64 [R1+0x480], R4 ;  /* 0x0004800401007387 */ /* 0x0003e80000100a00 */
[----:B------:R1:W-:Y:S04]  /*b1ca0*/  STL.64 [R1+0x488], R6 ;  /* 0x0004880601007387 */ /* 0x0003e80000100a00 */
[----:B0-----:R-:W3:Y:S04]  /*b1cb0*/  LDL.LU R24, [R1+0x380] ;  /* 0x0003800001187983 */ /* 0x001ee80000300800 */
[----:B------:R-:W3:Y:S04]  /*b1cc0*/  LDL.LU R25, [R1+0x384] ;  /* 0x0003840001197983 */ /* 0x000ee80000300800 */
[----:B------:R-:W3:Y:S04]  /*b1cd0*/  LDL.LU R26, [R1+0x388] ;  /* 0x00038800011a7983 */ /* 0x000ee80000300800 */
[----:B------:R-:W3:Y:S01]  /*b1ce0*/  LDL.LU R27, [R1+0x38c] ;  /* 0x00038c00011b7983 */ /* 0x000ee20000300800 */
[----:B--2---:R-:W-:Y:S03]  /*b1cf0*/  HMMA.16816.F32.BF16 R8, R16, R14, R8 ;  /* 0x0000000e1008723c */ /* 0x004fe60000041808 */
[----:B---3--:R0:W-:Y:S04]  /*b1d00*/  STL.64 [R1+0x5270], R26 ;  /* 0x0052701a01007387 */ /* 0x0081e80000100a00 */
[----:B------:R-:W-:Y:S04]  /*b1d10*/  STL.64 [R1+0x5268], R24 ;  /* 0x0052681801007387 */ /* 0x000fe80000100a00 */
[----:B-1----:R-:W2:Y:S04]  /*b1d20*/  LDL.LU R4, [R1+0x460] ;  /* 0x0004600001047983 */ /* 0x002ea80000300800 */
[----:B------:R-:W2:Y:S04]  /*b1d30*/  LDL.LU R5, [R1+0x464] ;  /* 0x0004640001057983 */ /* 0x000ea80000300800 */
[----:B------:R-:W2:Y:S04]  /*b1d40*/  LDL.LU R6, [R1+0x468] ;  /* 0x0004680001067983 */ /* 0x000ea80000300800 */
[----:B------:R-:W2:Y:S01]  /*b1d50*/  LDL.LU R7, [R1+0x46c] ;  /* 0x00046c0001077983 */ /* 0x000ea20000300800 */
[----:B0-----:R-:W-:-:S02]  /*b1d60*/  IMAD.MOV.U32 R26, RZ, RZ, R23 ;  /* 0x000000ffff1a7224 */ /* 0x001fc400078e0017 */
[----:B------:R-:W-:-:S05]  /*b1d70*/  IMAD.MOV.U32 R27, RZ, RZ, R22 ;  /* 0x000000ffff1b7224 */ /* 0x000fca00078e0016 */
[----:B------:R4:W-:Y:S02]  /*b1d80*/  STL.64 [R1+0x5280], R26 ;  /* 0x0052801a01007387 */ /* 0x0009e40000100a00 */
[----:B----4-:R-:W-:Y:S02]  /*b1d90*/  IMAD.MOV.U32 R26, RZ, RZ, R21 ;  /* 0x000000ffff1a7224 */ /* 0x010fe400078e0015 */
        /* <DEDUP_REMOVED lines=12> */
[----:B------:R2:W-:Y:S04]  /*b1e60*/  STL.64 [R1+0x4fb0], R14 ;  /* 0x004fb00e01007387 */ /* 0x0005e80000100a00 */
[----:B------:R0:W-:Y:S01]  /*b1e70*/  STL.64 [R1+0x4fa8], R12 ;  /* 0x004fa80c01007387 */ /* 0x0001e20000100a00 */
[----:B--2---:R-:W-:-:S02]  /*b1e80*/  IMAD.MOV.U32 R14, RZ, RZ, R8 ;  /* 0x000000ffff0e7224 */ /* 0x004fc400078e0008 */
[----:B------:R-:W-:Y:S01]  /*b1e90*/  IMAD.MOV.U32 R15, RZ, RZ, R9 ;  /* 0x000000ffff0f7224 */ /* 0x000fe200078e0009 */
[----:B------:R-:W2:Y:S04]  /*b1ea0*/  LDL.LU R8, [R1+0x52d4] ;  /* 0x0052d40001087983 */ /* 0x000ea80000300800 */
[----:B------:R-:W2:Y:S04]  /*b1eb0*/  LDL.LU R9, [R1+0x52d0] ;  /* 0x0052d00001097983 */ /* 0x000ea80000300800 */
[----:B------:R1:W-:Y:S04]  /*b1ec0*/  STL.64 [R1+0x5278], R14 ;  /* 0x0052780e01007387 */ /* 0x0003e80000100a00 */
[----:B0-----:R-:W2:Y:S04]  /*b1ed0*/  LDL.LU R12, [R1+0x390] ;  /* 0x00039000010c7983 */ /* 0x001ea80000300800 */
[----:B------:R-:W2:Y:S04]  /*b1ee0*/  LDL.LU R13, [R1+0x394] ;  /* 0x00039400010d7983 */ /* 0x000ea80000300800 */
[----:B-1----:R-:W2:Y:S04]  /*b1ef0*/  LDL.LU R14, [R1+0x398] ;  /* 0x00039800010e7983 */ /* 0x002ea80000300800 */
        /* <DEDUP_REMOVED lines=16> */
[----:B0-----:R-:W3:Y:S04]  /*b2000*/  LDL.LU.64 R6, [R1+0x52c8] ;  /* 0x0052c80001067983 */ /* 0x001ee80000300a00 */
[----:B------:R-:W2:Y:S04]  /*b2010*/  LDL.LU.64 R4, [R1+0x52c0] ;  /* 0x0052c00001047983 */ /* 0x000ea80000300a00 */
[----:B------:R-:W-:Y:S04]  /*b2020*/  STL.64 [R1+0x4fa0], R10 ;  /* 0x004fa00a01007387 */ /* 0x000fe80000100a00 */
[----:B------:R0:W-:Y:S04]  /*b2030*/  STL.64 [R1+0x4f98], R8 ;  /* 0x004f980801007387 */ /* 0x0001e80000100a00 */
[----:B0-----:R-:W2:Y:S04]  /*b2040*/  LDL.LU R8, [R1+0x370] ;  /* 0x0003700001087983 */ /* 0x001ea80000300800 */
[----:B------:R-:W2:Y:S04]  /*b2050*/  LDL.LU R9, [R1+0x374] ;  /* 0x0003740001097983 */ /* 0x000ea80000300800 */
[----:B------:R-:W2:Y:S04]  /*b2060*/  LDL.LU R10, [R1+0x378] ;  /* 0x00037800010a7983 */ /* 0x000ea80000300800 */
[----:B------:R-:W2:Y:S01]  /*b2070*/  LDL.LU R11, [R1+0x37c] ;  /* 0x00037c00010b7983 */ /* 0x000ea20000300800 */
[----:B---3--:R-:W-:Y:S03]  /*b2080*/  HMMA.16816.F32.BF16 R16, R16, R6, R20 ;  /* 0x000000061010723c */ /* 0x008fe60000041814 */
[----:B------:R-:W4:Y:S04]  /*b2090*/  LDL.LU.64 R22, [R1+0x52b8] ;  /* 0x0052b80001167983 */ /* 0x000f280000300a00 */
[----:B------:R-:W4:-:S12]  /*b20a0*/  LDL.LU.64 R20, [R1+0x52b0] ;  /* 0x0052b00001147983 */ /* 0x000f180000300a00 */
[----:B------:R-:W-:Y:S04]  /*b20b0*/  STL.64 [R1+0x3c0], R16 ;  /* 0x0003c01001007387 */ /* 0x000fe80000100a00 */
[----:B------:R0:W-:Y:S04]  /*b20c0*/  STL.64 [R1+0x3c8], R18 ;  /* 0x0003c81201007387 */ /* 0x0001e80000100a00 */
[----:B0-----:R-:W3:Y:S04]  /*b20d0*/  LDL.LU R18, [R1+0x188] ;  /* 0x0001880001127983 */ /* 0x001ee80000300800 */
[----:B------:R-:W3:Y:S04]  /*b20e0*/  LDL.LU R19, [R1+0x18c] ;  /* 0x00018c0001137983 */ /* 0x000ee80000300800 */
[----:B------:R-:W-:Y:S01]  /*b20f0*/  STL.64 [R1+0x4fc0], R6 ;  /* 0x004fc00601007387 */ /* 0x000fe20000100a00 */
[----:B----4-:R-:W-:Y:S03]  /*b2100*/  HMMA.16816.F32.BF16 R24, R20, R26, R12 ;  /* 0x0000001a1418723c */ /* 0x010fe6000004180c */
[----:B------:R-:W4:Y:S04]  /*b2110*/  LDL.LU.64 R14, [R1+0x52a8] ;  /* 0x0052a800010e7983 */ /* 0x000f280000300a00 */
[----:B------:R-:W4:-:S12]  /*b2120*/  LDL.LU.64 R12, [R1+0x52a0] ;  /* 0x0052a000010c7983 */ /* 0x000f180000300a00 */
        /* <DEDUP_REMOVED lines=12> */
[----:B------:R-:W-:Y:S04]  /*b21f0*/  STL.64 [R1+0x390], R24 ;  /* 0x0003901801007387 */ /* 0x000fe80000100a00 */
[----:B------:R0:W-:Y:S04]  /*b2200*/  STL.64 [R1+0x398], R26 ;  /* 0x0003981a01007387 */ /* 0x0001e80000100a00 */
[----:B0-----:R-:W3:Y:S04]  /*b2210*/  LDL.LU.64 R26, [R1+0x5270] ;  /* 0x00527000011a7983 */ /* 0x001ee80000300a00 */
[----:B------:R-:W3:Y:S01]  /*b2220*/  LDL.LU.64 R24, [R1+0x5268] ;  /* 0x0052680001187983 */ /* 0x000ee20000300a00 */
[C---:B--2---:R-:W-:Y:S08]  /*b2230*/  HMMA.16816.F32.BF16 R8, R20.reuse, R14, R8 ;  /* 0x0000000e1408723c */ /* 0x044ff00000041808 */
[----:B---3--:R-:W-:Y:S01]  /*b2240*/  HMMA.16816.F32.BF16 R16, R20, R18, R24 ;  /* 0x000000121410723c */ /* 0x008fe20000041818 */
[----:B------:R-:W2:Y:S04]  /*b2250*/  LDL.LU.64 R24, [R1+0x5260] ;  /* 0x0052600001187983 */ /* 0x000ea80000300a00 */
[----:B------:R-:W3:-:S14]  /*b2260*/  LDL.LU R12, [R1+0x1f0] ;  /* 0x0001f000010c7983 */ /* 0x000edc0000300800 */
[----:B------:R-:W-:Y:S04]  /*b2270*/  STL.64 [R1+0x380], R16 ;  /* 0x0003801001007387 */ /* 0x000fe80000100a00 */
[----:B------:R-:W-:Y:S04]  /*b2280*/  STL.64 [R1+0x388], R18 ;  /* 0x0003881201007387 */ /* 0x000fe80000100a00 */
[----:B------:R-:W-:Y:S04]  /*b2290*/  STL.64 [R1+0x370], R8 ;  /* 0x0003700801007387 */ /* 0x000fe80000100a00 */
[----:B------:R-:W-:Y:S04]  /*b22a0*/  STL.64 [R1+0x378], R10 ;  /* 0x0003780a01007387 */ /* 0x000fe80000100a00 */
[----:B------:R-:W3:Y:S04]  /*b22b0*/  LDL.LU R13, [R1+0x1f4] ;  /* 0x0001f400010d7983 */ /* 0x000ee80000300800 */
[----:B------:R-:W4:Y:S04]  /*b22c0*/  LDL.LU R14, [R1+0x1f8] ;  /* 0x0001f800010e7983 */ /* 0x000f280000300800 */
[----:B------:R-:W4:Y:S01]  /*b22d0*/  LDL.LU R15, [R1+0x1fc] ;  /* 0x0001fc00010f7983 */ /* 0x000f220000300800 */
[----:B------:R-:W-:-:S02]  /*b22e0*/  IMAD.MOV.U32 R26, RZ, RZ, R2 ;  /* 0x000000ffff1a7224 */ /* 0x000fc400078e0002 */
[----:B------:R-:W-:Y:S01]  /*b22f0*/  IMAD.MOV.U32 R27, RZ, RZ, R3 ;  /* 0x000000ffff1b7224 */ /* 0x000fe200078e0003 */
[----:B----4-:R2:W-:Y:S04]  /*b2300*/  STL.64 [R1+0x4fd0], R14 ;  /* 0x004fd00e01007387 */ /* 0x0105e80000100a00 */
[----:B---3--:R-:W-:Y:S04]  /*b2310*/  STL.64 [R1+0x4fc8], R12 ;  /* 0x004fc80c01007387 */ /* 0x008fe80000100a00 */
[----:B------:R-:W3:Y:S04]  /*b2320*/  LDL.LU R2, [R1+0x525c] ;  /* 0x00525c0001027983 */ /* 0x000ee80000300800 */
[----:B------:R-:W4:Y:S04]  /*b2330*/  LDL.LU R3, [R1+0x5258] ;  /* 0x0052580001037983 */ /* 0x000f280000300800 */
[----:B------:R0:W-:Y:S01]  /*b2340*/  STL.64 [R1+0x4fd8], R26 ;  /* 0x004fd81a01007387 */ /* 0x0001e20000100a00 */
[----:B--2---:R-:W-:-:S02]  /*b2350*/  IMAD.MOV.U32 R14, RZ, RZ, R25 ;  /* 0x000000ffff0e7224 */ /* 0x004fc400078e0019 */
[----:B------:R-:W-:-:S05]  /*b2360*/  IMAD.MOV.U32 R15, RZ, RZ, R24 ;  /* 0x000000ffff0f7224 */ /* 0x000fca00078e0018 */
[----:B------:R1:W-:Y:S04]  /*b2370*/  STL.64 [R1+0x4fe0], R14 ;  /* 0x004fe00e01007387 */ /* 0x0003e80000100a00 */
[----:B------:R-:W2:Y:S04]  /*b2380*/  LDL.LU R24, [R1+0x210] ;  /* 0x0002100001187983 */ /* 0x000ea80000300800 */
[----:B------:R-:W2:Y:S04]  /*b2390*/  LDL.LU R25, [R1+0x214] ;  /* 0x0002140001197983 */ /* 0x000ea80000300800 */
[----:B0-----:R-:W2:Y:S04]  /*b23a0*/  LDL.LU R26, [R1+0x218] ;  /* 0x00021800011a7983 */ /* 0x001ea80000300800 */
        /* <DEDUP_REMOVED lines=31> */
[----:B----4-:R-:W-:Y:S01]  /*b25a0*/  IMAD.MOV.U32 R15, RZ, RZ, R3 ;  /* 0x000000ffff0f7224 */ /* 0x010fe200078e0003 */
        /* <DEDUP_REMOVED lines=29> */
[----:B----4-:R-:W-:Y:S01]  /*b2780*/  IMAD.MOV.U32 R14, RZ, RZ, R28 ;  /* 0x000000ffff0e7224 */ /* 0x010fe200078e001c */
[----:B---3--:R-:W-:-:S02]  /*b2790*/  MOV R15, R5 ;  /* 0x00000005000f7202 */ /* 0x008fc40000000f00 */
        /* <DEDUP_REMOVED lines=119> */
[----:B------:R-:W-:-:S05]  /*b2f10*/  IMAD.MOV.U32 R15, RZ, RZ, R5 ;  /* 0x000000ffff0f7224 */ /* 0x000fca00078e0005 */
[----:B------:R-:W-:Y:S04]  /*b2f20*/  STL.64 [R1+0x51a8], R14 ;  /* 0x0051a80e01007387 */ /* 0x000fe80000100a00 */
[----:B--2---:R-:W-:Y:S04]  /*b2f30*/  STL.64 [R1+0x5158], R26 ;  /* 0x0051581a01007387 */ /* 0x004fe80000100a00 */
[----:B------:R0:W-:Y:S04]  /*b2f40*/  STL.64 [R1+0x5150], R24 ;  /* 0x0051501801007387 */ /* 0x0001e80000100a00 */
[----:B0-----:R-:W2:Y:S04]  /*b2f50*/  LDL.LU R24, [R1+0x310] ;  /* 0x0003100001187983 */ /* 0x001ea80000300800 */
[----:B------:R-:W2:Y:S04]  /*b2f60*/  LDL.LU R25, [R1+0x314] ;  /* 0x0003140001197983 */ /* 0x000ea80000300800 */
[----:B------:R-:W3:Y:S04]  /*b2f70*/  LDL.LU R26, [R1+0x318] ;  /* 0x00031800011a7983 */ /* 0x000ee80000300800 */
[----:B------:R-:W3:Y:S01]  /*b2f80*/  LDL.LU R27, [R1+0x31c] ;  /* 0x00031c00011b7983 */ /* 0x000ee20000300800 */
[----:B----4-:R-:W-:-:S02]  /*b2f90*/  IMAD.MOV.U32 R14, RZ, RZ, R4 ;  /* 0x000000ffff0e7224 */ /* 0x010fc400078e0004 */
[----:B------:R-:W-:-:S05]  /*b2fa0*/  IMAD.MOV.U32 R15, RZ, RZ, R3 ;  /* 0x000000ffff0f7224 */ /* 0x000fca00078e0003 */
[----:B------:R0:W-:Y:S04]  /*b2fb0*/  STL.64 [R1+0x51c0], R14 ;  /* 0x0051c00e01007387 */ /* 0x0001e80000100a00 */
[----:B------:R-:W4:Y:S04]  /*b2fc0*/  LDL.LU R12, [R1+0x360] ;  /* 0x00036000010c7983 */ /* 0x000f280000300800 */
[----:B------:R-:W4:Y:S04]  /*b2fd0*/  LDL.LU R13, [R1+0x364] ;  /* 0x00036400010d7983 */ /* 0x000f280000300800 */
[----:B0-----:R-:W4:Y:S04]  /*b2fe0*/  LDL.LU R14, [R1+0x368] ;  /* 0x00036800010e7983 */ /* 0x001f280000300800 */
        /* <DEDUP_REMOVED lines=19> */
[----:B------:R-:W-:-:S02]  /*b3120*/  IMAD.MOV.U32 R18, RZ, RZ, R2 ;  /* 0x000000ffff127224 */ /* 0x000fc400078e0002 */
[----:B------:R-:W-:-:S07]  /*b3130*/  IMAD.MOV.U32 R19, RZ, RZ, R0 ;  /* 0x000000ffff137224 */ /* 0x000fce00078e0000 */
[C---:B----4-:R-:W-:Y:S01]  /*b3140*/  HMMA.16816.F32.BF16 R16, R20.reuse, R18, R12 ;  /* 0x000000121410723c */ /* 0x050fe2000004180c */
        /* <DEDUP_REMOVED lines=153> */
[----:B0-----:R-:W2:Y:S02]  /*b3ae0*/  LDL.LU.64 R26, [R1+0x4fb8] ;  /* 0x004fb800011a7983 */ /* 0x001ea40000300a00 */
[----:B--2---:R-:W-:Y:S02]  /*b3af0*/  HMMA.16816.F32.BF16 R24, R20, R26, R12 ;  /* 0x0000001a1418723c */ /* 0x004fe4000004180c */
[----:B------:R-:W4:Y:S04]  /*b3b00*/  LDL.LU.64 R14, [R1+0x4fb0] ;  /* 0x004fb000010e7983 */ /* 0x000f280000300a00 */
[----:B------:R-:W2:-:S13]  /*b3b10*/  LDL.LU.64 R12, [R1+0x4fa8] ;  /* 0x004fa800010c7983 */ /* 0x000e9a0000300a00 */
[----:B------:R-:W-:Y:S04]  /*b3b20*/  STL.64 [R1+0x1f0], R24 ;  /* 0x0001f01801007387 */ /* 0x000fe80000100a00 */
[----:B------:R-:W-:Y:S01]  /*b3b30*/  STL.64 [R1+0x1f8], R26 ;  /* 0x0001f81a01007387 */ /* 0x000fe20000100a00 */
[----:B----4-:R-:W-:-:S15]  /*b3b40*/  HMMA.16816.F32.BF16 R8, R20, R14, R8 ;  /* 0x0000000e1408723c */ /* 0x010fde0000041808 */
[----:B------:R-:W-:-:S04]  /*b3b50*/  NOP ;  /* 0x0000000000007918 */ /* 0x000fc80000000000 */
[----:B------:R-:W-:Y:S04]  /*b3b60*/  STL.64 [R1+0x1e0], R8 ;  /* 0x0001e00801007387 */ /* 0x000fe80000100a00 */
[----:B------:R0:W-:Y:S04]  /*b3b70*/  STL.64 [R1+0x1e8], R10 ;  /* 0x0001e80a01007387 */ /* 0x0001e80000100a00 */
[----:B0-----:R-:W2:Y:S04]  /*b3b80*/  LDL.LU.64 R10, [R1+0x4fa0] ;  /* 0x004fa000010a7983 */ /* 0x001ea80000300a00 */
[----:B------:R-:W4:Y:S01]  /*b3b90*/  LDL.LU.64 R8, [R1+0x4f98] ;  /* 0x004f980001087983 */ /* 0x000f220000300a00 */
[----:B------:R-:W0:Y:S01]  /*b3ba0*/  S2R R24, SR_TID.X ;  /* 0x0000000000187919 */ /* 0x000e220000002100 */
[----:B------:R-:W1:Y:S01]  /*b3bb0*/  S2R R25, SR_TID.X ;  /* 0x0000000000197919 */ /* 0x000e620000002100 */
[----:B---3--:R-:W-:Y:S01]  /*b3bc0*/  HMMA.16816.F32.BF16 R4, R20, R6, R16 ;  /* 0x000000061404723c */ /* 0x008fe20000041810 */
[----:B----4-:R-:W-:-:S02]  /*b3bd0*/  IMAD.MOV.U32 R14, RZ, RZ, R9 ;  /* 0x000000ffff0e7224 */ /* 0x010fc400078e0009 */
[----:B------:R-:W-:-:S07]  /*b3be0*/  IMAD.MOV.U32 R15, RZ, RZ, R8 ;  /* 0x000000ffff0f7224 */ /* 0x000fce00078e0008 */
[----:B--2---:R-:W-:Y:S01]  /*b3bf0*/  HMMA.16816.F32.BF16 R8, R20, R10, R12 ;  /* 0x0000000a1408723c */ /* 0x004fe2000004180c */
[C---:B0-----:R-:W-:Y:S01]  /*b3c00*/  LOP3.LUT R12, R24.reuse, 0x7, RZ, 0xc0, !PT ;  /* 0x00000007180c7812 */ /* 0x041fe200078ec0ff */
[----:B------:R-:W-:-:S04]  /*b3c10*/  IMAD.SHL.U32 R13, R24, 0x40, RZ ;  /* 0x00000040180d7824 */ /* 0x000fc800078e00ff */
[----:B------:R-:W-:-:S13]  /*b3c20*/  IMAD R12, R12, 0x90, RZ ;  /* 0x000000900c0c7824 */ /* 0x000fda00078e02ff */
[----:B------:R0:W-:Y:S02]  /*b3c30*/  STL.64 [R1+0x1d0], R8 ;  /* 0x0001d00801007387 */ /* 0x0001e40000100a00 */
[----:B0-----:R-:W-:Y:S01]  /*b3c40*/  IMAD.SHL.U32 R9, R24, 0x2, RZ ;  /* 0x0000000218097824 */ /* 0x001fe200078e00ff */
[----:B-1----:R-:W-:-:S04]  /*b3c50*/  LOP3.LUT R24, R25, 0x7, RZ, 0xc0, !PT ;  /* 0x0000000719187812 */ /* 0x002fc800078ec0ff */
[----:B------:R-:W-:Y:S01]  /*b3c60*/  LOP3.LUT R12, R12, 0x10, R9, 0x78, !PT ;  /* 0x000000100c0c7812 */ /* 0x000fe200078e7809 */
[----:B------:R-:W-:-:S03]  /*b3c70*/  IMAD R24, R24, 0x110, RZ ;  /* 0x0000011018187824 */ /* 0x000fc600078e02ff */
[----:B------:R-:W-:Y:S01]  /*b3c80*/  LOP3.LUT R12, R12, 0x400, R13, 0xf8, !PT ;  /* 0x000004000c0c7812 */ /* 0x000fe200078ef80d */
[C---:B------:R-:W-:Y:S01]  /*b3c90*/  IMAD.SHL.U32 R13, R25.reuse, 0x2, RZ ;  /* 0x00000002190d7824 */ /* 0x040fe200078e00ff */
[----:B------:R-:W-:Y:S04]  /*b3ca0*/  STL.64 [R1+0x1d8], R10 ;  /* 0x0001d80a01007387 */ /* 0x000fe80000100a00 */
[----:B------:R0:W-:Y:S01]  /*b3cb0*/  STL.64 [R1+0x1c0], R4 ;  /* 0x0001c00401007387 */ /* 0x0001e20000100a00 */
[----:B------:R-:W-:-:S03]  /*b3cc0*/  IMAD.SHL.U32 R25, R25, 0x40, RZ ;  /* 0x0000004019197824 */ /* 0x000fc600078e00ff */
[----:B------:R-:W1:Y:S01]  /*b3cd0*/  LDSM.16.MT88.4 R16, [R12+UR5+0x23000] ;  /* 0x023000050c10783b */ /* 0x000e620008004200 */
[----:B0-----:R-:W-:-:S04]  /*b3ce0*/  LOP3.LUT R5, R24, 0x30, R13, 0x78, !PT ;  /* 0x0000003018057812 */ /* 0x001fc800078e780d */
[----:B------:R-:W-:-:S04]  /*b3cf0*/  LOP3.LUT R5, R5, 0x800, R25, 0xf8, !PT ;  /* 0x0000080005057812 */ /* 0x000fc800078ef819 */
[----:B------:R-:W-:-:S05]  /*b3d00*/  LOP3.LUT R5, R5, 0x40, RZ, 0x3c, !PT ;  /* 0x0000004005057812 */ /* 0x000fca00078e3cff */
[----:B------:R-:W0:Y:S04]  /*b3d10*/  LDSM.16.M88.4 R8, [R5+UR5+0x80] ;  /* 0x000080050508783b */ /* 0x000e280008000200 */
[----:B------:R-:W-:Y:S04]  /*b3d20*/  STL.64 [R1+0x1c8], R6 ;  /* 0x0001c80601007387 */ /* 0x000fe80000100a00 */
[----:B------:R-:W-:Y:S04]  /*b3d30*/  LDSM.16.M88.4 R20, [R5+UR5+0x2080] ;  /* 0x002080050514783b */ /* 0x000fe80008000200 */
[----:B------:R-:W-:Y:S04]  /*b3d40*/  LDSM.16.M88.4 R12, [R5+UR5+0x3080] ;  /* 0x00308005050c783b */ /* 0x000fe80008000200 */
[----:B------:R-:W-:Y:S04]  /*b3d50*/  LDSM.16.M88.4 R24, [R5+UR5+0xa080] ;  /* 0x00a080050518783b */ /* 0x000fe80008000200 */
[----:B-1----:R-:W-:Y:S04]  /*b3d60*/  STL [R1+0x4f8c], R16 ;  /* 0x004f8c1001007387 */ /* 0x002fe80000100800 */
[----:B------:R-:W-:Y:S04]  /*b3d70*/  STL [R1+0x4f88], R17 ;  /* 0x004f881101007387 */ /* 0x000fe80000100800 */
[----:B------:R-:W-:Y:S04]  /*b3d80*/  STL [R1+0x4f84], R18 ;  /* 0x004f841201007387 */ /* 0x000fe80000100800 */
[----:B------:R-:W-:Y:S04]  /*b3d90*/  STL [R1+0x4f80], R19 ;  /* 0x004f801301007387 */ /* 0x000fe80000100800 */
        /* <DEDUP_REMOVED lines=10> */
[----:B------:R-:W-:Y:S04]  /*b3e40*/  STL.64 [R1+0x190], R20 ;  /* 0x0001901401007387 */ /* 0x000fe80000100a00 */
[----:B------:R-:W-:Y:S04]  /*b3e50*/  STL.64 [R1+0x198], R22 ;  /* 0x0001981601007387 */ /* 0x000fe80000100a00 */
[----:B------:R-:W-:Y:S04]  /*b3e60*/  STL.64 [R1+0x180], R12 ;  /* 0x0001800c01007387 */ /* 0x000fe80000100a00 */
[----:B------:R-:W1:Y:S04]  /*b3e70*/  LDSM.16.M88.4 R20, [R5+UR5+0x5080] ;  /* 0x005080050514783b */ /* 0x000e680008000200 */
[----:B------:R-:W-:Y:S04]  /*b3e80*/  STL.64 [R1+0x188], R14 ;  /* 0x0001880e01007387 */ /* 0x000fe80000100a00 */
[----:B------:R-:W2:Y:S04]  /*b3e90*/  LDSM.16.M88.4 R12, [R5+UR5+0x6080] ;  /* 0x00608005050c783b */ /* 0x000ea80008000200 */
[----:B0-----:R-:W-:Y:S01]  /*b3ea0*/  STL.64 [R1+0x170], R8 ;  /* 0x0001700801007387 */ /* 0x001fe20000100a00 */
[----:B------:R-:W-:-:S03]  /*b3eb0*/  IMAD.MOV.U32 R3, RZ, RZ, R8 ;  /* 0x000000ffff037224 */ /* 0x000fc600078e0008 */
[----:B------:R-:W-:Y:S01]  /*b3ec0*/  STL.64 [R1+0x178], R10 ;  /* 0x0001780a01007387 */ /* 0x000fe20000100a00 */
[----:B------:R-:W-:-:S03]  /*b3ed0*/  IMAD.MOV.U32 R28, RZ, RZ, R9 ;  /* 0x000000ffff1c7224 */ /* 0x000fc600078e0009 */
[----:B------:R-:W0:Y:S04]  /*b3ee0*/  LDSM.16.M88.4 R8, [R5+UR5+0x7080] ;  /* 0x007080050508783b */ /* 0x000e280008000200 */
[----:B-1----:R-:W-:Y:S04]  /*b3ef0*/  STL.64 [R1+0x160], R20 ;  /* 0x0001601401007387 */ /* 0x002fe80000100a00 */
[----:B------:R-:W-:Y:S04]  /*b3f00*/  STL.64 [R1+0x168], R22 ;  /* 0x0001681601007387 */ /* 0x000fe80000100a00 */
[----:B--2---:R-:W-:Y:S04]  /*b3f10*/  STL.64 [R1+0x150], R12 ;  /* 0x0001500c01007387 */ /* 0x004fe80000100a00 */
[----:B------:R-:W-:Y:S04]  /*b3f20*/  STL.64 [R1+0x158], R14 ;  /* 0x0001580e01007387 */ /* 0x000fe80000100a00 */
[----:B------:R-:W-:Y:S04]  /*b3f30*/  LDSM.16.M88.4 R12, [R5+UR5+0xb080] ;  /* 0x00b08005050c783b */ /* 0x000fe80008000200 */
        /* <DEDUP_REMOVED lines=15> */
[----:B------:R-:W1:Y:S04]  /*b4030*/  LDSM.16.M88.4 R24, [R5+UR5+0xd080] ;  /* 0x00d080050518783b */ /* 0x000e680008000200 */
[----:B------:R-:W-:Y:S04]  /*b4040*/  STL.64 [R1+0x100], R12 ;  /* 0x0001000c01007387 */ /* 0x000fe80000100a00 */
[----:B------:R-:W-:Y:S04]  /*b4050*/  STL.64 [R1+0x108], R14 ;  /* 0x0001080e01007387 */ /* 0x000fe80000100a00 */
[----:B------:R-:W2:Y:S04]  /*b4060*/  LDSM.16.M88.4 R12, [R5+UR5+0xe080] ;  /* 0x00e08005050c783b */ /* 0x000ea80008000200 */
[----:B0-----:R-:W-:Y:S04]  /*b4070*/  STL.64 [R1+0xf0], R8 ;  /* 0x0000f00801007387 */ /* 0x001fe80000100a00 */
[----:B------:R-:W-:Y:S04]  /*b4080*/  STL.64 [R1+0xf8], R10 ;  /* 0x0000f80a01007387 */ /* 0x000fe80000100a00 */
[----:B------:R-:W0:Y:S04]  /*b4090*/  LDSM.16.M88.4 R8, [R5+UR5+0xf080] ;  /* 0x00f080050508783b */ /* 0x000e280008000200 */
[----:B-1----:R-:W-:Y:S04]  /*b40a0*/  STL.64 [R1+0xe0], R24 ;  /* 0x0000e01801007387 */ /* 0x002fe80000100a00 */
[----:B------:R-:W-:Y:S04]  /*b40b0*/  STL.64 [R1+0xe8], R26 ;  /* 0x0000e81a01007387 */ /* 0x000fe80000100a00 */
[----:B------:R-:W1:Y:S04]  /*b40c0*/  LDSM.16.M88.4 R24, [R5+UR5+0x10080] ;  /* 0x010080050518783b */ /* 0x000e680008000200 */
[----:B--2---:R-:W-:Y:S04]  /*b40d0*/  STL.64 [R1+0xd0], R12 ;  /* 0x0000d00c01007387 */ /* 0x004fe80000100a00 */
        /* <DEDUP_REMOVED lines=31> */
[----:B-1----:R-:W-:Y:S04]  /*b42d0*/  STL.64 [R1+0x20], R24 ;  /* 0x0000201801007387 */ /* 0x002fe80000100a00 */
[----:B------:R-:W-:Y:S04]  /*b42e0*/  STL.64 [R1+0x28], R26 ;  /* 0x0000281a01007387 */ /* 0x000fe80000100a00 */
[----:B------:R-:W0:Y:S04]  /*b42f0*/  LDSM.16.M88.4 R24, [R5+UR5+0x1c080] ;  /* 0x01c080050518783b */ /* 0x000e280008000200 */
[----:B------:R-:W1:Y:S04]  /*b4300*/  LDSM.16.M88.4 R8, [R5+UR5+0x1b080] ;  /* 0x01b080050508783b */ /* 0x000e680008000200 */
[----:B--2---:R-:W-:Y:S04]  /*b4310*/  STL.64 [R1+0x10], R12 ;  /* 0x0000100c01007387 */ /* 0x004fe80000100a00 */
[----:B------:R-:W-:Y:S04]  /*b4320*/  STL.64 [R1+0x18], R14 ;  /* 0x0000180e01007387 */ /* 0x000fe80000100a00 */
[----:B------:R-:W2:Y:S04]  /*b4330*/  LDSM.16.M88.4 R12, [R5+UR5+0x1d080] ;  /* 0x01d08005050c783b */ /* 0x000ea80008000200 */
[----:B0-----:R-:W-:Y:S04]  /*b4340*/  STL.64 [R1+0x4d68], R26 ;  /* 0x004d681a01007387 */ /* 0x001fe80000100a00 */
[----:B-1----:R-:W-:Y:S04]  /*b4350*/  STL.64 [R1], R8 ;  /* 0x0000000801007387 */ /* 0x002fe80000100a00 */
[----:B------:R-:W-:Y:S04]  /*b4360*/  STL.64 [R1+0x8], R10 ;  /* 0x0000080a01007387 */ /* 0x000fe80000100a00 */
[----:B------:R-:W0:Y:S04]  /*b4370*/  LDSM.16.M88.4 R8, [R5+UR5+0x1e080] ;  /* 0x01e080050508783b */ /* 0x000e280008000200 */
[----:B------:R1:W-:Y:S04]  /*b4380*/  STL.64 [R1+0x4d60], R24 ;  /* 0x004d601801007387 */ /* 0x0003e80000100a00 */
[----:B--2---:R-:W-:Y:S04]  /*b4390*/  STL [R1+0x435c], R14 ;  /* 0x00435c0e01007387 */ /* 0x004fe80000100800 */
[----:B------:R-:W-:Y:S04]  /*b43a0*/  STL [R1+0x4358], R15 ;  /* 0x0043580f01007387 */ /* 0x000fe80000100800 */
[----:B------:R2:W-:Y:S04]  /*b43b0*/  STL.64 [R1+0x4d58], R12 ;  /* 0x004d580c01007387 */ /* 0x0005e80000100a00 */
[----:B------:R-:W3:Y:S01]  /*b43c0*/  LDSM.16.M88.4 R4, [R5+UR5+0x1f080] ;  /* 0x01f080050504783b */ /* 0x000ee20008000200 */
[----:B-1----:R-:W-:-:S02]  /*b43d0*/  IMAD.MOV.U32 R24, RZ, RZ, R21 ;  /* 0x000000ffff187224 */ /* 0x002fc400078e0015 */
[----:B------:R-:W-:Y:S02]  /*b43e0*/  IMAD.MOV.U32 R25, RZ, RZ, R20 ;  /* 0x000000ffff197224 */ /* 0x000fe400078e0014 */
[----:B--2---:R-:W-:Y:S01]  /*b43f0*/  IMAD.MOV.U32 R12, RZ, RZ, R29 ;  /* 0x000000ffff0c7224 */ /* 0x004fe200078e001d */
[----:B0-----:R-:W-:Y:S04]  /*b4400*/  STL [R1+0x4334], R10 ;  /* 0x0043340a01007387 */ /* 0x001fe80000100800 */
[----:B------:R-:W-:Y:S04]  /*b4410*/  STL [R1+0x4330], R11 ;  /* 0x0043300b01007387 */ /* 0x000fe80000100800 */
[----:B------:R-:W-:Y:S04]  /*b4420*/  STL.64 [R1+0x4f20], R8 ;  /* 0x004f200801007387 */ /* 0x000fe80000100a00 */
[----:B------:R-:W-:Y:S04]  /*b4430*/  STL.64 [R1+0x4ee0], R24 ;  /* 0x004ee01801007387 */ /* 0x000fe80000100a00 */
[----:B------:R-:W2:Y:S04]  /*b4440*/  LDL.LU R29, [R1+0x4f90] ;  /* 0x004f9000011d7983 */ /* 0x000ea80000300800 */
[----:B------:R-:W4:Y:S04]  /*b4450*/  LDL.LU R13, [R1+0x934] ;  /* 0x00093400010d7983 */ /* 0x000f280000300800 */
[----:B------:R-:W3:Y:S04]  /*b4460*/  LDL.LU R14, [R1+0x938] ;  /* 0x00093800010e7983 */ /* 0x000ee80000300800 */
[----:B------:R-:W3:Y:S04]  /*b4470*/  LDL.LU R15, [R1+0x93c] ;  /* 0x00093c00010f7983 */ /* 0x000ee80000300800 */
[----:B--2---:R-:W0:Y:S04]  /*b4480*/  LDSM.16.MT88.4 R20, [R29+UR5+0x23000] ;  /* 0x023000051d14783b */ /* 0x004e280008004200 */
[----:B---3--:R-:W-:Y:S04]  /*b4490*/  STL.64 [R1+0x4ef0], R14 ;  /* 0x004ef00e01007387 */ /* 0x008fe80000100a00 */
[----:B----4-:R-:W-:Y:S04]  /*b44a0*/  STL.64 [R1+0x4ee8], R12 ;  /* 0x004ee80c01007387 */ /* 0x010fe80000100a00 */
[----:B------:R-:W-:Y:S04]  /*b44b0*/  STL [R1+0x432c], R6 ;  /* 0x00432c0601007387 */ /* 0x000fe80000100800 */
[----:B------:R-:W-:Y:S04]  /*b44c0*/  STL [R1+0x4328], R7 ;  /* 0x0043280701007387 */ /* 0x000fe80000100800 */
[----:B------:R-:W-:Y:S04]  /*b44d0*/  STL.64 [R1+0x4f38], R4 ;  /* 0x004f380401007387 */ /* 0x000fe80000100a00 */
[----:B0-----:R-:W-:Y:S04]  /*b44e0*/  STL.64 [R1+0x4d40], R22 ;  /* 0x004d401601007387 */ /* 0x001fe80000100a00 */
[----:B------:R0:W-:Y:S02]  /*b44f0*/  STL.64 [R1+0x4d38], R20 ;  /* 0x004d381401007387 */ /* 0x0001e40000100a00 */
[----:B0-----:R-:W-:-:S02]  /*b4500*/  IMAD.MOV.U32 R20, RZ, RZ, R16 ;  /* 0x000000ffff147224 */ /* 0x001fc400078e0010 */
[----:B------:R-:W-:Y:S01]  /*b4510*/  IMAD.MOV.U32 R21, RZ, RZ, R17 ;  /* 0x000000ffff157224 */ /* 0x000fe200078e0011 */
[----:B------:R-:W2:Y:S04]  /*b4520*/  LDL.LU R16, [R1+0x4f8c] ;  /* 0x004f8c0001107983 */ /* 0x000ea80000300800 */
[----:B------:R-:W2:Y:S04]  /*b4530*/  LDL.LU R17, [R1+0x4f88] ;  /* 0x004f880001117983 */ /* 0x000ea80000300800 */
[----:B------:R0:W-:Y:S04]  /*b4540*/  STL.64 [R1+0x4ef8], R20 ;  /* 0x004ef81401007387 */ /* 0x0001e80000100a00 */
[----:B0-----:R-:W3:Y:S04]  /*b4550*/  LDL.LU R20, [R1+0x960] ;  /* 0x0009600001147983 */ /* 0x001ee80000300800 */
[----:B------:R-:W3:Y:S04]  /*b4560*/  LDL.LU R21, [R1+0x964] ;  /* 0x0009640001157983 */ /* 0x000ee80000300800 */
[----:B------:R-:W4:Y:S04]  /*b4570*/  LDL.LU R22, [R1+0x968] ;  /* 0x0009680001167983 */ /* 0x000f280000300800 */
        /* <DEDUP_REMOVED lines=9> */
[----:B--2---:R-:W-:Y:S04]  /*b4610*/  STL.64 [R1+0x4f48], R6 ;  /* 0x004f480601007387 */ /* 0x004fe80000100a00 */
[----:B------:R0:W-:Y:S02]  /*b4620*/  STL.64 [R1+0x4f40], R4 ;  /* 0x004f400401007387 */ /* 0x0001e40000100a00 */
[----:B0-----:R-:W-:-:S02]  /*b4630*/  IMAD.MOV.U32 R4, RZ, RZ, R18 ;  /* 0x000000ffff047224 */ /* 0x001fc400078e0012 */
[----:B------:R-:W-:Y:S01]  /*b4640*/  IMAD.MOV.U32 R5, RZ, RZ, R19 ;  /* 0x000000ffff057224 */ /* 0x000fe200078e0013 */
[----:B------:R-:W2:Y:S04]  /*b4650*/  LDL.LU R18, [R1+0x4f84] ;  /* 0x004f840001127983 */ /* 0x000ea80000300800 */
[----:B------:R-:W2:Y:S04]  /*b4660*/  LDL.LU R19, [R1+0x4f80] ;  /* 0x004f800001137983 */ /* 0x000ea80000300800 */
[----:B------:R0:W-:Y:S02]  /*b4670*/  STL.64 [R1+0x4f58], R4 ;  /* 0x004f580401007387 */ /* 0x0001e40000100a00 */
[----:B0-----:R-:W-:-:S02]  /*b4680*/  IMAD.MOV.U32 R4, RZ, RZ, R0 ;  /* 0x000000ffff047224 */ /* 0x001fc400078e0000 */
[----:B------:R-:W-:Y:S01]  /*b4690*/  IMAD.MOV.U32 R5, RZ, RZ, R2 ;  /* 0x000000ffff057224 */ /* 0x000fe200078e0002 */
[----:B------:R-:W2:Y:S04]  /*b46a0*/  LDL.LU R0, [R1+0x4f7c] ;  /* 0x004f7c0001007983 */ /* 0x000ea80000300800 */
[----:B------:R-:W2:Y:S04]  /*b46b0*/  LDL.LU R2, [R1+0x4f78] ;  /* 0x004f780001027983 */ /* 0x000ea80000300800 */
[----:B------:R-:W-:Y:S04]  /*b46c0*/  STL.64 [R1+0x4f30], R10 ;  /* 0x004f300a01007387 */ /* 0x000fe80000100a00 */
[----:B------:R0:W-:Y:S04]  /*b46d0*/  STL.64 [R1+0x4f28], R8 ;  /* 0x004f280801007387 */ /* 0x0001e80000100a00 */
[----:B0-----:R-:W2:Y:S04]  /*b46e0*/  LDL.64 R8, [R1+0x190] ;  /* 0x0001900001087983 */ /* 0x001ea80000100a00 */
        /* <DEDUP_REMOVED lines=11> */
[----:B----4-:R-:W-:Y:S04]  /*b47a0*/  STL.64 [R1+0x4f08], R22 ;  /* 0x004f081601007387 */ /* 0x010fe80000100a00 */
[----:B---3--:R0:W-:Y:S02]  /*b47b0*/  STL.64 [R1+0x4f00], R20 ;  /* 0x004f001401007387 */ /* 0x0081e40000100a00 */
[----:B0-----:R-:W-:-:S02]  /*b47c0*/  IMAD.MOV.U32 R20, RZ, RZ, R3 ;  /* 0x000000ffff147224 */ /* 0x001fc400078e0003 */
[----:B------:R-:W-:Y:S01]  /*b47d0*/  IMAD.MOV.U32 R21, RZ, RZ, R28 ;  /* 0x000000ffff157224 */ /* 0x000fe200078e001c */
[----:B------:R-:W3:Y:S04]  /*b47e0*/  LDL.LU R3, [R1+0x4f74] ;  /* 0x004f740001037983 */ /* 0x000ee80000300800 */
[----:B------:R-:W4:Y:S04]  /*b47f0*/  LDL.LU R28, [R1+0x4f70] ;  /* 0x004f7000011c7983 */ /* 0x000f280000300800 */
[----:B------:R0:W-:Y:S04]  /*b4800*/  STL.64 [R1+0x4f18], R20 ;  /* 0x004f181401007387 */ /* 0x0001e80000100a00 */
[----:B------:R-:W3:Y:S04]  /*b4810*/  LDL.64 R12, [R1+0x160] ;  /* 0x00016000010c7983 */ /* 0x000ee80000100a00 */
[----:B0-----:R-:W4:Y:S01]  /*b4820*/  LDL.64 R20, [R1+0x180] ;  /* 0x0001800001147983 */ /* 0x001f220000100a00 */
[----:B--2---:R-:W-:Y:S03]  /*b4830*/  HMMA.16816.F32.BF16 R4, R16, R4, R8 ;  /* 0x000000041004723c */ /* 0x004fe60000041808 */
[----:B---3--:R0:W-:Y:S04]  /*b4840*/  STL.64 [R1+0x4f10], R12 ;  /* 0x004f100c01007387 */ /* 0x0081e80000100a00 */
[----:B0-----:R-:W2:Y:S04]  /*b4850*/  LDL.LU R12, [R1+0x970] ;  /* 0x00097000010c7983 */ /* 0x001ea80000300800 */
[----:B------:R-:W2:Y:S04]  /*b4860*/  LDL.LU R13, [R1+0x974] ;  /* 0x00097400010d7983 */ /* 0x000ea80000300800 */
[----:B------:R-:W2:Y:S04]  /*b4870*/  LDL.LU R14, [R1+0x978] ;  /* 0x00097800010e7983 */ /* 0x000ea80000300800 */
[----:B------:R-:W2:Y:S04]  /*b4880*/  LDL.LU R15, [R1+0x97c] ;  /* 0x00097c00010f7983 */ /* 0x000ea80000300800 */
[----:B------:R-:W-:Y:S04]  /*b4890*/  STL [R1+0x4558], R29 ;  /* 0x0045581d01007387 */ /* 0x000fe80000100800 */
[----:B------:R-:W3:Y:S04]  /*b48a0*/  LDL.LU.64 R10, [R1+0x4f68] ;  /* 0x004f6800010a7983 */ /* 0x000ee80000300a00 */
[----:B------:R-:W3:Y:S04]  /*b48b0*/  LDL.LU.64 R8, [R1+0x4f60] ;  /* 0x004f600001087983 */ /* 0x000ee80000300a00 */
[----:B------:R0:W-:Y:S04]  /*b48c0*/  STL.64 [R1+0x9b0], R4 ;  /* 0x0009b00401007387 */ /* 0x0001e80000100a00 */
[----:B0-----:R-:W3:Y:S01]  /*b48d0*/  LDL.LU.64 R4, [R1+0x4f58] ;  /* 0x004f580001047983 */ /* 0x001ee20000300a00 */
[----:B------:R-:W-:-:S02]  /*b48e0*/  IMAD.MOV.U32 R25, RZ, RZ, R3 ;  /* 0x000000ffff197224 */ /* 0x000fc400078e0003 */
[----:B------:R-:W-:Y:S02]  /*b48f0*/  IMAD.MOV.U32 R27, RZ, RZ, R0 ;  /* 0x000000ffff1b7224 */ /* 0x000fe400078e0000 */
[----:B------:R-:W-:Y:S02]  /*b4900*/  IMAD.MOV.U32 R3, RZ, RZ, R6 ;  /* 0x000000ffff037224 */ /* 0x000fe400078e0006 */
[----:B------:R-:W-:Y:S02]  /*b4910*/  IMAD.MOV.U32 R0, RZ, RZ, R7 ;  /* 0x000000ffff007224 */ /* 0x000fe400078e0007 */
[----:B----4-:R-:W-:Y:S02]  /*b4920*/  IMAD.MOV.U32 R24, RZ, RZ, R28 ;  /* 0x000000ffff187224 */ /* 0x010fe400078e001c */
[----:B------:R-:W-:Y:S01]  /*b4930*/  IMAD.MOV.U32 R26, RZ, RZ, R2 ;  /* 0x000000ffff1a7224 */ /* 0x000fe200078e0002 */
[----:B------:R-:W-:Y:S04]  /*b4940*/  STL [R1+0x4714], R0 ;  /* 0x0047140001007387 */ /* 0x000fe80000100800 */
[----:B------:R-:W-:Y:S01]  /*b4950*/  STL [R1+0x4710], R3 ;  /* 0x0047100301007387 */ /* 0x000fe20000100800 */
[----:B---3--:R-:W-:Y:S03]  /*b4960*/  HMMA.16816.F32.BF16 R4, R16, R4, R8 ;  /* 0x000000041004723c */ /* 0x008fe60000041808 */
[----:B------:R-:W3:-:S15]  /*b4970*/  LDL.LU.64 R8, [R1+0x4f50] ;  /* 0x004f500001087983 */ /* 0x000ede0000300a00 */
[----:B------:R-:W-:Y:S01]  /*b4980*/  NOP ;  /* 0x0000000000007918 */ /* 0x000fe20000000000 */
[----:B------:R-:W-:Y:S01]  /*b4990*/  IMAD.MOV.U32 R28, RZ, RZ, R6 ;  /* 0x000000ffff1c7224 */ /* 0x000fe200078e0006 */
[----:B------:R0:W-:Y:S01]  /*b49a0*/  STL [R1+0x9a0], R4 ;  /* 0x0009a00401007387 */ /* 0x0001e20000100800 */
[----:B------:R-:W-:Y:S02]  /*b49b0*/  IMAD.MOV.U32 R2, RZ, RZ, R7 ;  /* 0x000000ffff027224 */ /* 0x000fe400078e0007 */
[----:B------:R-:W-:Y:S01]  /*b49c0*/  IMAD.MOV.U32 R29, RZ, RZ, R5 ;  /* 0x000000ffff1d7224 */ /* 0x000fe200078e0005 */
[----:B------:R-:W4:Y:S04]  /*b49d0*/  LDL.LU.64 R6, [R1+0x4f48] ;  /* 0x004f480001067983 */ /* 0x000f280000300a00 */
[----:B0-----:R-:W4:Y:S04]  /*b49e0*/  LDL.LU.64 R4, [R1+0x4f40] ;  /* 0x004f400001047983 */ /* 0x001f280000300a00 */
[----:B------:R-:W-:Y:S04]  /*b49f0*/  STL [R1+0x4720], R2 ;  /* 0x0047200201007387 */ /* 0x000fe80000100800 */
[----:B------:R-:W-:Y:S04]  /*b4a00*/  STL [R1+0x471c], R28 ;  /* 0x00471c1c01007387 */ /* 0x000fe80000100800 */
[----:B------:R-:W-:Y:S01]  /*b4a10*/  STL [R1+0x4718], R29 ;  /* 0x0047181d01007387 */ /* 0x000fe20000100800 */
[----:B---3--:R-:W-:Y:S01]  /*b4a20*/  IMAD.MOV.U32 R3, RZ, RZ, R9 ;  /* 0x000000ffff037224 */ /* 0x008fe200078e0009 */
[----:B----4-:R-:W-:-:S15]  /*b4a30*/  HMMA.16816.F32.BF16 R4, R16, R8, R4 ;  /* 0x000000081004723c */ /* 0x010fde0000041804 */
[----:B------:R-:W-:-:S04]  /*b4a40*/  NOP ;  /* 0x0000000000007918 */ /* 0x000fc80000000000 */
[----:B------:R0:W-:Y:S04]  /*b4a50*/  STL.64 [R1+0x990], R4 ;  /* 0x0009900401007387 */ /* 0x0001e80000100a00 */
[----:B------:R1:W-:Y:S04]  /*b4a60*/  STL.64 [R1+0x998], R6 ;  /* 0x0009980601007387 */ /* 0x0003e80000100a00 */
[----:B0-----:R-:W3:Y:S01]  /*b4a70*/  LDL.LU.64 R4, [R1+0x4f38] ;  /* 0x004f380001047983 */ /* 0x001ee20000300a00 */
[----:B-1----:R-:W-:-:S03]  /*b4a80*/  IMAD.MOV.U32 R6, RZ, RZ, R8 ;  /* 0x000000ffff067224 */ /* 0x002fc600078e0008 */
[----:B------:R-:W4:Y:S04]  /*b4a90*/  LDL.LU.64 R10, [R1+0x4f30] ;  /* 0x004f3000010a7983 */ /* 0x000f280000300a00 */
[----:B------:R-:W4:Y:S01]  /*b4aa0*/  LDL.LU.64 R8, [R1+0x4f28] ;  /* 0x004f280001087983 */ /* 0x000f220000300a00 */
[----:B------:R-:W-:Y:S01]  /*b4ab0*/  IMAD.MOV.U32 R7, RZ, RZ, R21 ;  /* 0x000000ffff077224 */ /* 0x000fe200078e0015 */
[----:B----4-:R-:W-:-:S15]  /*b4ac0*/  HMMA.16816.F32.BF16 R8, R16, R20, R8 ;  /* 0x000000141008723c */ /* 0x010fde0000041808 */
[----:B------:R-:W-:-:S04]  /*b4ad0*/  NOP ;  /* 0x0000000000007918 */ /* 0x000fc80000000000 */
[----:B------:R0:W-:Y:S04]  /*b4ae0*/  STL.64 [R1+0x980], R8 ;  /* 0x0009800801007387 */ /* 0x0001e80000100a00 */
[----:B------:R1:W-:Y:S04]  /*b4af0*/  STL.64 [R1+0x988], R10 ;  /* 0x0009880a01007387 */ /* 0x0003e80000100a00 */
[----:B0-----:R-:W4:Y:S01]  /*b4b00*/  LDL.LU.64 R8, [R1+0x4f20] ;  /* 0x004f200001087983 */ /* 0x001f220000300a00 */
[----:B-1----:R-:W-:-:S03]  /*b4b10*/  IMAD.MOV.U32 R10, RZ, RZ, R20 ;  /* 0x000000ffff0a7224 */ /* 0x002fc600078e0014 */
[----:B------:R-:W2:Y:S04]  /*b4b20*/  LDL.LU.64 R20, [R1+0x4f18] ;  /* 0x004f180001147983 */ /* 0x000ea80000300a00 */
[----:B------:R-:W-:Y:S04]  /*b4b30*/  STL.64 [R1+0x4d50], R6 ;  /* 0x004d500601007387 */ /* 0x000fe80000100a00 */
[----:B---3--:R0:W-:Y:S04]  /*b4b40*/  STL.64 [R1+0x4d48], R4 ;  /* 0x004d480401007387 */ /* 0x0081e80000100a00 */
[----:B0-----:R-:W3:Y:S04]  /*b4b50*/  LDL.LU R4, [R1+0x940] ;  /* 0x0009400001047983 */ /* 0x001ee80000300800 */
[----:B------:R-:W3:Y:S04]  /*b4b60*/  LDL.LU R5, [R1+0x944] ;  /* 0x0009440001057983 */ /* 0x000ee80000300800 */
[----:B------:R-:W3:Y:S04]  /*b4b70*/  LDL.LU R6, [R1+0x948] ;  /* 0x0009480001067983 */ /* 0x000ee80000300800 */
[----:B------:R-:W3:Y:S01]  /*b4b80*/  LDL.LU R7, [R1+0x94c] ;  /* 0x00094c0001077983 */ /* 0x000ee20000300800 */
[----:B--2---:R-:W-:Y:S03]  /*b4b90*/  HMMA.16816.F32.BF16 R20, R16, R20, R12 ;  /* 0x000000141014723c */ /* 0x004fe6000004180c */
[----:B------:R-:W2:-:S15]  /*b4ba0*/  LDL.LU.64 R12, [R1+0x4f10] ;  /* 0x004f1000010c7983 */ /* 0x000e9e0000300a00 */
[----:B------:R-:W-:Y:S01]  /*b4bb0*/  NOP ;  /* 0x0000000000007918 */ /* 0x000fe20000000000 */
[----:B------:R-:W-:Y:S04]  /*b4bc0*/  STL.64 [R1+0x970], R20 ;  /* 0x0009701401007387 */ /* 0x000fe80000100a00 */
[----:B------:R0:W-:Y:S04]  /*b4bd0*/  STL.64 [R1+0x978], R22 ;  /* 0x0009781601007387 */ /* 0x0001e80000100a00 */
[----:B0-----:R-:W3:Y:S04]  /*b4be0*/  LDL.LU.64 R22, [R1+0x4f08] ;  /* 0x004f080001167983 */ /* 0x001ee80000300a00 */
[----:B------:R-:W3:Y:S01]  /*b4bf0*/  LDL.LU.64 R20, [R1+0x4f00] ;  /* 0x004f000001147983 */ /* 0x000ee20000300a00 */
[----:B--2---:R-:W-:-:S02]  /*b4c00*/  IMAD.MOV.U32 R11, RZ, RZ, R13 ;  /* 0x000000ffff0b7224 */ /* 0x004fc400078e000d */
[----:B------:R-:W-:Y:S01]  /*b4c10*/  IMAD.MOV.U32 R28, RZ, RZ, R12 ;  /* 0x000000ffff1c7224 */ /* 0x000fe200078e000c */
[----:B---3--:R-:W-:-:S15]  /*b4c20*/  HMMA.16816.F32.BF16 R20, R16, R12, R20 ;  /* 0x0000000c1014723c */ /* 0x008fde0000041814 */
[----:B------:R-:W-:-:S04]  /*b4c30*/  NOP ;  /* 0x0000000000007918 */ /* 0x000fc80000000000 */
[----:B------:R0:W-:Y:S04]  /*b4c40*/  STL.64 [R1+0x960], R20 ;  /* 0x0009601401007387 */ /* 0x0001e80000100a00 */
[----:B------:R-:W-:Y:S04]  /*b4c50*/  STL.64 [R1+0x968], R22 ;  /* 0x0009681601007387 */ /* 0x000fe80000100a00 */
[----:B0-----:R-:W2:Y:S04]  /*b4c60*/  LDL.LU.64 R20, [R1+0x4ef8] ;  /* 0x004ef80001147983 */ /* 0x001ea80000300a00 */
[----:B------:R-:W3:Y:S04]  /*b4c70*/  LDL.LU.64 R14, [R1+0x4ef0] ;  /* 0x004ef000010e7983 */ /* 0x000ee80000300a00 */
[----:B------:R-:W3:Y:S04]  /*b4c80*/  LDL.LU.64 R12, [R1+0x4ee8] ;  /* 0x004ee800010c7983 */ /* 0x000ee80000300a00 */
[----:B------:R-:W-:Y:S04]  /*b4c90*/  STL.64 [R1+0x4d78], R10 ;  /* 0x004d780a01007387 */ /* 0x000fe80000100a00 */
[----:B----4-:R0:W-:Y:S04]  /*b4ca0*/  STL.64 [R1+0x4d70], R8 ;  /* 0x004d700801007387 */ /* 0x0101e80000100a00 */
[----:B0-----:R-:W4:Y:S02]  /*b4cb0*/  LDL.64 R8, [R1+0x150] ;  /* 0x0001500001087983 */ /* 0x001f240000100a00 */
[----:B----4-:R-:W-:-:S15]  /*b4cc0*/  HMMA.16816.F32.BF16 R24, R16, R8, R24 ;  /* 0x000000081018723c */ /* 0x010fde0000041818 */
[----:B------:R-:W-:-:S04]  /*b4cd0*/  NOP ;  /* 0x0000000000007918 */ /* 0x000fc80000000000 */
[----:B------:R0:W-:Y:S04]  /*b4ce0*/  STL.64 [R1+0x950], R24 ;  /* 0x0009501801007387 */ /* 0x0001e80000100a00 */
[----:B------:R-:W-:Y:S04]  /*b4cf0*/  STL.64 [R1+0x958], R26 ;  /* 0x0009581a01007387 */ /* 0x000fe80000100a00 */
[----:B0-----:R-:W3:Y:S01]  /*b4d00*/  LDL.LU.64 R24, [R1+0x4ee0] ;  /* 0x004ee00001187983 */ /* 0x001ee20000300a00 */
[----:B------:R-:W-:Y:S02]  /*b4d10*/  IMAD.MOV.U32 R2, RZ, RZ, R8 ;  /* 0x000000ffff027224 */ /* 0x000fe400078e0008 */
[----:B------:R-:W-:-:S02]  /*b4d20*/  IMAD.MOV.U32 R0, RZ, RZ, R9 ;  /* 0x000000ffff007224 */ /* 0x000fc400078e0009 */
[C---:B--2---:R-:W-:Y:S03]  /*b4d30*/  HMMA.16816.F32.BF16 R8, R16.reuse, R20, R4 ;  /* 0x000000141008723c */ /* 0x044fe60000041804 */
[----:B------:R-:W-:Y:S04]  /*b4d40*/  STL [R1+0x4c9c], R0 ;  /* 0x004c9c0001007387 */ /* 0x000fe80000100800 */
[----:B------:R-:W-:Y:S01]  /*b4d50*/  STL [R1+0x4c98], R2 ;  /* 0x004c980201007387 */ /* 0x000fe20000100800 */
[----:B---3--:R-:W-:Y:S03]  /*b4d60*/  HMMA.16816.F32.BF16 R4, R16, R24, R12 ;  /* 0x000000181004723c */ /* 0x008fe6000004180c */
[----:B------:R-:W2:Y:S08]  /*b4d70*/  LDL.LU R12, [R1+0x880] ;  /* 0x00088000010c7983 */ /* 0x000eb00000300800 */
[----:B------:R-:W-:Y:S04]  /*b4d80*/  STL.64 [R1+0x940], R8 ;  /* 0x0009400801007387 */ /* 0x000fe80000100a00 */
[----:B------:R-:W-:Y:S04]  /*b4d90*/  STL.64 [R1+0x948], R10 ;  /* 0x0009480a01007387 */ /* 0x000fe80000100a00 */
        /* <DEDUP_REMOVED lines=80> */
[----:B------:R-:W3:Y:S04]  /*b52a0*/  LDL R20, [R1+0x90] ;  /* 0x0000900001147983 */ /* 0x000ee80000100800 */
[----:B------:R-:W3:Y:S04]  /*b52b0*/  LDL R21, [R1+0x94] ;  /* 0x0000940001157983 */ /* 0x000ee80000100800 */
[----:B------:R-:W3:Y:S04]  /*b52c0*/  LDL.LU R4, [R1+0x890] ;  /* 0x0008900001047983 */ /* 0x000ee80000300800 */
[----:B------:R-:W3:Y:S04]  /*b52d0*/  LDL.LU R5, [R1+0x894] ;  /* 0x0008940001057983 */ /* 0x000ee80000300800 */
[----:B------:R-:W3:Y:S04]  /*b52e0*/  LDL.LU R6, [R1+0x898] ;  /* 0x0008980001067983 */ /* 0x000ee80000300800 */
[----:B------:R-:W3:Y:S04]  /*b52f0*/  LDL.LU R7, [R1+0x89c] ;  /* 0x00089c0001077983 */ /* 0x000ee80000300800 */
[----:B------:R-:W3:Y:S01]  /*b5300*/  LDL.64 R24, [R1+0x80] ;  /* 0x0000800001187983 */ /* 0x000ee20000100a00 */
        /* <DEDUP_REMOVED lines=63> */
[----:B------:R-:W2:-:S15]  /*b5700*/  LDL.LU.64 R8, [R1+0x4e30] ;  /* 0x004e300001087983 */ /* 0x000e9e0000300a00 */
[----:B------:R-:W-:Y:S01]  /*b5710*/  NOP ;  /* 0x0000000000007918 */ /* 0x000fe20000000000 */
        /* <DEDUP_REMOVED lines=12> */
[----:B---3--:R-:W-:Y:S03]  /*b57e0*/  HMMA.16816.F32.BF16 R8, R16, R20, R4 ;  /* 0x000000141008723c */ /* 0x008fe60000041804 */
[----:B------:R-:W-:Y:S04]  /*b57f0*/  STL [R1+0x4cc4], R2 ;  /* 0x004cc40201007387 */ /* 0x000fe80000100800 */
[----:B------:R-:W-:-:S12]  /*b5800*/  STL [R1+0x4cc0], R0 ;  /* 0x004cc00001007387 */ /* 0x000fd80000100800 */
[----:B------:R0:W-:Y:S04]  /*b5810*/  STL.64 [R1+0x890], R8 ;  /* 0x0008900801007387 */ /* 0x0001e80000100a00 */
[----:B------:R1:W-:Y:S01]  /*b5820*/  STL.64 [R1+0x898], R10 ;  /* 0x0008980a01007387 */ /* 0x0003e20000100a00 */
[----:B--2---:R-:W-:-:S15]  /*b5830*/  HMMA.16816.F32.BF16 R4, R16, R24, R12 ;  /* 0x000000181004723c */ /* 0x004fde000004180c */
[----:B------:R-:W-:-:S04]  /*b5840*/  NOP ;  /* 0x0000000000007918 */ /* 0x000fc80000000000 */
[----:B------:R-:W-:Y:S04]  /*b5850*/  STL.64 [R1+0x880], R4 ;  /* 0x0008800401007387 */ /* 0x000fe80000100a00 */
[----:B------:R-:W-:Y:S04]  /*b5860*/  STL.64 [R1+0x888], R6 ;  /* 0x0008880601007387 */ /* 0x000fe80000100a00 */
[----:B0-----:R-:W2:Y:S04]  /*b5870*/  LDL.LU R8, [R1+0x800] ;  /* 0x0008000001087983 */ /* 0x001ea80000300800 */
[----:B------:R-:W2:Y:S04]  /*b5880*/  LDL.LU R9, [R1+0x804] ;  /* 0x0008040001097983 */ /* 0x000ea80000300800 */
[----:B-1----:R-:W3:Y:S04]  /*b5890*/  LDL.LU R10, [R1+0x808] ;  /* 0x00080800010a7983 */ /* 0x002ee80000300800 */
[----:B------:R-:W3:Y:S04]  /*b58a0*/  LDL.LU R11, [R1+0x80c] ;  /* 0x00080c00010b7983 */ /* 0x000ee80000300800 */
[----:B---3--:R-:W-:Y:S04]  /*b58b0*/  STL.64 [R1+0x4d88], R10 ;  /* 0x004d880a01007387 */ /* 0x008fe80000100a00 */
[----:B--2---:R0:W-:Y:S04]  /*b58c0*/  STL.64 [R1+0x4d80], R8 ;  /* 0x004d800801007387 */ /* 0x0041e80000100a00 */
[----:B0-----:R-:W2:Y:S04]  /*b58d0*/  LDL R8, [R1+0x10] ;  /* 0x0000100001087983 */ /* 0x001ea80000100800 */
[----:B------:R-:W2:Y:S04]  /*b58e0*/  LDL R9, [R1+0x14] ;  /* 0x0000140001097983 */ /* 0x000ea80000100800 */
[----:B--2---:R0:W-:Y:S04]  /*b58f0*/  STL.64 [R1+0x4d98], R8 ;  /* 0x004d980801007387 */ /* 0x0041e80000100a00 */
[----:B0-----:R-:W2:Y:S01]  /*b5900*/  LDL.64 R8, [R1+0x20] ;  /* 0x0000200001087983 */ /* 0x001ea20000100a00 */
[----:B------:R-:W-:Y:S01]  /*b5910*/  MOV R2, R24 ;  /* 0x0000001800027202 */ /* 0x000fe20000000f00 */
[----:B------:R-:W-:-:S02]  /*b5920*/  IMAD.MOV.U32 R0, RZ, RZ, R25 ;  /* 0x000000ffff007224 */ /* 0x000fc400078e0019 */
[----:B--2---:R-:W-:Y:S04]  /*b5930*/  STL.64 [R1+0x4db0], R8 ;  /* 0x004db00801007387 */ /* 0x004fe80000100a00 */
[----:B------:R-:W2:Y:S04]  /*b5940*/  LDL.64 R24, [R1] ;  /* 0x0000000001187983 */ /* 0x000ea80000100a00 */
        /* <DEDUP_REMOVED lines=18> */
[----:B------:R-:W2:Y:S04]  /*b5a70*/  LDL R20, [R1+0x70] ;  /* 0x0000700001147983 */ /* 0x000ea80000100800 */
[----:B------:R-:W2:Y:S04]  /*b5a80*/  LDL R21, [R1+0x74] ;  /* 0x0000740001157983 */ /* 0x000ea80000100800 */
[----:B------:R-:W2:Y:S04]  /*b5a90*/  LDL.LU R4, [R1+0x870] ;  /* 0x0008700001047983 */ /* 0x000ea80000300800 */
[----:B------:R-:W2:Y:S04]  /*b5aa0*/  LDL.LU R5, [R1+0x874] ;  /* 0x0008740001057983 */ /* 0x000ea80000300800 */
[----:B------:R-:W2:Y:S04]  /*b5ab0*/  LDL.LU R6, [R1+0x878] ;  /* 0x0008780001067983 */ /* 0x000ea80000300800 */
[----:B------:R-:W2:Y:S04]  /*b5ac0*/  LDL.LU R7, [R1+0x87c] ;  /* 0x00087c0001077983 */ /* 0x000ea80000300800 */
        /* <DEDUP_REMOVED lines=31> */
[----:B------:R4:W-:Y:S04]  /*b5cc0*/  STL [R1+0x4ccc], R0 ;  /* 0x004ccc0001007387 */ /* 0x0009e80000100800 */
[----:B------:R-:W-:Y:S04]  /*b5cd0*/  STL [R1+0x4cc8], R2 ;  /* 0x004cc80201007387 */ /* 0x000fe80000100800 */
[----:B------:R-:W3:Y:S04]  /*b5ce0*/  LDL.LU R4, [R1+0x7e0] ;  /* 0x0007e00001047983 */ /* 0x000ee80000300800 */
[----:B------:R0:W-:Y:S04]  /*b5cf0*/  STL.64 [R1+0x870], R20 ;  /* 0x0008701401007387 */ /* 0x0001e80000100a00 */
[----:B------:R1:W-:Y:S04]  /*b5d00*/  STL.64 [R1+0x878], R22 ;  /* 0x0008781601007387 */ /* 0x0003e80000100a00 */
[----:B------:R-:W3:Y:S04]  /*b5d10*/  LDL.LU R5, [R1+0x7e4] ;  /* 0x0007e40001057983 */ /* 0x000ee80000300800 */
[----:B------:R-:W3:Y:S04]  /*b5d20*/  LDL.LU R6, [R1+0x7e8] ;  /* 0x0007e80001067983 */ /* 0x000ee80000300800 */
[----:B------:R-:W3:Y:S01]  /*b5d30*/  LDL.LU R7, [R1+0x7ec] ;  /* 0x0007ec0001077983 */ /* 0x000ee20000300800 */
[----:B----4-:R-:W-:-:S03]  /*b5d40*/  IMAD.MOV.U32 R0, RZ, RZ, R8 ;  /* 0x000000ffff007224 */ /* 0x010fc600078e0008 */
[----:B0-----:R-:W4:Y:S04]  /*b5d50*/  LDL.LU R20, [R1+0x7d0] ;  /* 0x0007d00001147983 */ /* 0x001f280000300800 */
[----:B------:R-:W4:Y:S04]  /*b5d60*/  LDL.LU R21, [R1+0x7d4] ;  /* 0x0007d40001157983 */ /* 0x000f280000300800 */
[----:B-1----:R-:W4:Y:S04]  /*b5d70*/  LDL.LU R22, [R1+0x7d8] ;  /* 0x0007d80001167983 */ /* 0x002f280000300800 */
[----:B------:R-:W4:Y:S01]  /*b5d80*/  LDL.LU R23, [R1+0x7dc] ;  /* 0x0007dc0001177983 */ /* 0x000f220000300800 */
        /* <DEDUP_REMOVED lines=55> */
[----:B------:R-:W-:Y:S04]  /*b6100*/  STL.64 [R1+0x800], R8 ;  /* 0x0008000801007387 */ /* 0x000fe80000100a00 */
[----:B------:R0:W-:Y:S04]  /*b6110*/  STL.64 [R1+0x808], R10 ;  /* 0x0008080a01007387 */ /* 0x0001e80000100a00 */
[----:B0-----:R-:W2:Y:S04]  /*b6120*/  LDL.LU.64 R10, [R1+0x4d78] ;  /* 0x004d7800010a7983 */ /* 0x001ea80000300a00 */
[----:B------:R-:W4:Y:S04]  /*b6130*/  LDL.LU.64 R8, [R1+0x4d70] ;  /* 0x004d700001087983 */ /* 0x000f280000300a00 */
[----:B------:R-:W3:Y:S04]  /*b6140*/  LDL.LU.64 R26, [R1+0x4d68] ;  /* 0x004d6800011a7983 */ /* 0x000ee80000300a00 */
[----:B------:R-:W2:Y:S02]  /*b6150*/  LDL.LU.64 R24, [R1+0x4d60] ;  /* 0x004d600001187983 */ /* 0x000ea40000300a00 */
[----:B--2---:R-:W-:-:S15]  /*b6160*/  HMMA.16816.F32.BF16 R12, R16, R24, R12 ;  /* 0x00000018100c723c */ /* 0x004fde000004180c */
[----:B------:R-:W-:-:S04]  /*b6170*/  NOP ;  /* 0x0000000000007918 */ /* 0x000fc80000000000 */
[----:B------:R0:W-:Y:S04]  /*b6180*/  STL.64 [R1+0x7f0], R12 ;  /* 0x0007f00c01007387 */ /* 0x0001e80000100a00 */
[----:B------:R-:W-:Y:S04]  /*b6190*/  STL.64 [R1+0x7f8], R14 ;  /* 0x0007f80e01007387 */ /* 0x000fe80000100a00 */
[----:B0-----:R-:W2:Y:S04]  /*b61a0*/  LDL.LU.64 R12, [R1+0x4d58] ;  /* 0x004d5800010c7983 */ /* 0x001ea80000300a00 */
[----:B---3--:R-:W-:Y:S04]  /*b61b0*/  STL.64 [R1+0x4aa8], R26 ;  /* 0x004aa81a01007387 */ /* 0x008fe80000100a00 */
[----:B------:R0:W-:Y:S04]  /*b61c0*/  STL.64 [R1+0x4aa0], R24 ;  /* 0x004aa01801007387 */ /* 0x0001e80000100a00 */
        /* <DEDUP_REMOVED lines=9> */
[----:B------:R-:W3:Y:S01]  /*b6260*/  LDL.LU.64 R4, [R1+0x4d48] ;  /* 0x004d480001047983 */ /* 0x000ee20000300a00 */
[----:B----4-:R-:W-:Y:S03]  /*b6270*/  HMMA.16816.F32.BF16 R20, R16, R8, R20 ;  /* 0x000000081014723c */ /* 0x010fe60000041814 */
[----:B------:R-:W-:-:S15]  /*b6280*/  STL [R1+0x4a98], R13 ;  /* 0x004a980d01007387 */ /* 0x000fde0000100800 */
[----:B------:R-:W-:Y:S01]  /*b6290*/  NOP ;  /* 0x0000000000007918 */ /* 0x000fe20000000000 */
[----:B------:R-:W-:Y:S02]  /*b62a0*/  IMAD.MOV.U32 R15, RZ, RZ, R21 ;  /* 0x000000ffff0f7224 */ /* 0x000fe400078e0015 */
[----:B------:R-:W-:Y:S01]  /*b62b0*/  IMAD.MOV.U32 R14, RZ, RZ, R20 ;  /* 0x000000ffff0e7224 */ /* 0x000fe200078e0014 */
[----:B------:R0:W-:Y:S04]  /*b62c0*/  STL.64 [R1+0x7d8], R22 ;  /* 0x0007d81601007387 */ /* 0x0001e80000100a00 */
[----:B0-----:R-:W4:Y:S04]  /*b62d0*/  LDL.LU.64 R22, [R1+0x4d40] ;  /* 0x004d400001167983 */ /* 0x001f280000300a00 */
[----:B------:R-:W4:Y:S04]  /*b62e0*/  LDL.LU.64 R20, [R1+0x4d38] ;  /* 0x004d380001147983 */ /* 0x000f280000300a00 */
[----:B------:R-:W-:Y:S04]  /*b62f0*/  STL.64 [R1+0x4d20], R8 ;  /* 0x004d200801007387 */ /* 0x000fe80000100a00 */
[----:B------:R-:W-:Y:S04]  /*b6300*/  STL [R1+0x4364], R15 ;  /* 0x0043640f01007387 */ /* 0x000fe80000100800 */
[----:B------:R-:W-:Y:S04]  /*b6310*/  STL [R1+0x4360], R14 ;  /* 0x0043600e01007387 */ /* 0x000fe80000100800 */
[----:B------:R0:W-:Y:S04]  /*b6320*/  STL [R1+0x4d28], R12 ;  /* 0x004d280c01007387 */ /* 0x0001e80000100800 */
[----:B0-----:R-:W4:Y:S01]  /*b6330*/  LDL.LU R12, [R1+0x440] ;  /* 0x00044000010c7983 */ /* 0x001f220000300800 */
[----:B---3--:R-:W-:Y:S01]  /*b6340*/  HMMA.16816.F32.BF16 R16, R16, R4, R24 ;  /* 0x000000041010723c */ /* 0x008fe20000041818 */
[----:B------:R-:W-:-:S02]  /*b6350*/  IMAD.MOV.U32 R24, RZ, RZ, R28 ;  /* 0x000000ffff187224 */ /* 0x000fc400078e001c */
[----:B------:R-:W-:-:S15]  /*b6360*/  IMAD.MOV.U32 R25, RZ, RZ, R11 ;  /* 0x000000ffff197224 */ /* 0x000fde00078e000b */
[----:B------:R-:W-:Y:S01]  /*b6370*/  NOP ;  /* 0x0000000000007918 */ /* 0x000fe20000000000 */
[----:B------:R-:W-:Y:S04]  /*b6380*/  STL.64 [R1+0x450], R16 ;  /* 0x0004501001007387 */ /* 0x000fe80000100a00 */
[----:B------:R-:W-:Y:S04]  /*b6390*/  STL.64 [R1+0x458], R18 ;  /* 0x0004581201007387 */ /* 0x000fe80000100a00 */
[----:B------:R-:W4:Y:S04]  /*b63a0*/  LDL.LU R13, [R1+0x444] ;  /* 0x00044400010d7983 */ /* 0x000f280000300800 */
[----:B------:R-:W4:Y:S04]  /*b63b0*/  LDL.LU R14, [R1+0x448] ;  /* 0x00044800010e7983 */ /* 0x000f280000300800 */
[----:B------:R-:W4:Y:S04]  /*b63c0*/  LDL.LU R15, [R1+0x44c] ;  /* 0x00044c00010f7983 */ /* 0x000f280000300800 */
[----:B------:R0:W-:Y:S04]  /*b63d0*/  STL.64 [R1+0x4d30], R4 ;  /* 0x004d300401007387 */ /* 0x0001e80000100a00 */
[----:B------:R-:W3:Y:S04]  /*b63e0*/  LDL.64 R8, [R1+0x1a0] ;  /* 0x0001a00001087983 */ /* 0x000ee80000100a00 */
[----:B0-----:R-:W4:Y:S04]  /*b63f0*/  LDL.64 R4, [R1+0x1b0] ;  /* 0x0001b00001047983 */ /* 0x001f280000100a00 */
[----:B------:R0:W-:Y:S02]  /*b6400*/  STL.64 [R1+0x4ce8], R24 ;  /* 0x004ce81801007387 */ /* 0x0001e40000100a00 */
[----:B0-----:R-:W-:-:S02]  /*b6410*/  IMAD.MOV.U32 R24, RZ, RZ, R10 ;  /* 0x000000ffff187224 */ /* 0x001fc400078e000a */
[----:B--2---:R-:W-:-:S05]  /*b6420*/  IMAD.MOV.U32 R25, RZ, RZ, R7 ;  /* 0x000000ffff197224 */ /* 0x004fca00078e0007 */
[----:B------:R0:W-:Y:S02]  /*b6430*/  STL.64 [R1+0x4d00], R24 ;  /* 0x004d001801007387 */ /* 0x0001e40000100a00 */
[----:B0-----:R-:W-:Y:S02]  /*b6440*/  IMAD.MOV.U32 R24, RZ, RZ, R6 ;  /* 0x000000ffff187224 */ /* 0x001fe400078e0006 */
[----:B------:R-:W-:-:S05]  /*b6450*/  IMAD.MOV.U32 R25, RZ, RZ, R3 ;  /* 0x000000ffff197224 */ /* 0x000fca00078e0003 */
[----:B------:R0:W-:Y:S04]  /*b6460*/  STL.64 [R1+0x4d18], R24 ;  /* 0x004d181801007387 */ /* 0x0001e80000100a00 */
[----:B0-----:R-:W3:Y:S04]  /*b6470*/  LDL.LU R24, [R1+0x430] ;  /* 0x0004300001187983 */ /* 0x001ee80000300800 */
[----:B------:R-:W3:Y:S04]  /*b6480*/  LDL.LU R25, [R1+0x434] ;  /* 0x0004340001197983 */ /* 0x000ee80000300800 */
[----:B------:R-:W3:Y:S04]  /*b6490*/  LDL.LU R26, [R1+0x438] ;  /* 0x00043800011a7983 */ /* 0x000ee80000300800 */
        /* <DEDUP_REMOVED lines=11> */
[C---:B----4-:R-:W-:Y:S08]  /*b6550*/  HMMA.16816.F32.BF16 R12, R20.reuse, R4, R12 ;  /* 0x00000004140c723c */ /* 0x050ff0000004180c */
[----:B---3--:R-:W-:Y:S01]  /*b6560*/  HMMA.16816.F32.BF16 R24, R20, R8, R24 ;  /* 0x000000081418723c */ /* 0x008fe20000041818 */
[----:B------:R-:W-:-:S02]  /*b6570*/  IMAD.MOV.U32 R28, RZ, RZ, R4 ;  /* 0x000000ffff1c7224 */ /* 0x000fc400078e0004 */
[----:B------:R-:W-:Y:S02]  /*b6580*/  IMAD.MOV.U32 R3, RZ, RZ, R5 ;  /* 0x000000ffff037224 */ /* 0x000fe400078e0005 */
[----:B------:R-:W-:-:S06]  /*b6590*/  IMAD.MOV.U32 R29, RZ, RZ, R9 ;  /* 0x000000ffff1d7224 */ /* 0x000fcc00078e0009 */
[----:B------:R-:W-:Y:S02]  /*b65a0*/  IMAD.MOV.U32 R7, RZ, RZ, R14 ;  /* 0x000000ffff077224 */ /* 0x000fe400078e000e */
[----:B------:R-:W-:Y:S02]  /*b65b0*/  IMAD.MOV.U32 R6, RZ, RZ, R13 ;  /* 0x000000ffff067224 */ /* 0x000fe400078e000d */
[----:B------:R-:W-:Y:S01]  /*b65c0*/  IMAD.MOV.U32 R13, RZ, RZ, R8 ;  /* 0x000000ffff0d7224 */ /* 0x000fe200078e0008 */
[----:B--2---:R-:W-:Y:S04]  /*b65d0*/  STL.64 [R1+0x4d10], R18 ;  /* 0x004d101201007387 */ /* 0x004fe80000100a00 */
[----:B------:R0:W-:Y:S04]  /*b65e0*/  STL.64 [R1+0x4d08], R16 ;  /* 0x004d081001007387 */ /* 0x0001e80000100a00 */
[----:B0-----:R-:W2:Y:S04]  /*b65f0*/  LDL.LU R16, [R1+0x420] ;  /* 0x0004200001107983 */ /* 0x001ea80000300800 */
[----:B------:R-:W2:Y:S04]  /*b6600*/  LDL.LU R17, [R1+0x424] ;  /* 0x0004240001117983 */ /* 0x000ea80000300800 */
[----:B------:R-:W2:Y:S04]  /*b6610*/  LDL.LU R18, [R1+0x428] ;  /* 0x0004280001127983 */ /* 0x000ea80000300800 */
[----:B------:R-:W2:Y:S04]  /*b6620*/  LDL.LU R19, [R1+0x42c] ;  /* 0x00042c0001137983 */ /* 0x000ea80000300800 */
[----:B------:R-:W3:Y:S04]  /*b6630*/  LDL.LU.64 R4, [R1+0x4d30] ;  /* 0x004d300001047983 */ /* 0x000ee80000300a00 */
[----:B------:R0:W-:Y:S04]  /*b6640*/  STL [R1+0x440], R12 ;  /* 0x0004400c01007387 */ /* 0x0001e80000100800 */
[----:B------:R-:W-:Y:S04]  /*b6650*/  STL [R1+0x44c], R15 ;  /* 0x00044c0f01007387 */ /* 0x000fe80000100800 */
[----:B0-----:R-:W4:Y:S04]  /*b6660*/  LDL.LU R12, [R1+0x4d28] ;  /* 0x004d2800010c7983 */ /* 0x001f280000300800 */
[----:B------:R-:W-:Y:S04]  /*b6670*/  STL [R1+0x433c], R7 ;  /* 0x00433c0701007387 */ /* 0x000fe80000100800 */
[----:B------:R-:W-:Y:S04]  /*b6680*/  STL [R1+0x4338], R6 ;  /* 0x0043380601007387 */ /* 0x000fe80000100800 */
[----:B------:R-:W2:Y:S04]  /*b6690*/  LDL.LU.64 R8, [R1+0x4d20] ;  /* 0x004d200001087983 */ /* 0x000ea80000300a00 */
[----:B------:R0:W-:Y:S04]  /*b66a0*/  STL.64 [R1+0x430], R24 ;  /* 0x0004301801007387 */ /* 0x0001e80000100a00 */
[----:B0-----:R-:W2:Y:S01]  /*b66b0*/  LDL.LU.64 R24, [R1+0x4d18] ;  /* 0x004d180001187983 */ /* 0x001ea20000300a00 */
[----:B------:R-:W-:-:S02]  /*b66c0*/  IMAD.MOV.U32 R10, RZ, RZ, R26 ;  /* 0x000000ffff0a7224 */ /* 0x000fc400078e001a */
[----:B------:R-:W-:-:S05]  /*b66d0*/  IMAD.MOV.U32 R11, RZ, RZ, R27 ;  /* 0x000000ffff0b7224 */ /* 0x000fca00078e001b */
[----:B------:R-:W-:Y:S04]  /*b66e0*/  STL [R1+0x4344], R11 ;  /* 0x0043440b01007387 */ /* 0x000fe80000100800 */
[----:B------:R-:W-:Y:S01]  /*b66f0*/  STL [R1+0x4340], R10 ;  /* 0x0043400a01007387 */ /* 0x000fe20000100800 */
[----:B--2---:R-:W-:Y:S03]  /*b6700*/  HMMA.16816.F32.BF16 R24, R20, R24, R16 ;  /* 0x000000181418723c */ /* 0x004fe60000041810 */
[----:B------:R0:W-:Y:S04]  /*b6710*/  STL.64 [R1+0x4ab0], R8 ;  /* 0x004ab00801007387 */ /* 0x0001e80000100a00 */
[----:B0-----:R-:W2:Y:S04]  /*b6720*/  LDL.64 R8, [R1+0x170] ;  /* 0x0001700001087983 */ /* 0x001ea80000100a00 */
[----:B------:R-:W2:Y:S04]  /*b6730*/  LDL.LU.64 R18, [R1+0x4d10] ;  /* 0x004d100001127983 */ /* 0x000ea80000300a00 */
[----:B------:R-:W2:Y:S04]  /*b6740*/  LDL.LU.64 R16, [R1+0x4d08] ;  /* 0x004d080001107983 */ /* 0x000ea80000300a00 */
[----:B------:R0:W-:Y:S04]  /*b6750*/  STL.64 [R1+0x420], R24 ;  /* 0x0004201801007387 */ /* 0x0001e80000100a00 */
[----:B0-----:R-:W2:Y:S01]  /*b6760*/  LDL.LU.64 R24, [R1+0x4d00] ;  /* 0x004d000001187983 */ /* 0x001ea20000300a00 */
[----:B------:R-:W-:-:S02]  /*b6770*/  IMAD.MOV.U32 R6, RZ, RZ, R27 ;  /* 0x000000ffff067224 */ /* 0x000fc400078e001b */
[----:B------:R-:W-:-:S03]  /*b6780*/  IMAD.MOV.U32 R7, RZ, RZ, R26 ;  /* 0x000000ffff077224 */ /* 0x000fc600078e001a */
[----:B------:R-:W-:Y:S04]  /*b6790*/  STL [R1+0x484c], R6 ;  /* 0x00484c0601007387 */ /* 0x000fe80000100800 */
[----:B------:R-:W-:Y:S04]  /*b67a0*/  STL [R1+0x4848], R7 ;  /* 0x0048480701007387 */ /* 0x000fe80000100800 */
[----:B---3--:R0:W-:Y:S04]  /*b67b0*/  STL.64 [R1+0x4a90], R4 ;  /* 0x004a900401007387 */ /* 0x0081e80000100a00 */
        /* <DEDUP_REMOVED lines=8> */
[----:B0-----:R-:W2:Y:S01]  /*b6840*/  LDL.LU.64 R24, [R1+0x4ce8] ;  /* 0x004ce80001187983 */ /* 0x001ea20000300a00 */
[----:B------:R-:W-:Y:S02]  /*b6850*/  IMAD.MOV.U32 R15, RZ, RZ, R26 ;  /* 0x000000ffff0f7224 */ /* 0x000fe400078e001a */
[----:B------:R-:W-:-:S05]  /*b6860*/  IMAD.MOV.U32 R14, RZ, RZ, R27 ;  /* 0x000000ffff0e7224 */ /* 0x000fca00078e001b */
[----:B------:R-:W-:Y:S04]  /*b6870*/  STL.64 [R1+0x4ac0], R14 ;  /* 0x004ac00e01007387 */ /* 0x000fe80000100a00 */
[----:B----4-:R3:W-:Y:S02]  /*b6880*/  STL.64 [R1+0x4ab8], R12 ;  /* 0x004ab80c01007387 */ /* 0x0107e40000100a00 */
[----:B---3--:R-:W-:Y:S01]  /*b6890*/  HMMA.16816.F32.BF16 R12, R20, R8, R4 ;  /* 0x00000008140c723c */ /* 0x008fe20000041804 */
[----:B------:R-:W-:Y:S02]  /*b68a0*/  IMAD.MOV.U32 R5, RZ, RZ, R8 ;  /* 0x000000ffff057224 */ /* 0x000fe400078e0008 */
[----:B------:R-:W-:-:S15]  /*b68b0*/  IMAD.MOV.U32 R4, RZ, RZ, R9 ;  /* 0x000000ffff047224 */ /* 0x000fde00078e0009 */
[----:B------:R-:W-:Y:S01]  /*b68c0*/  NOP ;  /* 0x0000000000007918 */ /* 0x000fe20000000000 */
[----:B------:R-:W-:Y:S04]  /*b68d0*/  STL.64 [R1+0x400], R12 ;  /* 0x0004000c01007387 */ /* 0x000fe80000100a00 */
[----:B------:R-:W-:Y:S04]  /*b68e0*/  STL.64 [R1+0x408], R14 ;  /* 0x0004080e01007387 */ /* 0x000fe80000100a00 */
[----:B------:R2:W-:Y:S02]  /*b68f0*/  STL.64 [R1+0x4ac8], R4 ;  /* 0x004ac80401007387 */ /* 0x0005e40000100a00 */
[----:B--2---:R-:W-:Y:S01]  /*b6900*/  HMMA.16816.F32.BF16 R4, R20, R24, R16 ;  /* 0x000000181404723c */ /* 0x004fe20000041810 */
[----:B------:R-:W-:-:S02]  /*b6910*/  IMAD.MOV.U32 R24, RZ, RZ, R2 ;  /* 0x000000ffff187224 */ /* 0x000fc400078e0002 */
[----:B------:R-:W-:Y:S01]  /*b6920*/  IMAD.MOV.U32 R25, RZ, RZ, R0 ;  /* 0x000000ffff197224 */ /* 0x000fe200078e0000 */
[----:B------:R-:W2:-:S15]  /*b6930*/  LDL.LU R2, [R1+0x4ce4] ;  /* 0x004ce40001027983 */ /* 0x000e9e0000300800 */
[----:B------:R0:W-:Y:S04]  /*b6940*/  STL.64 [R1+0x3f0], R4 ;  /* 0x0003f00401007387 */ /* 0x0001e80000100a00 */
[----:B------:R1:W-:Y:S04]  /*b6950*/  STL.64 [R1+0x3f8], R6 ;  /* 0x0003f80601007387 */ /* 0x0003e80000100a00 */
[----:B------:R-:W3:Y:S04]  /*b6960*/  LDL.LU R0, [R1+0x4ce0] ;  /* 0x004ce00001007983 */ /* 0x000ee80000300800 */
[----:B------:R3:W-:Y:S04]  /*b6970*/  STL.64 [R1+0x4ad0], R24 ;  /* 0x004ad01801007387 */ /* 0x0007e80000100a00 */
[----:B------:R-:W4:Y:S04]  /*b6980*/  LDL R12, [R1+0x10] ;  /* 0x00001000010c7983 */ /* 0x000f280000100800 */
[----:B------:R-:W4:Y:S04]  /*b6990*/  LDL R13, [R1+0x14] ;  /* 0x00001400010d7983 */ /* 0x000f280000100800 */
[----:B----4-:R4:W-:Y:S04]  /*b69a0*/  STL.64 [R1+0x4ad8], R12 ;  /* 0x004ad80c01007387 */ /* 0x0109e80000100a00 */
[----:B0-----:R-:W4:Y:S04]  /*b69b0*/  LDL.LU R4, [R1+0x690] ;  /* 0x0006900001047983 */ /* 0x001f280000300800 */
[----:B------:R-:W4:Y:S04]  /*b69c0*/  LDL.LU R5, [R1+0x694] ;  /* 0x0006940001057983 */ /* 0x000f280000300800 */
[----:B-1----:R-:W4:Y:S04]  /*b69d0*/  LDL.LU R6, [R1+0x698] ;  /* 0x0006980001067983 */ /* 0x002f280000300800 */
[----:B------:R-:W4:Y:S01]  /*b69e0*/  LDL.LU R7, [R1+0x69c] ;  /* 0x00069c0001077983 */ /* 0x000f220000300800 */
[----:B---3--:R-:W-:-:S02]  /*b69f0*/  IMAD.MOV.U32 R24, RZ, RZ, R0 ;  /* 0x000000ffff187224 */ /* 0x008fc400078e0000 */
[----:B--2---:R-:W-:Y:S01]  /*b6a00*/  IMAD.MOV.U32 R25, RZ, RZ, R2 ;  /* 0x000000ffff197224 */ /* 0x004fe200078e0002 */
[----:B----4-:R-:W-:Y:S04]  /*b6a10*/  STL.64 [R1+0x4ae8], R6 ;  /* 0x004ae80601007387 */ /* 0x010fe80000100a00 */
[----:B------:R0:W-:Y:S04]  /*b6a20*/  STL.64 [R1+0x4ae0], R4 ;  /* 0x004ae00401007387 */ /* 0x0001e80000100a00 */
[----:B------:R-:W2:Y:S04]  /*b6a30*/  LDL.LU R0, [R1+0x4cdc] ;  /* 0x004cdc0001007983 */ /* 0x000ea80000300800 */
[----:B------:R-:W3:Y:S04]  /*b6a40*/  LDL.LU R2, [R1+0x4cd8] ;  /* 0x004cd80001027983 */ /* 0x000ee80000300800 */
[----:B------:R1:W-:Y:S04]  /*b6a50*/  STL.64 [R1+0x4af0], R24 ;  /* 0x004af01801007387 */ /* 0x0003e80000100a00 */
[----:B------:R-:W4:Y:S04]  /*b6a60*/  LDL.LU R12, [R1+0x6a0] ;  /* 0x0006a000010c7983 */ /* 0x000f280000300800 */
[----:B------:R-:W4:Y:S04]  /*b6a70*/  LDL.LU R13, [R1+0x6a4] ;  /* 0x0006a400010d7983 */ /* 0x000f280000300800 */
[----:B------:R-:W2:Y:S04]  /*b6a80*/  LDL.LU R14, [R1+0x6a8] ;  /* 0x0006a800010e7983 */ /* 0x000ea80000300800 */
[----:B------:R-:W2:Y:S04]  /*b6a90*/  LDL.LU R15, [R1+0x6ac] ;  /* 0x0006ac00010f7983 */ /* 0x000ea80000300800 */
[----:B--2---:R-:W-:Y:S04]  /*b6aa0*/  STL.64 [R1+0x4b00], R14 ;  /* 0x004b000e01007387 */ /* 0x004fe80000100a00 */
[----:B----4-:R3:W-:Y:S04]  /*b6ab0*/  STL.64 [R1+0x4af8], R12 ;  /* 0x004af80c01007387 */ /* 0x0107e80000100a00 */
[----:B0-----:R-:W2:Y:S04]  /*b6ac0*/  LDL R4, [R1+0x30] ;  /* 0x0000300001047983 */ /* 0x001ea80000100800 */
[----:B------:R-:W2:Y:S04]  /*b6ad0*/  LDL R5, [R1+0x34] ;  /* 0x0000340001057983 */ /* 0x000ea80000100800 */
[----:B--2---:R-:W-:Y:S04]  /*b6ae0*/  STL.64 [R1+0x4b08], R4 ;  /* 0x004b080401007387 */ /* 0x004fe80000100a00 */
[----:B-1----:R-:W2:Y:S04]  /*b6af0*/  LDL.LU R24, [R1+0x6b0] ;  /* 0x0006b00001187983 */ /* 0x002ea80000300800 */
        /* <DEDUP_REMOVED lines=10> */
[----:B0-----:R-:W4:Y:S04]  /*b6ba0*/  LDL R24, [R1+0x50] ;  /* 0x0000500001187983 */ /* 0x001f280000100800 */
[----:B------:R-:W4:Y:S04]  /*b6bb0*/  LDL R25, [R1+0x54] ;  /* 0x0000540001197983 */ /* 0x000f280000100800 */
[----:B----4-:R3:W-:Y:S04]  /*b6bc0*/  STL.64 [R1+0x4b28], R24 ;  /* 0x004b281801007387 */ /* 0x0107e80000100a00 */
[----:B-1----:R-:W4:Y:S04]  /*b6bd0*/  LDL.LU R12, [R1+0x6d0] ;  /* 0x0006d000010c7983 */ /* 0x002f280000300800 */
[----:B------:R-:W4:Y:S04]  /*b6be0*/  LDL.LU R13, [R1+0x6d4] ;  /* 0x0006d400010d7983 */ /* 0x000f280000300800 */
[----:B------:R-:W4:Y:S04]  /*b6bf0*/  LDL.LU R14, [R1+0x6d8] ;  /* 0x0006d800010e7983 */ /* 0x000f280000300800 */
        /* <DEDUP_REMOVED lines=24> */
[----:B--2---:R-:W-:Y:S04]  /*b6d80*/  STL.64 [R1+0x4b60], R12 ;  /* 0x004b600c01007387 */ /* 0x004fe80000100a00 */
[----:B------:R-:W2:Y:S04]  /*b6d90*/  LDL.LU R2, [R1+0x4cc4] ;  /* 0x004cc40001027983 */ /* 0x000ea80000300800 */
[----:B------:R-:W3:Y:S04]  /*b6da0*/  LDL.LU R0, [R1+0x4cc0] ;  /* 0x004cc00001007983 */ /* 0x000ee80000300800 */
[----:B------:R0:W-:Y:S04]  /*b6db0*/  STL.64 [R1+0x4b70], R24 ;  /* 0x004b701801007387 */ /* 0x0001e80000100a00 */
[----:B0-----:R-:W4:Y:S04]  /*b6dc0*/  LDL R24, [R1+0x90] ;  /* 0x0000900001187983 */ /* 0x001f280000100800 */
[----:B------:R-:W4:Y:S04]  /*b6dd0*/  LDL R25, [R1+0x94] ;  /* 0x0000940001197983 */ /* 0x000f280000100800 */
[----:B----4-:R3:W-:Y:S04]  /*b6de0*/  STL.64 [R1+0x4b88], R24 ;  /* 0x004b881801007387 */ /* 0x0107e80000100a00 */
[----:B------:R-:W4:Y:S04]  /*b6df0*/  LDL.LU R12, [R1+0x700] ;  /* 0x00070000010c7983 */ /* 0x000f280000300800 */
[----:B------:R-:W4:Y:S04]  /*b6e00*/  LDL.LU R13, [R1+0x704] ;  /* 0x00070400010d7983 */ /* 0x000f280000300800 */
[----:B------:R-:W4:Y:S04]  /*b6e10*/  LDL.LU R14, [R1+0x708] ;  /* 0x00070800010e7983 */ /* 0x000f280000300800 */
[----:B------:R-:W4:Y:S01]  /*b6e20*/  LDL.LU R15, [R1+0x70c] ;  /* 0x00070c00010f7983 */ /* 0x000f220000300800 */
[----:B---3--:R-:W-:-:S02]  /*b6e30*/  IMAD.MOV.U32 R24, RZ, RZ, R0 ;  /* 0x000000ffff187224 */ /* 0x008fc400078e0000 */
[----:B--2---:R-:W-:Y:S01]  /*b6e40*/  IMAD.MOV.U32 R25, RZ, RZ, R2 ;  /* 0x000000ffff197224 */ /* 0x004fe200078e0002 */
        /* <DEDUP_REMOVED lines=32> */
[----:B----4-:R-:W-:Y:S04]  /*b7050*/  STL.64 [R1+0x4bc8], R14 ;  /* 0x004bc80e01007387 */ /* 0x010fe80000100a00 */
[----:B------:R0:W-:Y:S01]  /*b7060*/  STL.64 [R1+0x4bc0], R12 ;  /* 0x004bc00c01007387 */ /* 0x0001e20000100a00 */
[----:B---3--:R-:W-:-:S02]  /*b7070*/  IMAD.MOV.U32 R24, RZ, RZ, R0 ;  /* 0x000000ffff187224 */ /* 0x008fc400078e0000 */
[----:B------:R-:W-:Y:S01]  /*b7080*/  IMAD.MOV.U32 R25, RZ, RZ, R2 ;  /* 0x000000ffff197224 */ /* 0x000fe200078e0002 */
[----:B0-----:R-:W2:Y:S04]  /*b7090*/  LDL.LU R12, [R1+0x740] ;  /* 0x00074000010c7983 */ /* 0x001ea80000300800 */
[----:B------:R-:W2:Y:S04]  /*b70a0*/  LDL.LU R13, [R1+0x744] ;  /* 0x00074400010d7983 */ /* 0x000ea80000300800 */
[----:B------:R-:W3:Y:S04]  /*b70b0*/  LDL.LU R14, [R1+0x748] ;  /* 0x00074800010e7983 */ /* 0x000ee80000300800 */
[----:B------:R-:W3:Y:S04]  /*b70c0*/  LDL.LU R15, [R1+0x74c] ;  /* 0x00074c00010f7983 */ /* 0x000ee80000300800 */
[----:B------:R-:W4:Y:S04]  /*b70d0*/  LDL.LU R0, [R1+0x4cac] ;  /* 0x004cac0001007983 */ /* 0x000f280000300800 */
[----:B------:R-:W2:Y:S04]  /*b70e0*/  LDL.LU R2, [R1+0x4ca8] ;  /* 0x004ca80001027983 */ /* 0x000ea80000300800 */
[----:B------:R0:W-:Y:S04]  /*b70f0*/  STL.64 [R1+0x4c00], R24 ;  /* 0x004c001801007387 */ /* 0x0001e80000100a00 */
[----:B0-----:R-:W2:Y:S04]  /*b7100*/  LDL R24, [R1+0xf0] ;  /* 0x0000f00001187983 */ /* 0x001ea80000100800 */
[----:B------:R-:W2:Y:S04]  /*b7110*/  LDL R25, [R1+0xf4] ;  /* 0x0000f40001197983 */ /* 0x000ea80000100800 */
[----:B--2---:R-:W-:Y:S04]  /*b7120*/  STL.64 [R1+0x4c18], R24 ;  /* 0x004c181801007387 */ /* 0x004fe80000100a00 */
[----:B---3--:R-:W-:Y:S04]  /*b7130*/  STL.64 [R1+0x4be0], R14 ;  /* 0x004be00e01007387 */ /* 0x008fe80000100a00 */
[----:B------:R0:W-:Y:S04]  /*b7140*/  STL.64 [R1+0x4bd8], R12 ;  /* 0x004bd80c01007387 */ /* 0x0001e80000100a00 */
        /* <DEDUP_REMOVED lines=14> */
[----:B------:R-:W3:Y:S04]  /*b7230*/  LDL.LU R15, [R1+0x76c] ;  /* 0x00076c00010f7983 */ /* 0x000ee80000300800 */
[----:B------:R-:W2:Y:S04]  /*b7240*/  LDL R24, [R1+0x110] ;  /* 0x0001100001187983 */ /* 0x000ea80000100800 */
[----:B------:R-:W2:Y:S04]  /*b7250*/  LDL R25, [R1+0x114] ;  /* 0x0001140001197983 */ /* 0x000ea80000100800 */
[----:B--2---:R4:W-:Y:S04]  /*b7260*/  STL.64 [R1+0x4c48], R24 ;  /* 0x004c481801007387 */ /* 0x0049e80000100a00 */
[----:B---3--:R-:W-:Y:S04]  /*b7270*/  STL.64 [R1+0x4c10], R14 ;  /* 0x004c100e01007387 */ /* 0x008fe80000100a00 */
[----:B------:R0:W-:Y:S01]  /*b7280*/  STL.64 [R1+0x4c08], R12 ;  /* 0x004c080c01007387 */ /* 0x0001e20000100a00 */
[----:B----4-:R-:W-:-:S02]  /*b7290*/  IMAD.MOV.U32 R24, RZ, RZ, R0 ;  /* 0x000000ffff187224 */ /* 0x010fc400078e0000 */
        /* <DEDUP_REMOVED lines=8> */
[----:B0-----:R-:W2:Y:S04]  /*b7320*/  LDL.64 R24, [R1+0x130] ;  /* 0x0001300001187983 */ /* 0x001ea80000100a00 */
[----:B--2---:R-:W-:Y:S04]  /*b7330*/  STL.64 [R1+0x4c78], R24 ;  /* 0x004c781801007387 */ /* 0x004fe80000100a00 */
[----:B---3--:R-:W-:Y:S04]  /*b7340*/  STL.64 [R1+0x4c28], R14 ;  /* 0x004c280e01007387 */ /* 0x008fe80000100a00 */
[----:B------:R0:W-:Y:S04]  /*b7350*/  STL.64 [R1+0x4c20], R12 ;  /* 0x004c200c01007387 */ /* 0x0001e80000100a00 */
[----:B0-----:R-:W2:Y:S04]  /*b7360*/  LDL.LU R12, [R1+0x780] ;  /* 0x00078000010c7983 */ /* 0x001ea80000300800 */
[----:B------:R-:W2:Y:S04]  /*b7370*/  LDL.LU R13, [R1+0x784] ;  /* 0x00078400010d7983 */ /* 0x000ea80000300800 */
[----:B------:R-:W3:Y:S04]  /*b7380*/  LDL.LU R14, [R1+0x788] ;  /* 0x00078800010e7983 */ /* 0x000ee80000300800 */
[----:B------:R-:W3:Y:S04]  /*b7390*/  LDL.LU R15, [R1+0x78c] ;  /* 0x00078c00010f7983 */ /* 0x000ee80000300800 */
[----:B------:R-:W2:Y:S04]  /*b73a0*/  LDL R24, [R1+0x140] ;  /* 0x0001400001187983 */ /* 0x000ea80000100800 */
[----:B------:R-:W2:Y:S04]  /*b73b0*/  LDL R25, [R1+0x144] ;  /* 0x0001440001197983 */ /* 0x000ea80000100800 */
[----:B--2---:R0:W-:Y:S04]  /*b73c0*/  STL.64 [R1+0x4c90], R24 ;  /* 0x004c901801007387 */ /* 0x0041e80000100a00 */
        /* <DEDUP_REMOVED lines=16> */
[----:B------:R-:W-:-:S02]  /*b74d0*/  IMAD.MOV.U32 R16, RZ, RZ, R2 ;  /* 0x000000ffff107224 */ /* 0x000fc400078e0002 */
[----:B------:R-:W0:Y:S01]  /*b74e0*/  S2R R2, SR_TID.X ;  /* 0x0000000000027919 */ /* 0x000e220000002100 */
[----:B---3--:R-:W-:Y:S04]  /*b74f0*/  STL.64 [R1+0x4c70], R14 ;  /* 0x004c700e01007387 */ /* 0x008fe80000100a00 */
[----:B--2---:R1:W-:Y:S04]  /*b7500*/  STL.64 [R1+0x4c68], R12 ;  /* 0x004c680c01007387 */ /* 0x0043e80000100a00 */
[----:B-1----:R-:W2:Y:S04]  /*b7510*/  LDL.LU R12, [R1+0x7b0] ;  /* 0x0007b000010c7983 */ /* 0x002ea80000300800 */
[----:B------:R-:W2:Y:S04]  /*b7520*/  LDL.LU R13, [R1+0x7b4] ;  /* 0x0007b400010d7983 */ /* 0x000ea80000300800 */
[----:B------:R-:W3:Y:S04]  /*b7530*/  LDL.LU R14, [R1+0x7b8] ;  /* 0x0007b800010e7983 */ /* 0x000ee80000300800 */
[----:B------:R-:W3:Y:S01]  /*b7540*/  LDL.LU R15, [R1+0x7bc] ;  /* 0x0007bc00010f7983 */ /* 0x000ee20000300800 */
[----:B----4-:R-:W-:Y:S01]  /*b7550*/  IMAD.MOV.U32 R17, RZ, RZ, R0 ;  /* 0x000000ffff117224 */ /* 0x010fe200078e0000 */
[C---:B0-----:R-:W-:Y:S01]  /*b7560*/  LOP3.LUT R0, R2.reuse, 0x7, RZ, 0xc0, !PT ;  /* 0x0000000702007812 */ /* 0x041fe200078ec0ff */
[----:B------:R-:W-:-:S04]  /*b7570*/  IMAD.SHL.U32 R19, R2, 0x2, RZ ;  /* 0x0000000202137824 */ /* 0x000fc800078e00ff */
[----:B------:R-:W-:-:S05]  /*b7580*/  IMAD R0, R0, 0x90, RZ ;  /* 0x0000009000007824 */ /* 0x000fca00078e02ff */
[----:B------:R-:W-:Y:S02]  /*b7590*/  LOP3.LUT R0, R0, 0x10, R19, 0x78, !PT ;  /* 0x0000001000007812 */ /* 0x000fe400078e7813 */
[----:B------:R-:W-:Y:S01]  /*b75a0*/  HMMA.16816.F32.BF16 R16, R20, R16, R24 ;  /* 0x000000101410723c */ /* 0x000fe20000041818 */
[----:B------:R-:W-:-:S05]  /*b75b0*/  IMAD.SHL.U32 R2, R2, 0x40, RZ ;  /* 0x0000004002027824 */ /* 0x000fca00078e00ff */
        /* <DEDUP_REMOVED lines=15> */
[----:B------:R-:W2:Y:S01]  /*b76b0*/  LDL.LU.64 R24, [R1+0x4c90] ;  /* 0x004c900001187983 */ /* 0x000ea20000300a00 */
[----:B------:R-:W-:-:S03]  /*b76c0*/  LOP3.LUT R0, R0, 0x40, RZ, 0x3c, !PT ;  /* 0x0000004000007812 */ /* 0x000fc600078e3cff */
        /* <DEDUP_REMOVED lines=127> */
[----:B------:R4:W-:Y:S04]  /*b7ec0*/  STL.64 [R1+0x6a8], R26 ;  /* 0x0006a81a01007387 */ /* 0x0009e80000100a00 */
[----:B0-----:R-:W4:Y:S01]  /*b7ed0*/  LDL.LU.64 R24, [R1+0x4ad0] ;  /* 0x004ad00001187983 */ /* 0x001f220000300a00 */
[C---:B--2---:R-:W-:Y:S03]  /*b7ee0*/  HMMA.16816.F32.BF16 R12, R20.reuse, R12, R4 ;  /* 0x0000000c140c723c */ /* 0x044fe60000041804 */
[----:B------:R-:W2:Y:S05]  /*b7ef0*/  LDL.LU.64 R4, [R1+0x4ac8] ;  /* 0x004ac80001047983 */ /* 0x000eaa0000300a00 */
[C---:B----4-:R-:W-:Y:S11]  /*b7f00*/  HMMA.16816.F32.BF16 R24, R20.reuse, R24, R8 ;  /* 0x000000181418723c */ /* 0x050ff60000041808 */
[----:B------:R-:W-:Y:S04]  /*b7f10*/  STL.64 [R1+0x690], R12 ;  /* 0x0006900c01007387 */ /* 0x000fe80000100a00 */
[----:B------:R0:W-:Y:S04]  /*b7f20*/  STL.64 [R1+0x698], R14 ;  /* 0x0006980e01007387 */ /* 0x0001e80000100a00 */
[----:B0-----:R-:W3:Y:S04]  /*b7f30*/  LDL.LU.64 R14, [R1+0x4ac0] ;  /* 0x004ac000010e7983 */ /* 0x001ee80000300a00 */
[----:B------:R-:W4:Y:S04]  /*b7f40*/  LDL.LU.64 R12, [R1+0x4ab8] ;  /* 0x004ab800010c7983 */ /* 0x000f280000300a00 */
[----:B------:R-:W2:Y:S04]  /*b7f50*/  LDL.LU.64 R8, [R1+0x4ab0] ;  /* 0x004ab00001087983 */ /* 0x000ea80000300a00 */
[----:B------:R-:W-:Y:S04]  /*b7f60*/  STL.64 [R1+0x680], R24 ;  /* 0x0006801801007387 */ /* 0x000fe80000100a00 */
[----:B------:R0:W-:Y:S04]  /*b7f70*/  STL.64 [R1+0x688], R26 ;  /* 0x0006881a01007387 */ /* 0x0001e80000100a00 */
[----:B0-----:R-:W2:Y:S04]  /*b7f80*/  LDL.LU.64 R26, [R1+0x4aa8] ;  /* 0x004aa800011a7983 */ /* 0x001ea80000300a00 */
[----:B------:R-:W2:Y:S02]  /*b7f90*/  LDL.LU.64 R24, [R1+0x4aa0] ;  /* 0x004aa00001187983 */ /* 0x000ea40000300a00 */
[----:B--2---:R-:W-:Y:S02]  /*b7fa0*/  HMMA.16816.F32.BF16 R16, R20, R24, R16 ;  /* 0x000000181410723c */ /* 0x004fe40000041810 */
[----:B------:R-:W-:Y:S04]  /*b7fb0*/  STL.64 [R1+0x48a0], R26 ;  /* 0x0048a01a01007387 */ /* 0x000fe80000100a00 */
[----:B------:R0:W-:Y:S02]  /*b7fc0*/  STL.64 [R1+0x4898], R24 ;  /* 0x0048981801007387 */ /* 0x0001e40000100a00 */
[----:B0-----:R-:W-:-:S02]  /*b7fd0*/  IMAD.MOV.U32 R25, RZ, RZ, R4 ;  /* 0x000000ffff197224 */ /* 0x001fc400078e0004 */
[----:B------:R-:W-:-:S09]  /*b7fe0*/  IMAD.MOV.U32 R24, RZ, RZ, R5 ;  /* 0x000000ffff187224 */ /* 0x000fd200078e0005 */
[----:B------:R0:W-:Y:S04]  /*b7ff0*/  STL.64 [R1+0x670], R16 ;  /* 0x0006701001007387 */ /* 0x0001e80000100a00 */
[----:B------:R1:W-:Y:S04]  /*b8000*/  STL.64 [R1+0x678], R18 ;  /* 0x0006781201007387 */ /* 0x0003e80000100a00 */
[----:B------:R-:W2:Y:S04]  /*b8010*/  LDL.LU R4, [R1+0x650] ;  /* 0x0006500001047983 */ /* 0x000ea80000300800 */
[----:B------:R-:W2:Y:S04]  /*b8020*/  LDL.LU R5, [R1+0x654] ;  /* 0x0006540001057983 */ /* 0x000ea80000300800 */
[----:B------:R-:W2:Y:S04]  /*b8030*/  LDL.LU R6, [R1+0x658] ;  /* 0x0006580001067983 */ /* 0x000ea80000300800 */
[----:B------:R-:W2:Y:S04]  /*b8040*/  LDL.LU R7, [R1+0x65c] ;  /* 0x00065c0001077983 */ /* 0x000ea80000300800 */
[----:B0-----:R-:W2:Y:S04]  /*b8050*/  LDL.LU R16, [R1+0x3d0] ;  /* 0x0003d00001107983 */ /* 0x001ea80000300800 */
[----:B------:R-:W2:Y:S04]  /*b8060*/  LDL.LU R17, [R1+0x3d4] ;  /* 0x0003d40001117983 */ /* 0x000ea80000300800 */
[----:B-1----:R-:W2:Y:S04]  /*b8070*/  LDL.LU R18, [R1+0x3d8] ;  /* 0x0003d80001127983 */ /* 0x002ea80000300800 */
[----:B------:R-:W2:Y:S04]  /*b8080*/  LDL.LU R19, [R1+0x3dc] ;  /* 0x0003dc0001137983 */ /* 0x000ea80000300800 */
[----:B------:R0:W-:Y:S04]  /*b8090*/  STL.64 [R1+0x4a48], R24 ;  /* 0x004a481801007387 */ /* 0x0001e80000100a00 */
[----:B0-----:R-:W2:Y:S04]  /*b80a0*/  LDL.LU.64 R24, [R1+0x190] ;  /* 0x0001900001187983 */ /* 0x001ea80000300a00 */
[----:B--2---:R4:W-:Y:S02]  /*b80b0*/  STL.64 [R1+0x4a50], R24 ;  /* 0x004a501801007387 */ /* 0x0049e40000100a00 */
[----:B----4-:R-:W-:-:S02]  /*b80c0*/  IMAD.MOV.U32 R24, RZ, RZ, R13 ;  /* 0x000000ffff187224 */ /* 0x010fc400078e000d */
[----:B------:R-:W-:Y:S01]  /*b80d0*/  IMAD.MOV.U32 R25, RZ, RZ, R29 ;  /* 0x000000ffff197224 */ /* 0x000fe200078e001d */
[----:B------:R-:W2:Y:S04]  /*b80e0*/  LDL.LU R13, [R1+0x4a98] ;  /* 0x004a9800010d7983 */ /* 0x000ea80000300800 */
[----:B------:R0:W-:Y:S04]  /*b80f0*/  STL.64 [R1+0x4a68], R24 ;  /* 0x004a681801007387 */ /* 0x0001e80000100a00 */
[----:B0-----:R-:W2:Y:S04]  /*b8100*/  LDL.LU R24, [R1+0x660] ;  /* 0x0006600001187983 */ /* 0x001ea80000300800 */
[----:B------:R-:W2:Y:S04]  /*b8110*/  LDL.LU R25, [R1+0x664] ;  /* 0x0006640001197983 */ /* 0x000ea80000300800 */
[----:B------:R-:W2:Y:S04]  /*b8120*/  LDL.LU R26, [R1+0x668] ;  /* 0x00066800011a7983 */ /* 0x000ea80000300800 */
[----:B------:R-:W2:Y:S02]  /*b8130*/  LDL.LU R27, [R1+0x66c] ;  /* 0x00066c00011b7983 */ /* 0x000ea40000300800 */
[----:B--2---:R-:W-:-:S15]  /*b8140*/  HMMA.16816.F32.BF16 R24, R20, R12, R24 ;  /* 0x0000000c1418723c */ /* 0x004fde0000041818 */
[----:B------:R-:W-:-:S04]  /*b8150*/  NOP ;  /* 0x0000000000007918 */ /* 0x000fc80000000000 */
[----:B------:R-:W-:Y:S04]  /*b8160*/  STL.64 [R1+0x660], R24 ;  /* 0x0006601801007387 */ /* 0x000fe80000100a00 */
[----:B------:R-:W-:Y:S04]  /*b8170*/  STL.64 [R1+0x668], R26 ;  /* 0x0006681a01007387 */ /* 0x000fe80000100a00 */
[----:B---3--:R-:W-:Y:S04]  /*b8180*/  STL.64 [R1+0x4890], R14 ;  /* 0x0048900e01007387 */ /* 0x008fe80000100a00 */
[----:B------:R0:W-:Y:S04]  /*b8190*/  STL.64 [R1+0x4888], R12 ;  /* 0x0048880c01007387 */ /* 0x0001e80000100a00 */
        /* <DEDUP_REMOVED lines=17> */
[----:B------:R0:W-:Y:S04]  /*b82b0*/  STL.64 [R1+0x650], R4 ;  /* 0x0006500401007387 */ /* 0x0001e80000100a00 */
[----:B------:R-:W-:Y:S04]  /*b82c0*/  STL.64 [R1+0x658], R6 ;  /* 0x0006580601007387 */ /* 0x000fe80000100a00 */
[----:B0-----:R-:W3:Y:S04]  /*b82d0*/  LDL.LU.64 R4, [R1+0x4a90] ;  /* 0x004a900001047983 */ /* 0x001ee80000300a00 */
[----:B------:R-:W-:Y:S04]  /*b82e0*/  STL [R1+0x486c], R8 ;  /* 0x00486c0801007387 */ /* 0x000fe80000100800 */
[----:B------:R0:W-:Y:S04]  /*b82f0*/  STL [R1+0x4868], R9 ;  /* 0x0048680901007387 */ /* 0x0001e80000100800 */
[----:B0-----:R-:W4:Y:S01]  /*b8300*/  LDL.LU.64 R8, [R1+0x180] ;  /* 0x0001800001087983 */ /* 0x001f220000300a00 */
[----:B------:R-:W-:-:S02]  /*b8310*/  IMAD.MOV.U32 R24, RZ, RZ, R28 ;  /* 0x000000ffff187224 */ /* 0x000fc400078e001c */
[----:B------:R-:W0:Y:S01]  /*b8320*/  S2R R28, SR_TID.X ;  /* 0x00000000001c7919 */ /* 0x000e220000002100 */
[----:B------:R-:W-:Y:S01]  /*b8330*/  IMAD.MOV.U32 R25, RZ, RZ, R3 ;  /* 0x000000ffff197224 */ /* 0x000fe200078e0003 */
[C---:B0-----:R-:W-:Y:S01]  /*b8340*/  LOP3.LUT R3, R28.reuse, 0x7, RZ, 0xc0, !PT ;  /* 0x000000071c037812 */ /* 0x041fe200078ec0ff */
[----:B---3--:R-:W-:Y:S01]  /*b8350*/  HMMA.16816.F32.BF16 R20, R20, R4, R16 ;  /* 0x000000041414723c */ /* 0x008fe20000041810 */
[----:B------:R-:W2:Y:S04]  /*b8360*/  LDL.LU.64 R18, [R1+0x4a88] ;  /* 0x004a880001127983 */ /* 0x000ea80000300a00 */
[----:B------:R-:W2:Y:S01]  /*b8370*/  LDL.LU.64 R16, [R1+0x4a80] ;  /* 0x004a800001107983 */ /* 0x000ea20000300a00 */
[----:B------:R-:W-:Y:S02]  /*b8380*/  IMAD R3, R3, 0x90, RZ ;  /* 0x0000009003037824 */ /* 0x000fe400078e02ff */
[----:B------:R-:W-:-:S02]  /*b8390*/  IMAD.SHL.U32 R29, R28, 0x2, RZ ;  /* 0x000000021c1d7824 */ /* 0x000fc400078e00ff */
[----:B------:R-:W-:-:S03]  /*b83a0*/  IMAD.SHL.U32 R28, R28, 0x40, RZ ;  /* 0x000000401c1c7824 */ /* 0x000fc600078e00ff */
[----:B------:R-:W-:-:S04]  /*b83b0*/  LOP3.LUT R3, R3, 0x10, R29, 0x78, !PT ;  /* 0x0000001003037812 */ /* 0x000fc800078e781d */
[----:B------:R-:W-:Y:S01]  /*b83c0*/  LOP3.LUT R3, R3, 0x400, R28, 0xf8, !PT ;  /* 0x0000040003037812 */ /* 0x000fe200078ef81c */
[----:B------:R0:W-:Y:S03]  /*b83d0*/  STL [R1+0x4864], R4 ;  /* 0x0048640401007387 */ /* 0x0001e60000100800 */
[----:B------:R-:W-:Y:S01]  /*b83e0*/  LOP3.LUT R3, R3, 0x60, RZ, 0x3c, !PT ;  /* 0x0000006003037812 */ /* 0x000fe200078e3cff */
[----:B------:R-:W-:Y:S04]  /*b83f0*/  STL.64 [R1+0x3d0], R20 ;  /* 0x0003d01401007387 */ /* 0x000fe80000100a00 */
[----:B------:R-:W-:Y:S04]  /*b8400*/  STL.64 [R1+0x3d8], R22 ;  /* 0x0003d81601007387 */ /* 0x000fe80000100a00 */
[----:B------:R-:W1:Y:S04]  /*b8410*/  LDSM.16.MT88.4 R20, [R3+UR5+0x23000] ;  /* 0x023000050314783b */ /* 0x000e680008004200 */
[----:B------:R3:W-:Y:S04]  /*b8420*/  STL [R1+0x4860], R5 ;  /* 0x0048600501007387 */ /* 0x0007e80000100800 */
[----:B0-----:R-:W4:Y:S04]  /*b8430*/  LDL.LU R4, [R1+0x610] ;  /* 0x0006100001047983 */ /* 0x001f280000300800 */
[----:B---3--:R-:W4:Y:S04]  /*b8440*/  LDL.LU R5, [R1+0x614] ;  /* 0x0006140001057983 */ /* 0x008f280000300800 */
[----:B------:R-:W4:Y:S04]  /*b8450*/  LDL.LU R6, [R1+0x618] ;  /* 0x0006180001067983 */ /* 0x000f280000300800 */
[----:B------:R-:W4:Y:S04]  /*b8460*/  LDL.LU R7, [R1+0x61c] ;  /* 0x00061c0001077983 */ /* 0x000f280000300800 */
[----:B-1----:R-:W-:Y:S04]  /*b8470*/  STL.64 [R1+0x4858], R22 ;  /* 0x0048581601007387 */ /* 0x002fe80000100a00 */
        /* <DEDUP_REMOVED lines=15> */
[----:B------:R-:W-:Y:S04]  /*b8570*/  STL.64 [R1+0x638], R26 ;  /* 0x0006381a01007387 */ /* 0x000fe80000100a00 */
[----:B0-----:R-:W3:Y:S02]  /*b8580*/  LDL.LU.64 R24, [R1+0x4a50] ;  /* 0x004a500001187983 */ /* 0x001ee40000300a00 */
[----:B---3--:R-:W-:-:S15]  /*b8590*/  HMMA.16816.F32.BF16 R20, R16, R24, R20 ;  /* 0x000000181014723c */ /* 0x008fde0000041814 */
[----:B------:R-:W-:-:S04]  /*b85a0*/  NOP ;  /* 0x0000000000007918 */ /* 0x000fc80000000000 */
[----:B------:R0:W-:Y:S04]  /*b85b0*/  STL.64 [R1+0x620], R20 ;  /* 0x0006201401007387 */ /* 0x0001e80000100a00 */
[----:B------:R-:W-:Y:S01]  /*b85c0*/  STL.64 [R1+0x628], R22 ;  /* 0x0006281601007387 */ /* 0x000fe20000100a00 */
[----:B0-----:R-:W-:Y:S02]  /*b85d0*/  IMAD.MOV.U32 R21, RZ, RZ, R24 ;  /* 0x000000ffff157224 */ /* 0x001fe400078e0018 */
[----:B------:R-:W-:Y:S02]  /*b85e0*/  IMAD.MOV.U32 R20, RZ, RZ, R25 ;  /* 0x000000ffff147224 */ /* 0x000fe400078e0019 */
[----:B------:R-:W2:Y:S04]  /*b85f0*/  LDL.LU.64 R24, [R1+0x4a48] ;  /* 0x004a480001187983 */ /* 0x000ea80000300a00 */
[----:B------:R4:W-:Y:S02]  /*b8600*/  STL.64 [R1+0x4a40], R20 ;  /* 0x004a401401007387 */ /* 0x0009e40000100a00 */
[----:B----4-:R-:W-:Y:S01]  /*b8610*/  HMMA.16816.F32.BF16 R20, R16, R8, R4 ;  /* 0x000000081014723c */ /* 0x010fe20000041804 */
[----:B------:R-:W-:-:S02]  /*b8620*/  IMAD.MOV.U32 R5, RZ, RZ, R9 ;  /* 0x000000ffff057224 */ /* 0x000fc400078e0009 */
[----:B------:R-:W-:-:S15]  /*b8630*/  IMAD.MOV.U32 R4, RZ, RZ, R8 ;  /* 0x000000ffff047224 */ /* 0x000fde00078e0008 */
[----:B------:R-:W-:Y:S01]  /*b8640*/  NOP ;  /* 0x0000000000007918 */ /* 0x000fe20000000000 */
[----:B------:R-:W-:Y:S04]  /*b8650*/  STL.64 [R1+0x610], R20 ;  /* 0x0006101401007387 */ /* 0x000fe80000100a00 */
[----:B------:R-:W-:Y:S04]  /*b8660*/  STL.64 [R1+0x618], R22 ;  /* 0x0006181601007387 */ /* 0x000fe80000100a00 */
[----:B------:R-:W-:Y:S04]  /*b8670*/  STL [R1+0x4884], R5 ;  /* 0x0048840501007387 */ /* 0x000fe80000100800 */
[----:B------:R2:W-:Y:S02]  /*b8680*/  STL [R1+0x4880], R4 ;  /* 0x0048800401007387 */ /* 0x0005e40000100800 */
[----:B--2---:R-:W-:Y:S02]  /*b8690*/  HMMA.16816.F32.BF16 R4, R16, R24, R12 ;  /* 0x000000181004723c */ /* 0x004fe4000004180c */
[----:B------:R-:W2:-:S15]  /*b86a0*/  LDL.LU R12, [R1+0x570] ;  /* 0x00057000010c7983 */ /* 0x000e9e0000300800 */
[----:B------:R-:W-:Y:S02]  /*b86b0*/  NOP ;  /* 0x0000000000007918 */ /* 0x000fe40000000000 */
[----:B------:R-:W-:Y:S04]  /*b86c0*/  STL.64 [R1+0x600], R4 ;  /* 0x0006000401007387 */ /* 0x000fe80000100a00 */
[----:B------:R-:W-:Y:S04]  /*b86d0*/  STL.64 [R1+0x608], R6 ;  /* 0x0006080601007387 */ /* 0x000fe80000100a00 */
[----:B------:R-:W2:Y:S04]  /*b86e0*/  LDL.LU R13, [R1+0x574] ;  /* 0x00057400010d7983 */ /* 0x000ea80000300800 */
[----:B------:R-:W3:Y:S04]  /*b86f0*/  LDL.LU R14, [R1+0x578] ;  /* 0x00057800010e7983 */ /* 0x000ee80000300800 */
[----:B------:R-:W3:Y:S04]  /*b8700*/  LDL.LU R15, [R1+0x57c] ;  /* 0x00057c00010f7983 */ /* 0x000ee80000300800 */
[----:B---3--:R-:W-:Y:S04]  /*b8710*/  STL.64 [R1+0x49c0], R14 ;  /* 0x0049c00e01007387 */ /* 0x008fe80000100a00 */
[----:B--2---:R0:W-:Y:S04]  /*b8720*/  STL.64 [R1+0x49b8], R12 ;  /* 0x0049b80c01007387 */ /* 0x0041e80000100a00 */
[----:B0-----:R-:W2:Y:S04]  /*b8730*/  LDL.LU.64 R12, [R1+0x100] ;  /* 0x00010000010c7983 */ /* 0x001ea80000300a00 */
[----:B--2---:R0:W-:Y:S04]  /*b8740*/  STL.64 [R1+0x49d0], R12 ;  /* 0x0049d00c01007387 */ /* 0x0041e80000100a00 */
        /* <DEDUP_REMOVED lines=8> */
[----:B------:R-:W4:Y:S04]  /*b87d0*/  LDL.LU R8, [R1+0x5e0] ;  /* 0x0005e00001087983 */ /* 0x000f280000300800 */
[----:B------:R-:W4:Y:S04]  /*b87e0*/  LDL.LU R9, [R1+0x5e4] ;  /* 0x0005e40001097983 */ /* 0x000f280000300800 */
[----:B------:R-:W2:Y:S04]  /*b87f0*/  LDL.LU R10, [R1+0x5e8] ;  /* 0x0005e800010a7983 */ /* 0x000ea80000300800 */
[----:B------:R-:W2:Y:S04]  /*b8800*/  LDL.LU R11, [R1+0x5ec] ;  /* 0x0005ec00010b7983 */ /* 0x000ea80000300800 */
[----:B------:R-:W3:Y:S04]  /*b8810*/  LDL.LU R20, [R1+0x5f0] ;  /* 0x0005f00001147983 */ /* 0x000ee80000300800 */
[----:B------:R-:W3:Y:S04]  /*b8820*/  LDL.LU R21, [R1+0x5f4] ;  /* 0x0005f40001157983 */ /* 0x000ee80000300800 */
[----:B------:R-:W3:Y:S04]  /*b8830*/  LDL.LU R22, [R1+0x5f8] ;  /* 0x0005f80001167983 */ /* 0x000ee80000300800 */
[----:B------:R-:W3:Y:S01]  /*b8840*/  LDL.LU R23, [R1+0x5fc] ;  /* 0x0005fc0001177983 */ /* 0x000ee20000300800 */
[----:B0-----:R-:W-:-:S02]  /*b8850*/  IMAD.MOV.U32 R12, RZ, RZ, R2 ;  /* 0x000000ffff0c7224 */ /* 0x001fc400078e0002 */
[----:B------:R-:W-:Y:S01]  /*b8860*/  IMAD.MOV.U32 R13, RZ, RZ, R0 ;  /* 0x000000ffff0d7224 */ /* 0x000fe200078e0000 */
[----:B--2---:R-:W-:Y:S04]  /*b8870*/  STL.64 [R1+0x4a38], R10 ;  /* 0x004a380a01007387 */ /* 0x004fe80000100a00 */
[----:B----4-:R0:W-:Y:S04]  /*b8880*/  STL.64 [R1+0x4a30], R8 ;  /* 0x004a300801007387 */ /* 0x0101e80000100a00 */
[----:B0-----:R-:W2:Y:S04]  /*b8890*/  LDL.LU.64 R8, [R1+0x160] ;  /* 0x0001600001087983 */ /* 0x001ea80000300a00 */
[----:B---3--:R-:W-:Y:S04]  /*b88a0*/  STL.64 [R1+0x4a28], R6 ;  /* 0x004a280601007387 */ /* 0x008fe80000100a00 */
[----:B------:R0:W-:Y:S04]  /*b88b0*/  STL.64 [R1+0x4a20], R4 ;  /* 0x004a200401007387 */ /* 0x0001e80000100a00 */
[----:B0-----:R-:W3:Y:S04]  /*b88c0*/  LDL.LU.64 R4, [R1+0x150] ;  /* 0x0001500001047983 */ /* 0x001ee80000300a00 */
[----:B------:R0:W-:Y:S04]  /*b88d0*/  STL.64 [R1+0x4a18], R12 ;  /* 0x004a180c01007387 */ /* 0x0001e80000100a00 */
[----:B0-----:R-:W4:Y:S04]  /*b88e0*/  LDL.LU.64 R12, [R1+0x140] ;  /* 0x00014000010c7983 */ /* 0x001f280000300a00 */
[----:B------:R-:W2:Y:S04]  /*b88f0*/  LDL.LU.64 R24, [R1+0xe0] ;  /* 0x0000e00001187983 */ /* 0x000ea80000300a00 */
        /* <DEDUP_REMOVED lines=11> */
[----:B------:R-:W-:Y:S03]  /*b89b0*/  HMMA.16816.F32.BF16 R20, R16, R8, R20 ;  /* 0x000000081014723c */ /* 0x000fe60000041814 */
        /* <DEDUP_REMOVED lines=24> */
[----:B------:R-:W-:Y:S04]  /*b8b40*/  STL.64 [R1+0x5e8], R10 ;  /* 0x0005e80a01007387 */ /* 0x000fe80000100a00 */
[----:B------:R-:W4:Y:S01]  /*b8b50*/  LDL.LU.64 R6, [R1+0x4a28] ;  /* 0x004a280001067983 */ /* 0x000f220000300a00 */
[----:B0-----:R-:W-:Y:S02]  /*b8b60*/  IMAD.MOV.U32 R8, RZ, RZ, R4 ;  /* 0x000000ffff087224 */ /* 0x001fe400078e0004 */
[----:B------:R-:W-:-:S02]  /*b8b70*/  IMAD.MOV.U32 R9, RZ, RZ, R5 ;  /* 0x000000ffff097224 */ /* 0x000fc400078e0005 */
[----:B------:R-:W4:Y:S02]  /*b8b80*/  LDL.LU.64 R4, [R1+0x4a20] ;  /* 0x004a200001047983 */ /* 0x000f240000300a00 */
[----:B----4-:R-:W-:-:S15]  /*b8b90*/  HMMA.16816.F32.BF16 R4, R16, R12, R4 ;  /* 0x0000000c1004723c */ /* 0x010fde0000041804 */
[----:B------:R-:W-:-:S04]  /*b8ba0*/  NOP ;  /* 0x0000000000007918 */ /* 0x000fc80000000000 */
[----:B------:R-:W-:Y:S04]  /*b8bb0*/  STL.64 [R1+0x5d0], R4 ;  /* 0x0005d00401007387 */ /* 0x000fe80000100a00 */
[----:B------:R0:W-:Y:S02]  /*b8bc0*/  STL.64 [R1+0x5d8], R6 ;  /* 0x0005d80601007387 */ /* 0x0001e40000100a00 */
[----:B0-----:R-:W-:Y:S02]  /*b8bd0*/  IMAD.MOV.U32 R6, RZ, RZ, R12 ;  /* 0x000000ffff067224 */ /* 0x001fe400078e000c */
[----:B------:R-:W-:Y:S02]  /*b8be0*/  IMAD.MOV.U32 R7, RZ, RZ, R13 ;  /* 0x000000ffff077224 */ /* 0x000fe400078e000d */
[----:B------:R-:W3:Y:S02]  /*b8bf0*/  LDL.LU.64 R12, [R1+0x4a18] ;  /* 0x004a1800010c7983 */ /* 0x000ee40000300a00 */
[----:B---3--:R-:W-:Y:S02]  /*b8c00*/  HMMA.16816.F32.BF16 R12, R16, R12, R24 ;  /* 0x0000000c100c723c */ /* 0x008fe40000041818 */
[----:B------:R-:W3:Y:S04]  /*b8c10*/  LDL.LU.64 R26, [R1+0x4a10] ;  /* 0x004a1000011a7983 */ /* 0x000ee80000300a00 */
[----:B------:R-:W3:-:S13]  /*b8c20*/  LDL.LU.64 R24, [R1+0x4a08] ;  /* 0x004a080001187983 */ /* 0x000eda0000300a00 */
        /* <DEDUP_REMOVED lines=12> */
[----:B------:R-:W-:Y:S04]  /*b8cf0*/  STL.64 [R1+0x48b0], R6 ;  /* 0x0048b00601007387 */ /* 0x000fe80000100a00 */
[----:B------:R0:W-:Y:S04]  /*b8d00*/  STL.64 [R1+0x48a8], R4 ;  /* 0x0048a80401007387 */ /* 0x0001e80000100a00 */
[----:B0-----:R-:W2:Y:S04]  /*b8d10*/  LDL.LU R4, [R1+0x580] ;  /* 0x0005800001047983 */ /* 0x001ea80000300800 */
[----:B------:R-:W2:Y:S04]  /*b8d20*/  LDL.LU R5, [R1+0x584] ;  /* 0x0005840001057983 */ /* 0x000ea80000300800 */
[----:B------:R-:W2:Y:S04]  /*b8d30*/  LDL.LU R6, [R1+0x588] ;  /* 0x0005880001067983 */ /* 0x000ea80000300800 */
[----:B------:R-:W2:Y:S01]  /*b8d40*/  LDL.LU R7, [R1+0x58c] ;  /* 0x00058c0001077983 */ /* 0x000ea20000300800 */
        /* <DEDUP_REMOVED lines=11> */
[----:B---3--:R-:W-:Y:S01]  /*b8e00*/  HMMA.16816.F32.BF16 R24, R16, R12, R24 ;  /* 0x0000000c1018723c */ /* 0x008fe20000041818 */
[----:B------:R-:W-:Y:S01]  /*b8e10*/  IMAD.MOV.U32 R0, RZ, RZ, R12 ;  /* 0x000000ffff007224 */ /* 0x000fe200078e000c */
[----:B------:R-:W-:-:S15]  /*b8e20*/  MOV R3, R13 ;  /* 0x0000000d00037202 */ /* 0x000fde0000000f00 */
[----:B------:R-:W-:Y:S02]  /*b8e30*/  NOP ;  /* 0x0000000000007918 */ /* 0x000fe40000000000 */
[----:B------:R0:W-:Y:S04]  /*b8e40*/  STL.64 [R1+0x590], R24 ;  /* 0x0005901801007387 */ /* 0x0001e80000100a00 */
[----:B------:R-:W-:Y:S04]  /*b8e50*/  STL.64 [R1+0x598], R26 ;  /* 0x0005981a01007387 */ /* 0x000fe80000100a00 */
[----:B0-----:R-:W3:Y:S04]  /*b8e60*/  LDL.LU.64 R24, [R1+0x49c8] ;  /* 0x0049c80001187983 */ /* 0x001ee80000300a00 */
[----:B------:R-:W3:Y:S04]  /*b8e70*/  LDL.LU.64 R14, [R1+0x49c0] ;  /* 0x0049c000010e7983 */ /* 0x000ee80000300a00 */
[----:B------:R-:W3:Y:S01]  /*b8e80*/  LDL.LU.64 R12, [R1+0x49b8] ;  /* 0x0049b800010c7983 */ /* 0x000ee20000300a00 */
[----:B--2---:R-:W-:Y:S03]  /*b8e90*/  HMMA.16816.F32.BF16 R4, R16, R20, R4 ;  /* 0x000000141004723c */ /* 0x004fe60000041804 */
        /* <DEDUP_REMOVED lines=114> */
[----:B------:R0:W-:Y:S04]  /*b95c0*/  STL.64 [R1+0x520], R20 ;  /* 0x0005201401007387 */ /* 0x0001e80000100a00 */
[----:B------:R-:W-:Y:S04]  /*b95d0*/  STL.64 [R1+0x528], R22 ;  /* 0x0005281601007387 */ /* 0x000fe80000100a00 */
        /* <DEDUP_REMOVED lines=11> */
[C---:B----4-:R-:W-:Y:S02]  /*b9690*/  HMMA.16816.F32.BF16 R4, R16.reuse, R24, R12 ;  /* 0x000000181004723c */ /* 0x050fe4000004180c */
[----:B------:R-:W-:Y:S04]  /*b96a0*/  STL [R1+0x4770], R3 ;  /* 0x0047700301007387 */ /* 0x000fe80000100800 */
[----:B------:R-:W-:Y:S04]  /*b96b0*/  STL [R1+0x476c], R11 ;  /* 0x00476c0b01007387 */ /* 0x000fe80000100800 */
[----:B------:R-:W-:Y:S09]  /*b96c0*/  STL.64 [R1+0x4928], R8 ;  /* 0x0049280801007387 */ /* 0x000ff20000100a00 */
[----:B------:R-:W-:Y:S04]  /*b96d0*/  STL.64 [R1+0x500], R4 ;  /* 0x0005000401007387 */ /* 0x000fe80000100a00 */
[----:B------:R-:W-:Y:S04]  /*b96e0*/  STL.64 [R1+0x508], R6 ;  /* 0x0005080601007387 */ /* 0x000fe80000100a00 */
[----:B------:R-:W2:Y:S04]  /*b96f0*/  LDL.LU R12, [R1+0x480] ;  /* 0x00048000010c7983 */ /* 0x000ea80000300800 */
[----:B------:R-:W2:Y:S04]  /*b9700*/  LDL.LU R13, [R1+0x484] ;  /* 0x00048400010d7983 */ /* 0x000ea80000300800 */
[----:B------:R-:W3:Y:S04]  /*b9710*/  LDL.LU R14, [R1+0x488] ;  /* 0x00048800010e7983 */ /* 0x000ee80000300800 */
[----:B------:R-:W3:Y:S04]  /*b9720*/  LDL.LU R15, [R1+0x48c] ;  /* 0x00048c00010f7983 */ /* 0x000ee80000300800 */
[----:B---3--:R-:W-:Y:S04]  /*b9730*/  STL.64 [R1+0x48c0], R14 ;  /* 0x0048c00e01007387 */ /* 0x008fe80000100a00 */
[----:B--2---:R0:W-:Y:S04]  /*b9740*/  STL.64 [R1+0x48b8], R12 ;  /* 0x0048b80c01007387 */ /* 0x0041e80000100a00 */
[----:B0-----:R-:W2:Y:S04]  /*b9750*/  LDL.LU.64 R12, [R1+0x10] ;  /* 0x00001000010c7983 */ /* 0x001ea80000300a00 */
[----:B--2---:R0:W-:Y:S04]  /*b9760*/  STL.64 [R1+0x48d8], R12 ;  /* 0x0048d80c01007387 */ /* 0x0041e80000100a00 */
[----:B------:R-:W2:Y:S04]  /*b9770*/  LDL.LU R4, [R1+0x490] ;  /* 0x0004900001047983 */ /* 0x000ea80000300800 */
[----:B------:R-:W2:Y:S04]  /*b9780*/  LDL.LU R5, [R1+0x494] ;  /* 0x0004940001057983 */ /* 0x000ea80000300800 */
[----:B------:R-:W3:Y:S04]  /*b9790*/  LDL.LU R6, [R1+0x498] ;  /* 0x0004980001067983 */ /* 0x000ee80000300800 */
[----:B------:R-:W3:Y:S04]  /*b97a0*/  LDL.LU R7, [R1+0x49c] ;  /* 0x00049c0001077983 */ /* 0x000ee80000300800 */
[----:B------:R-:W4:Y:S04]  /*b97b0*/  LDL.LU.64 R20, [R1+0x60] ;  /* 0x0000600001147983 */ /* 0x000f280000300a00 */
[----:B0-----:R-:W2:Y:S04]  /*b97c0*/  LDL.LU.64 R12, [R1+0x20] ;  /* 0x00002000010c7983 */ /* 0x001ea80000300a00 */
[----:B--2---:R0:W-:Y:S04]  /*b97d0*/  STL.64 [R1+0x48f0], R12 ;  /* 0x0048f00c01007387 */ /* 0x0041e80000100a00 */
[----:B0-----:R-:W2:Y:S04]  /*b97e0*/  LDL.LU.64 R12, [R1+0x30] ;  /* 0x00003000010c7983 */ /* 0x001ea80000300a00 */
[----:B--2---:R0:W-:Y:S04]  /*b97f0*/  STL.64 [R1+0x4908], R12 ;  /* 0x0049080c01007387 */ /* 0x0041e80000100a00 */
[----:B0-----:R-:W2:Y:S04]  /*b9800*/  LDL.LU.64 R12, [R1+0x40] ;  /* 0x00004000010c7983 */ /* 0x001ea80000300a00 */
[----:B--2---:R-:W-:Y:S04]  /*b9810*/  STL.64 [R1+0x4920], R12 ;  /* 0x0049200c01007387 */ /* 0x004fe80000100a00 */
[----:B---3--:R-:W-:Y:S04]  /*b9820*/  STL.64 [R1+0x48d0], R6 ;  /* 0x0048d00601007387 */ /* 0x008fe80000100a00 */
[----:B------:R0:W-:Y:S04]  /*b9830*/  STL.64 [R1+0x48c8], R4 ;  /* 0x0048c80401007387 */ /* 0x0001e80000100a00 */
[----:B0-----:R-:W2:Y:S04]  /*b9840*/  LDL.LU R4, [R1+0x4a0] ;  /* 0x0004a00001047983 */ /* 0x001ea80000300800 */
[----:B------:R-:W2:Y:S04]  /*b9850*/  LDL.LU R5, [R1+0x4a4] ;  /* 0x0004a40001057983 */ /* 0x000ea80000300800 */
        /* <DEDUP_REMOVED lines=12> */
[----:B------:R-:W2:Y:S04]  /*b9920*/  LDL.LU.64 R12, [R1+0x50] ;  /* 0x00005000010c7983 */ /* 0x000ea80000300a00 */
        /* <DEDUP_REMOVED lines=21> */
[----:B------:R-:W3:Y:S04]  /*b9a80*/  LDL.LU.64 R24, [R1] ;  /* 0x0000000001187983 */ /* 0x000ee80000300a00 */
[----:B------:R-:W-:Y:S04]  /*b9a90*/  STL [R1+0x4778], R29 ;  /* 0x0047781d01007387 */ /* 0x000fe80000100800 */
[----:B------:R-:W-:Y:S04]  /*b9aa0*/  STL [R1+0x4774], R0 ;  /* 0x0047740001007387 */ /* 0x000fe80000100800 */
[----:B------:R-:W-:Y:S04]  /*b9ab0*/  STL.64 [R1+0x4f0], R8 ;  /* 0x0004f00801007387 */ /* 0x000fe80000100a00 */
[----:B------:R0:W-:Y:S04]  /*b9ac0*/  STL.64 [R1+0x4f8], R10 ;  /* 0x0004f80a01007387 */ /* 0x0001e80000100a00 */
[----:B0-----:R-:W4:Y:S04]  /*b9ad0*/  LDL.LU.64 R10, [R1+0x4938] ;  /* 0x00493800010a7983 */ /* 0x001f280000300a00 */
[----:B------:R-:W4:Y:S01]  /*b9ae0*/  LDL.LU.64 R8, [R1+0x4930] ;  /* 0x0049300001087983 */ /* 0x000f220000300a00 */
[----:B------:R-:W-:-:S02]  /*b9af0*/  IMAD.MOV.U32 R28, RZ, RZ, R20 ;  /* 0x000000ffff1c7224 */ /* 0x000fc400078e0014 */
[----:B------:R-:W-:Y:S01]  /*b9b00*/  IMAD.MOV.U32 R2, RZ, RZ, R21 ;  /* 0x000000ffff027224 */ /* 0x000fe200078e0015 */
[----:B------:R-:W2:Y:S04]  /*b9b10*/  LDL.LU R20, [R1+0x470] ;  /* 0x0004700001147983 */ /* 0x000ea80000300800 */
[----:B------:R-:W2:Y:S04]  /*b9b20*/  LDL.LU R21, [R1+0x474] ;  /* 0x0004740001157983 */ /* 0x000ea80000300800 */
[----:B------:R-:W2:Y:S04]  /*b9b30*/  LDL.LU R22, [R1+0x478] ;  /* 0x0004780001167983 */ /* 0x000ea80000300800 */
[----:B------:R-:W2:Y:S04]  /*b9b40*/  LDL.LU R23, [R1+0x47c] ;  /* 0x00047c0001177983 */ /* 0x000ea80000300800 */
[----:B------:R-:W-:Y:S04]  /*b9b50*/  STL [R1+0x4780], R2 ;  /* 0x0047800201007387 */ /* 0x000fe80000100800 */
[----:B------:R-:W-:Y:S01]  /*b9b60*/  STL [R1+0x477c], R28 ;  /* 0x00477c1c01007387 */ /* 0x000fe20000100800 */
[----:B----4-:R-:W-:-:S15]  /*b9b70*/  HMMA.16816.F32.BF16 R8, R16, R12, R8 ;  /* 0x0000000c1008723c */ /* 0x010fde0000041808 */
[----:B------:R-:W-:-:S04]  /*b9b80*/  NOP ;  /* 0x0000000000007918 */ /* 0x000fc80000000000 */
[----:B------:R0:W-:Y:S04]  /*b9b90*/  STL.64 [R1+0x4e0], R8 ;  /* 0x0004e00801007387 */ /* 0x0001e80000100a00 */
[----:B------:R1:W-:Y:S04]  /*b9ba0*/  STL.64 [R1+0x4e8], R10 ;  /* 0x0004e80a01007387 */ /* 0x0003e80000100a00 */
[----:B0-----:R-:W4:Y:S01]  /*b9bb0*/  LDL.LU.64 R8, [R1+0x4928] ;  /* 0x0049280001087983 */ /* 0x001f220000300a00 */
[----:B-1----:R-:W-:Y:S02]  /*b9bc0*/  IMAD.MOV.U32 R11, RZ, RZ, R12 ;  /* 0x000000ffff0b7224 */ /* 0x002fe400078e000c */
[----:B------:R-:W-:-:S02]  /*b9bd0*/  IMAD.MOV.U32 R10, RZ, RZ, R13 ;  /* 0x000000ffff0a7224 */ /* 0x000fc400078e000d */
        /* <DEDUP_REMOVED lines=41> */
[----:B------:R-:W4:Y:S04]  /*b9e70*/  LDL.LU.64 R14, [R1+0x48c0] ;  /* 0x0048c000010e7983 */ /* 0x000f280000300a00 */
[----:B------:R-:W4:Y:S01]  /*b9e80*/  LDL.LU.64 R12, [R1+0x48b8] ;  /* 0x0048b800010c7983 */ /* 0x000f220000300a00 */
[----:B---3--:R-:W-:Y:S02]  /*b9e90*/  IMAD.MOV.U32 R28, RZ, RZ, R24 ;  /* 0x000000ffff1c7224 */ /* 0x008fe400078e0018 */
[----:B------:R-:W-:Y:S01]  /*b9ea0*/  IMAD.MOV.U32 R3, RZ, RZ, R25 ;  /* 0x000000ffff037224 */ /* 0x000fe200078e0019 */
[----:B--2---:R-:W-:-:S15]  /*b9eb0*/  HMMA.16816.F32.BF16 R4, R16, R24, R4 ;  /* 0x000000181004723c */ /* 0x004fde0000041804 */
[----:B------:R-:W-:-:S04]  /*b9ec0*/  NOP ;  /* 0x0000000000007918 */ /* 0x000fc80000000000 */
[----:B------:R-:W-:Y:S04]  /*b9ed0*/  STL.64 [R1+0x490], R4 ;  /* 0x0004900401007387 */ /* 0x000fe80000100a00 */
[----:B------:R0:W-:Y:S04]  /*b9ee0*/  STL.64 [R1+0x498], R6 ;  /* 0x0004980601007387 */ /* 0x0001e80000100a00 */
[----:B0-----:R-:W2:Y:S04]  /*b9ef0*/  LDL.LU.64 R6, [R1+0x48b0] ;  /* 0x0048b00001067983 */ /* 0x001ea80000300a00 */
[----:B------:R-:W3:Y:S04]  /*b9f00*/  LDL.LU.64 R4, [R1+0x48a8] ;  /* 0x0048a80001047983 */ /* 0x000ee80000300a00 */
[----:B------:R-:W2:Y:S04]  /*b9f10*/  LDL.LU.64 R26, [R1+0x48a0] ;  /* 0x0048a000011a7983 */ /* 0x000ea80000300a00 */
[----:B------:R-:W4:Y:S02]  /*b9f20*/  LDL.LU.64 R24, [R1+0x4898] ;  /* 0x0048980001187983 */ /* 0x000f240000300a00 */
[----:B----4-:R-:W-:-:S15]  /*b9f30*/  HMMA.16816.F32.BF16 R12, R16, R24, R12 ;  /* 0x00000018100c723c */ /* 0x010fde000004180c */
[----:B------:R-:W-:-:S04]  /*b9f40*/  NOP ;  /* 0x0000000000007918 */ /* 0x000fc80000000000 */
        /* <DEDUP_REMOVED lines=9> */
[----:B------:R-:W3:Y:S01]  /*b9fe0*/  LDL.LU R4, [R1+0x4880] ;  /* 0x0048800001047983 */ /* 0x000ee20000300800 */
[----:B----4-:R-:W-:-:S15]  /*b9ff0*/  HMMA.16816.F32.BF16 R20, R16, R12, R20 ;  /* 0x0000000c1014723c */ /* 0x010fde0000041814 */
[----:B------:R-:W-:-:S04]  /*ba000*/  NOP ;  /* 0x0000000000007918 */ /* 0x000fc80000000000 */
[----:B------:R-:W-:Y:S04]  /*ba010*/  STL.64 [R1+0x470], R20 ;  /* 0x0004701401007387 */ /* 0x000fe80000100a00 */
[----:B------:R0:W-:Y:S04]  /*ba020*/  STL.64 [R1+0x478], R22 ;  /* 0x0004781601007387 */ /* 0x0001e80000100a00 */
[----:B0-----:R-:W4:Y:S04]  /*ba030*/  LDL.LU.64 R22, [R1+0x4878] ;  /* 0x0048780001167983 */ /* 0x001f280000300a00 */
        /* <DEDUP_REMOVED lines=20> */
[----:B----4-:R-:W-:-:S02]  /*ba180*/  IMAD.MOV.U32 R12, RZ, RZ, R23 ;  /* 0x000000ffff0c7224 */ /* 0x010fc400078e0017 */
[----:B------:R-:W-:-:S05]  /*ba190*/  IMAD.MOV.U32 R13, RZ, RZ, R22 ;  /* 0x000000ffff0d7224 */ /* 0x000fca00078e0016 */
[----:B------:R0:W-:Y:S04]  /*ba1a0*/  STL.64 [R1+0x4808], R12 ;  /* 0x0048080c01007387 */ /* 0x0001e80000100a00 */
[----:B0-----:R-:W4:Y:S04]  /*ba1b0*/  LDL.LU R12, [R1+0x460] ;  /* 0x00046000010c7983 */ /* 0x001f280000300800 */
[----:B------:R-:W4:Y:S04]  /*ba1c0*/  LDL.LU R13, [R1+0x464] ;  /* 0x00046400010d7983 */ /* 0x000f280000300800 */
[----:B------:R-:W4:Y:S04]  /*ba1d0*/  LDL.LU R14, [R1+0x468] ;  /* 0x00046800010e7983 */ /* 0x000f280000300800 */
[----:B------:R-:W4:Y:S04]  /*ba1e0*/  LDL.LU R15, [R1+0x46c] ;  /* 0x00046c00010f7983 */ /* 0x000f280000300800 */
[----:B--2---:R0:W-:Y:S04]  /*ba1f0*/  STL.64 [R1+0x4560], R8 ;  /* 0x0045600801007387 */ /* 0x0041e80000100a00 */
[----:B------:R1:W-:Y:S01]  /*ba200*/  STL.64 [R1+0x47b8], R10 ;  /* 0x0047b80a01007387 */ /* 0x0003e20000100a00 */
[----:B----4-:R-:W-:-:S15]  /*ba210*/  HMMA.16816.F32.BF16 R12, R16, R8, R12 ;  /* 0x00000008100c723c */ /* 0x010fde000004180c */
[----:B------:R-:W-:-:S04]  /*ba220*/  NOP ;  /* 0x0000000000007918 */ /* 0x000fc80000000000 */
[----:B------:R2:W-:Y:S04]  /*ba230*/  STL.64 [R1+0x460], R12 ;  /* 0x0004600c01007387 */ /* 0x0005e80000100a00 */
[----:B------:R-:W-:Y:S04]  /*ba240*/  STL.64 [R1+0x468], R14 ;  /* 0x0004680e01007387 */ /* 0x000fe80000100a00 */
[----:B0-----:R-:W4:Y:S04]  /*ba250*/  LDL.LU R8, [R1+0x350] ;  /* 0x0003500001087983 */ /* 0x001f280000300800 */
[----:B------:R-:W4:Y:S04]  /*ba260*/  LDL.LU R9, [R1+0x354] ;  /* 0x0003540001097983 */ /* 0x000f280000300800 */
[----:B-1----:R-:W3:Y:S04]  /*ba270*/  LDL.LU R10, [R1+0x358] ;  /* 0x00035800010a7983 */ /* 0x002ee80000300800 */
[----:B------:R-:W3:Y:S01]  /*ba280*/  LDL.LU R11, [R1+0x35c] ;  /* 0x00035c00010b7983 */ /* 0x000ee20000300800 */
[----:B--2---:R-:W-:-:S02]  /*ba290*/  IMAD.MOV.U32 R12, RZ, RZ, R21 ;  /* 0x000000ffff0c7224 */ /* 0x004fc400078e0015 */
[----:B------:R-:W-:Y:S02]  /*ba2a0*/  IMAD.MOV.U32 R13, RZ, RZ, R20 ;  /* 0x000000ffff0d7224 */ /* 0x000fe400078e0014 */
[----:B------:R-:W2:Y:S04]  /*ba2b0*/  LDL.LU R20, [R1+0x3c0] ;  /* 0x0003c00001147983 */ /* 0x000ea80000300800 */
[----:B------:R-:W2:Y:S04]  /*ba2c0*/  LDL.LU R21, [R1+0x3c4] ;  /* 0x0003c40001157983 */ /* 0x000ea80000300800 */
[----:B------:R-:W2:Y:S04]  /*ba2d0*/  LDL.LU R22, [R1+0x3c8] ;  /* 0x0003c80001167983 */ /* 0x000ea80000300800 */
[----:B------:R-:W2:Y:S04]  /*ba2e0*/  LDL.LU R23, [R1+0x3cc] ;  /* 0x0003cc0001177983 */ /* 0x000ea80000300800 */
[----:B------:R-:W-:Y:S04]  /*ba2f0*/  STL.64 [R1+0x4818], R12 ;  /* 0x0048180c01007387 */ /* 0x000fe80000100a00 */
[----:B---3--:R-:W-:Y:S04]  /*ba300*/  STL.64 [R1+0x47d0], R10 ;  /* 0x0047d00a01007387 */ /* 0x008fe80000100a00 */
[----:B----4-:R0:W-:Y:S04]  /*ba310*/  STL.64 [R1+0x47c8], R8 ;  /* 0x0047c80801007387 */ /* 0x0101e80000100a00 */
[----:B0-----:R-:W3:Y:S04]  /*ba320*/  LDL.LU R8, [R1+0x360] ;  /* 0x0003600001087983 */ /* 0x001ee80000300800 */
[----:B------:R-:W3:Y:S04]  /*ba330*/  LDL.LU R9, [R1+0x364] ;  /* 0x0003640001097983 */ /* 0x000ee80000300800 */
[----:B------:R-:W4:Y:S04]  /*ba340*/  LDL.LU R10, [R1+0x368] ;  /* 0x00036800010a7983 */ /* 0x000f280000300800 */
[----:B------:R-:W4:Y:S04]  /*ba350*/  LDL.LU R11, [R1+0x36c] ;  /* 0x00036c00010b7983 */ /* 0x000f280000300800 */
[----:B------:R-:W2:Y:S04]  /*ba360*/  LDL.LU R12, [R1+0x1a0] ;  /* 0x0001a000010c7983 */ /* 0x000ea80000300800 */
[----:B------:R-:W2:Y:S04]  /*ba370*/  LDL.LU R13, [R1+0x1a4] ;  /* 0x0001a400010d7983 */ /* 0x000ea80000300800 */
[----:B--2---:R-:W-:Y:S04]  /*ba380*/  STL.64 [R1+0x4830], R12 ;  /* 0x0048300c01007387 */ /* 0x004fe80000100a00 */
[----:B----4-:R-:W-:Y:S04]  /*ba390*/  STL.64 [R1+0x47e0], R10 ;  /* 0x0047e00a01007387 */ /* 0x010fe80000100a00 */
[----:B---3--:R0:W-:Y:S04]  /*ba3a0*/  STL.64 [R1+0x47d8], R8 ;  /* 0x0047d80801007387 */ /* 0x0081e80000100a00 */
[----:B0-----:R-:W2:Y:S04]  /*ba3b0*/  LDL.LU R8, [R1+0x170] ;  /* 0x0001700001087983 */ /* 0x001ea80000300800 */
[----:B------:R-:W2:Y:S04]  /*ba3c0*/  LDL.LU R9, [R1+0x174] ;  /* 0x0001740001097983 */ /* 0x000ea80000300800 */
[----:B--2---:R0:W-:Y:S02]  /*ba3d0*/  STL.64 [R1+0x47f0], R8 ;  /* 0x0047f00801007387 */ /* 0x0041e40000100a00 */
[----:B0-----:R-:W-:-:S02]  /*ba3e0*/  IMAD.MOV.U32 R8, RZ, RZ, R4 ;  /* 0x000000ffff087224 */ /* 0x001fc400078e0004 */
[----:B------:R-:W-:Y:S01]  /*ba3f0*/  IMAD.MOV.U32 R9, RZ, RZ, R5 ;  /* 0x000000ffff097224 */ /* 0x000fe200078e0005 */
[----:B------:R-:W2:Y:S04]  /*ba400*/  LDL.LU R4, [R1+0x4864] ;  /* 0x0048640001047983 */ /* 0x000ea80000300800 */
[----:B------:R-:W2:Y:S04]  /*ba410*/  LDL.LU R5, [R1+0x4860] ;  /* 0x0048600001057983 */ /* 0x000ea80000300800 */
[----:B------:R-:W3:Y:S04]  /*ba420*/  LDL.LU R12, [R1+0x1b0] ;  /* 0x0001b000010c7983 */ /* 0x000ee80000300800 */
        /* <DEDUP_REMOVED lines=15> */
[----:B0-----:R-:W3:Y:S04]  /*ba520*/  LDL.LU R8, [R1+0x3b0] ;  /* 0x0003b00001087983 */ /* 0x001ee80000300800 */
[----:B------:R-:W3:Y:S04]  /*ba530*/  LDL.LU R9, [R1+0x3b4] ;  /* 0x0003b40001097983 */ /* 0x000ee80000300800 */
[----:B------:R-:W3:Y:S04]  /*ba540*/  LDL.LU R10, [R1+0x3b8] ;  /* 0x0003b800010a7983 */ /* 0x000ee80000300800 */
[----:B------:R-:W3:Y:S04]  /*ba550*/  LDL.LU R11, [R1+0x3bc] ;  /* 0x0003bc00010b7983 */ /* 0x000ee80000300800 */
[----:B------:R-:W3:Y:S04]  /*ba560*/  LDL.LU.64 R22, [R1+0x4858] ;  /* 0x0048580001167983 */ /* 0x000ee80000300a00 */
[----:B------:R-:W3:Y:S04]  /*ba570*/  LDL.LU.64 R20, [R1+0x4850] ;  /* 0x0048500001147983 */ /* 0x000ee80000300a00 */
[----:B------:R0:W-:Y:S04]  /*ba580*/  STL.64 [R1+0x3c0], R16 ;  /* 0x0003c01001007387 */ /* 0x0001e80000100a00 */
[----:B------:R-:W-:Y:S01]  /*ba590*/  STL.64 [R1+0x3c8], R18 ;  /* 0x0003c81201007387 */ /* 0x000fe20000100a00 */
[----:B0-----:R-:W-:-:S02]  /*ba5a0*/  IMAD.MOV.U32 R16, RZ, RZ, R6 ;  /* 0x000000ffff107224 */ /* 0x001fc400078e0006 */
[----:B------:R-:W-:Y:S01]  /*ba5b0*/  IMAD.MOV.U32 R17, RZ, RZ, R7 ;  /* 0x000000ffff117224 */ /* 0x000fe200078e0007 */
[----:B------:R-:W2:Y:S04]  /*ba5c0*/  LDL.LU R6, [R1+0x484c] ;  /* 0x00484c0001067983 */ /* 0x000ea80000300800 */
[----:B------:R-:W2:Y:S04]  /*ba5d0*/  LDL.LU R7, [R1+0x4848] ;  /* 0x0048480001077983 */ /* 0x000ea80000300800 */
[----:B------:R0:W-:Y:S04]  /*ba5e0*/  STL.64 [R1+0x47e8], R16 ;  /* 0x0047e81001007387 */ /* 0x0001e80000100a00 */
[----:B0-----:R-:W4:Y:S04]  /*ba5f0*/  LDL.LU R16, [R1+0x370] ;  /* 0x0003700001107983 */ /* 0x001f280000300800 */
[----:B------:R-:W4:Y:S04]  /*ba600*/  LDL.LU R17, [R1+0x374] ;  /* 0x0003740001117983 */ /* 0x000f280000300800 */
[----:B------:R-:W2:Y:S04]  /*ba610*/  LDL.LU R18, [R1+0x378] ;  /* 0x0003780001127983 */ /* 0x000ea80000300800 */
[----:B------:R-:W2:Y:S01]  /*ba620*/  LDL.LU R19, [R1+0x37c] ;  /* 0x00037c0001137983 */ /* 0x000ea20000300800 */
[C---:B---3--:R-:W-:Y:S03]  /*ba630*/  HMMA.16816.F32.BF16 R12, R20.reuse, R12, R8 ;  /* 0x0000000c140c723c */ /* 0x048fe60000041808 */
[----:B--2---:R-:W-:Y:S04]  /*ba640*/  STL.64 [R1+0x4800], R18 ;  /* 0x0048001201007387 */ /* 0x004fe80000100a00 */
[----:B----4-:R0:W-:Y:S04]  /*ba650*/  STL.64 [R1+0x47f8], R16 ;  /* 0x0047f81001007387 */ /* 0x0101e80000100a00 */
        /* <DEDUP_REMOVED lines=8> */
[----:B------:R-:W4:Y:S04]  /*ba6e0*/  LDL.LU.64 R10, [R1+0x4840] ;  /* 0x00484000010a7983 */ /* 0x000f280000300a00 */
[----:B------:R-:W4:Y:S04]  /*ba6f0*/  LDL.LU.64 R8, [R1+0x4838] ;  /* 0x0048380001087983 */ /* 0x000f280000300a00 */
        /* <DEDUP_REMOVED lines=10> */
[----:B------:R-:W2:-:S15]  /*ba7a0*/  LDL.LU.64 R8, [R1+0x4810] ;  /* 0x0048100001087983 */ /* 0x000e9e0000300a00 */
[----:B------:R-:W-:Y:S02]  /*ba7b0*/  NOP ;  /* 0x0000000000007918 */ /* 0x000fe40000000000 */
[----:B------:R0:W-:Y:S04]  /*ba7c0*/  STL.64 [R1+0x390], R12 ;  /* 0x0003900c01007387 */ /* 0x0001e80000100a00 */
[----:B------:R-:W-:Y:S04]  /*ba7d0*/  STL.64 [R1+0x398], R14 ;  /* 0x0003980e01007387 */ /* 0x000fe80000100a00 */
[----:B0-----:R-:W4:Y:S01]  /*ba7e0*/  LDL.LU.64 R12, [R1+0x4808] ;  /* 0x00480800010c7983 */ /* 0x001f220000300a00 */
        /* <DEDUP_REMOVED lines=12> */
[----:B-1----:R-:W4:Y:S04]  /*ba8b0*/  LDL.LU.64 R10, [R1+0x47e0] ;  /* 0x0047e000010a7983 */ /* 0x002f280000300a00 */
[----:B------:R-:W4:Y:S01]  /*ba8c0*/  LDL.LU.64 R8, [R1+0x47d8] ;  /* 0x0047d80001087983 */ /* 0x000f220000300a00 */
[C---:B0-----:R-:W-:Y:S01]  /*ba8d0*/  LOP3.LUT R27, R26.reuse, 0x7, RZ, 0xc0, !PT ;  /* 0x000000071a1b7812 */ /* 0x041fe200078ec0ff */
[----:B------:R-:W-:-:S04]  /*ba8e0*/  IMAD.SHL.U32 R15, R26, 0x2, RZ ;  /* 0x000000021a0f7824 */ /* 0x000fc800078e00ff */
[----:B------:R-:W-:-:S05]  /*ba8f0*/  IMAD R27, R27, 0x90, RZ ;  /* 0x000000901b1b7824 */ /* 0x000fca00078e02ff */
[----:B------:R-:W-:Y:S02]  /*ba900*/  LOP3.LUT R27, R27, 0x10, R15, 0x78, !PT ;  /* 0x000000101b1b7812 */ /* 0x000fe400078e780f */
[----:B----4-:R-:W-:Y:S01]  /*ba910*/  HMMA.16816.F32.BF16 R12, R20, R12, R8 ;  /* 0x0000000c140c723c */ /* 0x010fe20000041808 */
[----:B------:R-:W4:Y:S04]  /*ba920*/  LDL.LU.64 R10, [R1+0x47d0] ;  /* 0x0047d000010a7983 */ /* 0x000f280000300a00 */
[----:B------:R-:W4:-:S14]  /*ba930*/  LDL.LU.64 R8, [R1+0x47c8] ;  /* 0x0047c80001087983 */ /* 0x000f1c0000300a00 */
[----:B------:R0:W-:Y:S04]  /*ba940*/  STL.64 [R1+0x360], R12 ;  /* 0x0003600c01007387 */ /* 0x0001e80000100a00 */
[----:B------:R4:W-:Y:S04]  /*ba950*/  STL.64 [R1+0x368], R14 ;  /* 0x0003680e01007387 */ /* 0x0009e80000100a00 */
[----:B0-----:R-:W4:Y:S02]  /*ba960*/  LDL.LU.64 R12, [R1+0x47c0] ;  /* 0x0047c000010c7983 */ /* 0x001f240000300a00 */
[----:B----4-:R-:W-:Y:S02]  /*ba970*/  HMMA.16816.F32.BF16 R12, R20, R12, R8 ;  /* 0x0000000c140c723c */ /* 0x010fe40000041808 */
[----:B------:R-:W4:-:S15]  /*ba980*/  LDL.LU.64 R10, [R1+0x47b8] ;  /* 0x0047b800010a7983 */ /* 0x000f1e0000300a00 */
[----:B------:R-:W-:Y:S02]  /*ba990*/  NOP ;  /* 0x0000000000007918 */ /* 0x000fe40000000000 */
[----:B------:R-:W-:Y:S04]  /*ba9a0*/  STL.64 [R1+0x350], R12 ;  /* 0x0003500c01007387 */ /* 0x000fe80000100a00 */
[----:B------:R0:W-:Y:S04]  /*ba9b0*/  STL.64 [R1+0x358], R14 ;  /* 0x0003580e01007387 */ /* 0x0001e80000100a00 */
[----:B0-----:R-:W2:Y:S04]  /*ba9c0*/  LDL.LU.64 R14, [R1+0x47b0] ;  /* 0x0047b000010e7983 */ /* 0x001ea80000300a00 */
[----:B------:R-:W2:Y:S01]  /*ba9d0*/  LDL.LU.64 R12, [R1+0x47a8] ;  /* 0x0047a800010c7983 */ /* 0x000ea20000300a00 */
[----:B------:R-:W-:-:S05]  /*ba9e0*/  IMAD.SHL.U32 R26, R26, 0x40, RZ ;  /* 0x000000401a1a7824 */ /* 0x000fca00078e00ff */
[----:B------:R-:W-:Y:S01]  /*ba9f0*/  LOP3.LUT R27, R27, 0x400, R26, 0xf8, !PT ;  /* 0x000004001b1b7812 */ /* 0x000fe200078ef81a */
        /* <DEDUP_REMOVED lines=11> */
[----:B------:R-:W3:Y:S02]  /*baab0*/  LDL.LU R19, [R1+0x33c] ;  /* 0x00033c0001137983 */ /* 0x000ee40000300800 */
[C---:B---3--:R-:W-:Y:S08]  /*baac0*/  HMMA.16816.F32.BF16 R16, R20.reuse, R4, R16 ;  /* 0x000000041410723c */ /* 0x048ff00000041810 */
[----:B--2---:R-:W-:Y:S01]  /*baad0*/  HMMA.16816.F32.BF16 R4, R20, R24, R12 ;  /* 0x000000181404723c */ /* 0x004fe2000004180c */
[----:B------:R-:W-:-:S02]  /*baae0*/  IMAD.MOV.U32 R24, RZ, RZ, R28 ;  /* 0x000000ffff187224 */ /* 0x000fc400078e001c */
[----:B------:R-:W-:-:S08]  /*baaf0*/  IMAD.MOV.U32 R25, RZ, RZ, R3 ;  /* 0x000000ffff197224 */ /* 0x000fd000078e0003 */
[----:B------:R-:W-:Y:S04]  /*bab00*/  STL.64 [R1+0x330], R16 ;  /* 0x0003301001007387 */ /* 0x000fe80000100a00 */
[----:B------:R-:W-:Y:S04]  /*bab10*/  STL.64 [R1+0x338], R18 ;  /* 0x0003381201007387 */ /* 0x000fe80000100a00 */
[----:B------:R-:W2:Y:S04]  /*bab20*/  LDL.LU R28, [R1+0x4794] ;  /* 0x00479400011c7983 */ /* 0x000ea80000300800 */
[----:B------:R-:W-:Y:S04]  /*bab30*/  STL.64 [R1+0x320], R4 ;  /* 0x0003200401007387 */ /* 0x000fe80000100a00 */
[----:B------:R-:W-:Y:S04]  /*bab40*/  STL.64 [R1+0x328], R6 ;  /* 0x0003280601007387 */ /* 0x000fe80000100a00 */
[----:B------:R-:W3:Y:S04]  /*bab50*/  LDL.LU R3, [R1+0x4790] ;  /* 0x0047900001037983 */ /* 0x000ee80000300800 */
[----:B------:R0:W-:Y:S04]  /*bab60*/  STL.64 [R1+0x4598], R24 ;  /* 0x0045981801007387 */ /* 0x0001e80000100a00 */
[----:B------:R-:W2:Y:S04]  /*bab70*/  LDL.LU R12, [R1+0x1f0] ;  /* 0x0001f000010c7983 */ /* 0x000ea80000300800 */
[----:B------:R-:W2:Y:S04]  /*bab80*/  LDL.LU R13, [R1+0x1f4] ;  /* 0x0001f400010d7983 */ /* 0x000ea80000300800 */
[----:B------:R-:W2:Y:S04]  /*bab90*/  LDL.LU R14, [R1+0x1f8] ;  /* 0x0001f800010e7983 */ /* 0x000ea80000300800 */
[----:B------:R-:W2:Y:S01]  /*baba0*/  LDL.LU R15, [R1+0x1fc] ;  /* 0x0001fc00010f7983 */ /* 0x000ea20000300800 */
[----:B0-----:R-:W-:-:S02]  /*babb0*/  IMAD.MOV.U32 R24, RZ, RZ, R0 ;  /* 0x000000ffff187224 */ /* 0x001fc400078e0000 */
        /* <DEDUP_REMOVED lines=83> */
[----:B------:R-:W2:Y:S04]  /*bb0f0*/  LDL.LU R28, [R1+0x474c] ;  /* 0x00474c00011c7983 */ /* 0x000ea80000300800 */
[----:B------:R-:W2:Y:S04]  /*bb100*/  LDL.LU R10, [R1+0x4748] ;  /* 0x00474800010a7983 */ /* 0x000ea80000300800 */
[----:B------:R0:W-:Y:S01]  /*bb110*/  STL.64 [R1+0x4670], R24 ;  /* 0x0046701801007387 */ /* 0x0001e20000100a00 */
[----:B----4-:R-:W-:-:S02]  /*bb120*/  IMAD.MOV.U32 R16, RZ, RZ, R11 ;  /* 0x000000ffff107224 */ /* 0x010fc400078e000b */
[----:B---3--:R-:W-:Y:S02]  /*bb130*/  IMAD.MOV.U32 R17, RZ, RZ, R29 ;  /* 0x000000ffff117224 */ /* 0x008fe400078e001d */
        /* <DEDUP_REMOVED lines=8> */
[----:B------:R-:W4:Y:S04]  /*bb1c0*/  LDL.LU R0, [R1+0x4744] ;  /* 0x0047440001007983 */ /* 0x000f280000300800 */
[----:B------:R-:W2:Y:S04]  /*bb1d0*/  LDL.LU R2, [R1+0x4740] ;  /* 0x0047400001027983 */ /* 0x000ea80000300800 */
        /* <DEDUP_REMOVED lines=22> */
[----:B------:R-:W-:Y:S04]  /*bb340*/  STL.64 [R1+0x46b0], R24 ;  /* 0x0046b01801007387 */ /* 0x000fe80000100a00 */
[----:B------:R-:W2:Y:S04]  /*bb350*/  LDL.LU R0, [R1+0x472c] ;  /* 0x00472c0001007983 */ /* 0x000ea80000300800 */
[----:B------:R-:W4:Y:S04]  /*bb360*/  LDL.LU R10, [R1+0x4728] ;  /* 0x00472800010a7983 */ /* 0x000f280000300800 */
[----:B------:R0:W-:Y:S01]  /*bb370*/  STL.64 [R1+0x46c0], R16 ;  /* 0x0046c01001007387 */ /* 0x0001e20000100a00 */
[----:B------:R-:W-:-:S02]  /*bb380*/  IMAD.MOV.U32 R5, RZ, RZ, R3 ;  /* 0x000000ffff057224 */ /* 0x000fc400078e0003 */
[----:B0-----:R-:W-:Y:S02]  /*bb390*/  IMAD.MOV.U32 R16, RZ, RZ, R11 ;  /* 0x000000ffff107224 */ /* 0x001fe400078e000b */
[----:B------:R-:W-:Y:S01]  /*bb3a0*/  IMAD.MOV.U32 R17, RZ, RZ, R2 ;  /* 0x000000ffff117224 */ /* 0x000fe200078e0002 */
[----:B------:R-:W3:Y:S04]  /*bb3b0*/  LDL.LU R11, [R1+0x4724] ;  /* 0x00472400010b7983 */ /* 0x000ee80000300800 */
[----:B------:R-:W3:Y:S04]  /*bb3c0*/  LDL.LU R2, [R1+0x4720] ;  /* 0x0047200001027983 */ /* 0x000ee80000300800 */
[----:B------:R0:W-:Y:S04]  /*bb3d0*/  STL.64 [R1+0x46d8], R16 ;  /* 0x0046d81001007387 */ /* 0x0001e80000100a00 */
[----:B------:R-:W3:Y:S04]  /*bb3e0*/  LDL.LU R24, [R1+0x2d0] ;  /* 0x0002d00001187983 */ /* 0x000ee80000300800 */
[----:B------:R-:W3:Y:S04]  /*bb3f0*/  LDL.LU R25, [R1+0x2d4] ;  /* 0x0002d40001197983 */ /* 0x000ee80000300800 */
[----:B------:R-:W3:Y:S04]  /*bb400*/  LDL.LU R26, [R1+0x2d8] ;  /* 0x0002d800011a7983 */ /* 0x000ee80000300800 */
[----:B------:R-:W3:Y:S01]  /*bb410*/  LDL.LU R27, [R1+0x2dc] ;  /* 0x0002dc00011b7983 */ /* 0x000ee20000300800 */
[----:B0-----:R-:W-:-:S02]  /*bb420*/  IMAD.MOV.U32 R16, RZ, RZ, R28 ;  /* 0x000000ffff107224 */ /* 0x001fc400078e001c */
[----:B------:R-:W-:Y:S01]  /*bb430*/  IMAD.MOV.U32 R17, RZ, RZ, R29 ;  /* 0x000000ffff117224 */ /* 0x000fe200078e001d */
[----:B------:R-:W3:Y:S04]  /*bb440*/  LDL.LU R28, [R1+0x471c] ;  /* 0x00471c00011c7983 */ /* 0x000ee80000300800 */
[----:B------:R-:W3:Y:S04]  /*bb450*/  LDL.LU R29, [R1+0x4718] ;  /* 0x00471800011d7983 */ /* 0x000ee80000300800 */
[----:B------:R0:W-:Y:S01]  /*bb460*/  STL.64 [R1+0x46f0], R16 ;  /* 0x0046f01001007387 */ /* 0x0001e20000100a00 */
[----:B--2---:R-:W-:-:S03]  /*bb470*/  IMAD.MOV.U32 R4, RZ, RZ, R0 ;  /* 0x000000ffff047224 */ /* 0x004fc600078e0000 */
[----:B------:R-:W2:Y:S04]  /*bb480*/  LDL.LU R0, [R1+0x4714] ;  /* 0x0047140001007983 */ /* 0x000ea80000300800 */
[----:B------:R-:W2:Y:S04]  /*bb490*/  LDL.LU R3, [R1+0x4710] ;  /* 0x0047100001037983 */ /* 0x000ea80000300800 */
[----:B------:R-:W-:Y:S04]  /*bb4a0*/  STL.64 [R1+0x46f8], R4 ;  /* 0x0046f80401007387 */ /* 0x000fe80000100a00 */
        /* <DEDUP_REMOVED lines=26> */
[----:B------:R-:W2:Y:S04]  /*bb650*/  LDL.LU R14, [R1+0x288] ;  /* 0x00028800010e7983 */ /* 0x000ea80000300800 */
[----:B------:R-:W2:Y:S01]  /*bb660*/  LDL.LU R15, [R1+0x28c] ;  /* 0x00028c00010f7983 */ /* 0x000ea20000300800 */
[----:B------:R-:W-:-:S02]  /*bb670*/  IMAD.MOV.U32 R4, RZ, RZ, R11 ;  /* 0x000000ffff047224 */ /* 0x000fc400078e000b */
[----:B----4-:R-:W-:Y:S01]  /*bb680*/  IMAD.MOV.U32 R5, RZ, RZ, R10 ;  /* 0x000000ffff057224 */ /* 0x010fe200078e000a */
        /* <DEDUP_REMOVED lines=17> */
[----:B------:R-:W4:Y:S04]  /*bb7a0*/  LDL.LU.64 R18, [R1+0x4708] ;  /* 0x0047080001127983 */ /* 0x000f280000300a00 */
[----:B------:R-:W4:Y:S04]  /*bb7b0*/  LDL.LU.64 R16, [R1+0x4700] ;  /* 0x0047000001107983 */ /* 0x000f280000300a00 */
[----:B------:R0:W-:Y:S04]  /*bb7c0*/  STL.64 [R1+0x310], R4 ;  /* 0x0003100401007387 */ /* 0x0001e80000100a00 */
[----:B------:R4:W-:Y:S04]  /*bb7d0*/  STL.64 [R1+0x318], R6 ;  /* 0x0003180601007387 */ /* 0x0009e80000100a00 */
[----:B0-----:R-:W4:Y:S02]  /*bb7e0*/  LDL.LU.64 R4, [R1+0x46f8] ;  /* 0x0046f80001047983 */ /* 0x001f240000300a00 */
[----:B----4-:R-:W-:Y:S02]  /*bb7f0*/  HMMA.16816.F32.BF16 R4, R20, R4, R16 ;  /* 0x000000041404723c */ /* 0x010fe40000041810 */
[----:B------:R-:W4:-:S15]  /*bb800*/  LDL.LU.64 R16, [R1+0x46f0] ;  /* 0x0046f00001107983 */ /* 0x000f1e0000300a00 */
[----:B------:R-:W-:Y:S02]  /*bb810*/  NOP ;  /* 0x0000000000007918 */ /* 0x000fe40000000000 */
[----:B------:R0:W-:Y:S04]  /*bb820*/  STL.64 [R1+0x300], R4 ;  /* 0x0003000401007387 */ /* 0x0001e80000100a00 */
[----:B------:R1:W-:Y:S04]  /*bb830*/  STL.64 [R1+0x308], R6 ;  /* 0x0003080601007387 */ /* 0x0003e80000100a00 */
[----:B0-----:R-:W2:Y:S04]  /*bb840*/  LDL.LU R4, [R1+0x1d0] ;  /* 0x0001d00001047983 */ /* 0x001ea80000300800 */
[----:B------:R-:W2:Y:S04]  /*bb850*/  LDL.LU R5, [R1+0x1d4] ;  /* 0x0001d40001057983 */ /* 0x000ea80000300800 */
[----:B-1----:R-:W2:Y:S04]  /*bb860*/  LDL.LU R6, [R1+0x1d8] ;  /* 0x0001d80001067983 */ /* 0x002ea80000300800 */
[----:B------:R-:W2:Y:S01]  /*bb870*/  LDL.LU R7, [R1+0x1dc] ;  /* 0x0001dc0001077983 */ /* 0x000ea20000300800 */
        /* <DEDUP_REMOVED lines=105> */
[----:B------:R-:W3:Y:S04]  /*bbf10*/  LDL.LU.64 R12, [R1+0x4568] ;  /* 0x00456800010c7983 */ /* 0x000ee80000300a00 */
[----:B------:R0:W-:Y:S04]  /*bbf20*/  STL.64 [R1+0x4390], R26 ;  /* 0x0043901a01007387 */ /* 0x0001e80000100a00 */
[----:B0-----:R-:W2:Y:S04]  /*bbf30*/  LDL R26, [R1+0x1a8] ;  /* 0x0001a800011a7983 */ /* 0x001ea80000100800 */
[----:B------:R-:W2:Y:S01]  /*bbf40*/  LDL R27, [R1+0x1ac] ;  /* 0x0001ac00011b7983 */ /* 0x000ea20000100800 */
[----:B---3--:R-:W-:-:S15]  /*bbf50*/  HMMA.16816.F32.BF16 R8, R20, R12, R8 ;  /* 0x0000000c1408723c */ /* 0x008fde0000041808 */
[----:B------:R-:W-:-:S04]  /*bbf60*/  NOP ;  /* 0x0000000000007918 */ /* 0x000fc80000000000 */
[----:B------:R0:W-:Y:S04]  /*bbf70*/  STL.64 [R1+0x1e0], R8 ;  /* 0x0001e00801007387 */ /* 0x0001e80000100a00 */
[----:B------:R1:W-:Y:S04]  /*bbf80*/  STL.64 [R1+0x1e8], R10 ;  /* 0x0001e80a01007387 */ /* 0x0003e80000100a00 */
[----:B0-----:R-:W1:Y:S04]  /*bbf90*/  LDL.LU.64 R8, [R1+0x4560] ;  /* 0x0045600001087983 */ /* 0x001e680000300a00 */
[----:B--2---:R0:W-:Y:S04]  /*bbfa0*/  STL.64 [R1+0x4378], R14 ;  /* 0x0043780e01007387 */ /* 0x0041e80000100a00 */
[----:B------:R-:W2:Y:S01]  /*bbfb0*/  LDL.LU R12, [R1+0x9a0] ;  /* 0x0009a000010c7983 */ /* 0x000ea20000300800 */
[----:B------:R-:W-:-:S03]  /*bbfc0*/  MOV R13, R29 ;  /* 0x0000001d000d7202 */ /* 0x000fc60000000f00 */
[----:B------:R-:W3:Y:S01]  /*bbfd0*/  LDL.LU R29, [R1+0x4558] ;  /* 0x00455800011d7983 */ /* 0x000ee20000300800 */
[----:B-1----:R-:W-:Y:S03]  /*bbfe0*/  HMMA.16816.F32.BF16 R8, R20, R8, R4 ;  /* 0x000000081408723c */ /* 0x002fe60000041804 */
[----:B------:R-:W2:Y:S04]  /*bbff0*/  LDL.LU.64 R6, [R1+0x4550] ;  /* 0x0045500001067983 */ /* 0x000ea80000300a00 */
[----:B------:R-:W4:Y:S01]  /*bc000*/  LDL.LU.64 R4, [R1+0x4548] ;  /* 0x0045480001047983 */ /* 0x000f220000300a00 */
[----:B0-----:R-:W-:Y:S02]  /*bc010*/  IMAD.MOV.U32 R15, RZ, RZ, R2 ;  /* 0x000000ffff0f7224 */ /* 0x001fe400078e0002 */
[----:B------:R-:W-:-:S09]  /*bc020*/  IMAD.MOV.U32 R14, RZ, RZ, R28 ;  /* 0x000000ffff0e7224 */ /* 0x000fd200078e001c */
[----:B------:R-:W-:Y:S02]  /*bc030*/  IMAD.MOV.U32 R2, RZ, RZ, R11 ;  /* 0x000000ffff027224 */ /* 0x000fe400078e000b */
[----:B------:R-:W-:Y:S01]  /*bc040*/  IMAD.MOV.U32 R28, RZ, RZ, R10 ;  /* 0x000000ffff1c7224 */ /* 0x000fe200078e000a */
[----:B------:R0:W-:Y:S01]  /*bc050*/  STL.64 [R1+0x1d0], R8 ;  /* 0x0001d00801007387 */ /* 0x0001e20000100a00 */
[----:B------:R-:W-:Y:S02]  /*bc060*/  IMAD.MOV.U32 R10, RZ, RZ, R3 ;  /* 0x000000ffff0a7224 */ /* 0x000fe400078e0003 */
[----:B------:R-:W-:Y:S01]  /*bc070*/  IMAD.MOV.U32 R11, RZ, RZ, R0 ;  /* 0x000000ffff0b7224 */ /* 0x000fe200078e0000 */
[----:B0-----:R-:W2:Y:S04]  /*bc080*/  LDL.LU R8, [R1+0x9b0] ;  /* 0x0009b00001087983 */ /* 0x001ea80000300800 */
[----:B------:R-:W2:Y:S04]  /*bc090*/  LDL.LU R9, [R1+0x9b4] ;  /* 0x0009b40001097983 */ /* 0x000ea80000300800 */
[----:B------:R-:W-:Y:S04]  /*bc0a0*/  STL [R1+0x3d4c], R2 ;  /* 0x003d4c0201007387 */ /* 0x000fe80000100800 */
[----:B------:R-:W-:Y:S01]  /*bc0b0*/  STL [R1+0x3d48], R28 ;  /* 0x003d481c01007387 */ /* 0x000fe20000100800 */
[----:B----4-:R-:W-:Y:S03]  /*bc0c0*/  HMMA.16816.F32.BF16 R20, R20, R4, R16 ;  /* 0x000000041414723c */ /* 0x010fe60000041810 */
[----:B------:R-:W2:Y:S04]  /*bc0d0*/  LDL.LU.64 R18, [R1+0x4540] ;  /* 0x0045400001127983 */ /* 0x000ea80000300a00 */
[----:B------:R-:W2:-:S12]  /*bc0e0*/  LDL.LU.64 R16, [R1+0x4538] ;  /* 0x0045380001107983 */ /* 0x000e980000300a00 */
[----:B------:R-:W-:Y:S01]  /*bc0f0*/  IMAD.MOV.U32 R0, RZ, RZ, R22 ;  /* 0x000000ffff007224 */ /* 0x000fe200078e0016 */
[----:B------:R-:W-:Y:S01]  /*bc100*/  STL.64 [R1+0x1c0], R20 ;  /* 0x0001c01401007387 */ /* 0x000fe20000100a00 */
[----:B------:R-:W-:-:S03]  /*bc110*/  IMAD.MOV.U32 R3, RZ, RZ, R23 ;  /* 0x000000ffff037224 */ /* 0x000fc600078e0017 */
[----:B---3--:R-:W0:Y:S04]  /*bc120*/  LDSM.16.MT88.4 R20, [R29+UR5+0x23800] ;  /* 0x023800051d14783b */ /* 0x008e280008004200 */
[----:B------:R-:W-:Y:S04]  /*bc130*/  STL [R1+0x3d54], R3 ;  /* 0x003d540301007387 */ /* 0x000fe80000100800 */
[----:B------:R-:W-:Y:S04]  /*bc140*/  STL [R1+0x3d50], R0 ;  /* 0x003d500001007387 */ /* 0x000fe80000100800 */
[----:B0-----:R0:W-:Y:S04]  /*bc150*/  STL.64 [R1+0x4310], R22 ;  /* 0x0043101601007387 */ /* 0x0011e80000100a00 */
[----:B------:R-:W-:Y:S04]  /*bc160*/  STL.64 [R1+0x4308], R20 ;  /* 0x0043081401007387 */ /* 0x000fe80000100a00 */
[----:B0-----:R-:W2:Y:S02]  /*bc170*/  LDL.64 R22, [R1+0x1b8] ;  /* 0x0001b80001167983 */ /* 0x001ea40000100a00 */
[----:B--2---:R-:W-:Y:S01]  /*bc180*/  HMMA.16816.F32.BF16 R8, R16, R22, R8 ;  /* 0x000000161008723c */ /* 0x004fe20000041808 */
[----:B------:R-:W-:-:S02]  /*bc190*/  IMAD.MOV.U32 R5, RZ, RZ, R22 ;  /* 0x000000ffff057224 */ /* 0x000fc400078e0016 */
[----:B------:R-:W-:-:S15]  /*bc1a0*/  IMAD.MOV.U32 R4, RZ, RZ, R23 ;  /* 0x000000ffff047224 */ /* 0x000fde00078e0017 */
[----:B------:R-:W-:Y:S01]  /*bc1b0*/  NOP ;  /* 0x0000000000007918 */ /* 0x000fe20000000000 */
[----:B------:R-:W-:Y:S01]  /*bc1c0*/  IMAD.MOV.U32 R29, RZ, RZ, R8 ;  /* 0x000000ffff1d7224 */ /* 0x000fe200078e0008 */
[----:B------:R-:W-:Y:S04]  /*bc1d0*/  STL.64 [R1+0x9b0], R8 ;  /* 0x0009b00801007387 */ /* 0x000fe80000100a00 */
[----:B------:R-:W-:Y:S04]  /*bc1e0*/  STL.64 [R1+0x9b8], R10 ;  /* 0x0009b80a01007387 */ /* 0x000fe80000100a00 */
[----:B------:R0:W-:Y:S04]  /*bc1f0*/  STL.64 [R1+0x4370], R6 ;  /* 0x0043700601007387 */ /* 0x0001e80000100a00 */
[----:B------:R-:W-:Y:S04]  /*bc200*/  STL.64 [R1+0x4368], R4 ;  /* 0x0043680401007387 */ /* 0x000fe80000100a00 */
[----:B------:R-:W-:Y:S04]  /*bc210*/  STL [R1+0x3ac8], R29 ;  /* 0x003ac81d01007387 */ /* 0x000fe80000100800 */
[----:B0-----:R-:W2:Y:S01]  /*bc220*/  LDL.64 R6, [R1+0x128] ;  /* 0x0001280001067983 */ /* 0x001ea20000100a00 */
[----:B------:R-:W-:Y:S03]  /*bc230*/  HMMA.16816.F32.BF16 R8, R16, R26, R12 ;  /* 0x0000001a1008723c */ /* 0x000fe6000004180c */
[----:B--2---:R-:W-:-:S15]  /*bc240*/  STL.64 [R1+0x44b8], R6 ;  /* 0x0044b80601007387 */ /* 0x004fde0000100a00 */
[----:B------:R-:W-:Y:S01]  /*bc250*/  NOP ;  /* 0x0000000000007918 */ /* 0x000fe20000000000 */
[----:B------:R-:W-:Y:S04]  /*bc260*/  STL.64 [R1+0x9a0], R8 ;  /* 0x0009a00801007387 */ /* 0x000fe80000100a00 */
[----:B------:R-:W-:Y:S04]  /*bc270*/  STL.64 [R1+0x9a8], R10 ;  /* 0x0009a80a01007387 */ /* 0x000fe80000100a00 */
[----:B------:R-:W2:Y:S04]  /*bc280*/  LDL.LU R12, [R1+0x910] ;  /* 0x00091000010c7983 */ /* 0x000ea80000300800 */
[----:B------:R-:W2:Y:S04]  /*bc290*/  LDL.LU R13, [R1+0x914] ;  /* 0x00091400010d7983 */ /* 0x000ea80000300800 */
[----:B------:R-:W3:Y:S04]  /*bc2a0*/  LDL.LU R14, [R1+0x918] ;  /* 0x00091800010e7983 */ /* 0x000ee80000300800 */
        /* <DEDUP_REMOVED lines=8> */
[----:B--2---:R-:W-:Y:S04]  /*bc330*/  STL.64 [R1+0x4510], R14 ;  /* 0x0045100e01007387 */ /* 0x004fe80000100a00 */
        /* <DEDUP_REMOVED lines=11> */
[----:B------:R-:W3:Y:S04]  /*bc3f0*/  LDL.LU R23, [R1+0x99c] ;  /* 0x00099c0001177983 */ /* 0x000ee80000300800 */
[----:B--2---:R0:W-:Y:S04]  /*bc400*/  STL.64 [R1+0x4520], R10 ;  /* 0x0045200a01007387 */ /* 0x0041e80000100a00 */
[----:B----4-:R-:W-:Y:S04]  /*bc410*/  STL.64 [R1+0x4518], R8 ;  /* 0x0045180801007387 */ /* 0x010fe80000100a00 */
[----:B0-----:R-:W2:Y:S04]  /*bc420*/  LDL.64 R10, [R1+0x188] ;  /* 0x00018800010a7983 */ /* 0x001ea80000100a00 */
[----:B--2---:R0:W-:Y:S04]  /*bc430*/  STL.64 [R1+0x4530], R10 ;  /* 0x0045300a01007387 */ /* 0x0041e80000100a00 */
[----:B------:R-:W2:Y:S04]  /*bc440*/  LDL.64 R14, [R1+0x178] ;  /* 0x00017800010e7983 */ /* 0x000ea80000100a00 */
[----:B0-----:R-:W4:Y:S04]  /*bc450*/  LDL.64 R10, [R1+0x198] ;  /* 0x00019800010a7983 */ /* 0x001f280000100a00 */
[----:B--2---:R0:W-:Y:S04]  /*bc460*/  STL.64 [R1+0x4528], R14 ;  /* 0x0045280e01007387 */ /* 0x0041e80000100a00 */
[----:B------:R-:W2:Y:S04]  /*bc470*/  LDL.LU R12, [R1+0x980] ;  /* 0x00098000010c7983 */ /* 0x000ea80000300800 */
[----:B------:R-:W2:Y:S04]  /*bc480*/  LDL.LU R13, [R1+0x984] ;  /* 0x00098400010d7983 */ /* 0x000ea80000300800 */
[----:B0-----:R-:W2:Y:S04]  /*bc490*/  LDL.LU R14, [R1+0x988] ;  /* 0x00098800010e7983 */ /* 0x001ea80000300800 */
[----:B------:R-:W2:Y:S04]  /*bc4a0*/  LDL.LU R15, [R1+0x98c] ;  /* 0x00098c00010f7983 */ /* 0x000ea80000300800 */
[----:B---3--:R-:W-:Y:S04]  /*bc4b0*/  STL.64 [R1+0x44d8], R6 ;  /* 0x0044d80601007387 */ /* 0x008fe80000100a00 */
[----:B------:R0:W-:Y:S04]  /*bc4c0*/  STL.64 [R1+0x44d0], R4 ;  /* 0x0044d00401007387 */ /* 0x0001e80000100a00 */
[----:B0-----:R-:W3:Y:S04]  /*bc4d0*/  LDL.LU R4, [R1+0x940] ;  /* 0x0009400001047983 */ /* 0x001ee80000300800 */
[----:B------:R-:W3:Y:S04]  /*bc4e0*/  LDL.LU R5, [R1+0x944] ;  /* 0x0009440001057983 */ /* 0x000ee80000300800 */
[----:B------:R-:W2:Y:S04]  /*bc4f0*/  LDL.LU R6, [R1+0x948] ;  /* 0x0009480001067983 */ /* 0x000ea80000300800 */
[----:B------:R-:W2:Y:S01]  /*bc500*/  LDL.LU R7, [R1+0x94c] ;  /* 0x00094c0001077983 */ /* 0x000ea20000300800 */
[----:B----4-:R-:W-:Y:S03]  /*bc510*/  HMMA.16816.F32.BF16 R20, R16, R10, R20 ;  /* 0x0000000a1014723c */ /* 0x010fe60000041814 */
        /* <DEDUP_REMOVED lines=14> */
[----:B------:R-:W-:Y:S01]  /*bc600*/  STL.64 [R1+0x998], R22 ;  /* 0x0009981601007387 */ /* 0x000fe20000100a00 */
[----:B0-----:R-:W-:-:S02]  /*bc610*/  IMAD.MOV.U32 R21, RZ, RZ, R10 ;  /* 0x000000ffff157224 */ /* 0x001fc400078e000a */
[----:B------:R-:W-:Y:S02]  /*bc620*/  IMAD.MOV.U32 R20, RZ, RZ, R11 ;  /* 0x000000ffff147224 */ /* 0x000fe400078e000b */
[----:B------:R-:W4:Y:S04]  /*bc630*/  LDL.LU.64 R10, [R1+0x4530] ;  /* 0x00453000010a7983 */ /* 0x000f280000300a00 */
[----:B------:R0:W-:Y:S04]  /*bc640*/  STL.64 [R1+0x4380], R20 ;  /* 0x0043801401007387 */ /* 0x0001e80000100a00 */
[----:B0-----:R-:W2:Y:S04]  /*bc650*/  LDL.LU R20, [R1+0x920] ;  /* 0x0009200001147983 */ /* 0x001ea80000300800 */
[----:B------:R-:W2:Y:S04]  /*bc660*/  LDL.LU R21, [R1+0x924] ;  /* 0x0009240001157983 */ /* 0x000ea80000300800 */
[----:B------:R-:W2:Y:S04]  /*bc670*/  LDL.LU R22, [R1+0x928] ;  /* 0x0009280001167983 */ /* 0x000ea80000300800 */
[----:B------:R-:W2:Y:S01]  /*bc680*/  LDL.LU R23, [R1+0x92c] ;  /* 0x00092c0001177983 */ /* 0x000ea20000300800 */
        /* <DEDUP_REMOVED lines=9> */
[----:B----4-:R-:W-:-:S15]  /*bc720*/  HMMA.16816.F32.BF16 R8, R16, R14, R8 ;  /* 0x0000000e1008723c */ /* 0x010fde0000041808 */
[----:B------:R-:W-:-:S04]  /*bc730*/  NOP ;  /* 0x0000000000007918 */ /* 0x000fc80000000000 */
[----:B------:R-:W-:Y:S04]  /*bc740*/  STL.64 [R1+0x970], R8 ;  /* 0x0009700801007387 */ /* 0x000fe80000100a00 */
[----:B------:R0:W-:Y:S02]  /*bc750*/  STL.64 [R1+0x978], R10 ;  /* 0x0009780a01007387 */ /* 0x0001e40000100a00 */
[----:B0-----:R-:W-:Y:S02]  /*bc760*/  IMAD.MOV.U32 R11, RZ, RZ, R14 ;  /* 0x000000ffff0b7224 */ /* 0x001fe400078e000e */
[----:B------:R-:W-:Y:S02]  /*bc770*/  IMAD.MOV.U32 R10, RZ, RZ, R15 ;  /* 0x000000ffff0a7224 */ /* 0x000fe400078e000f */
[----:B------:R-:W2:Y:S04]  /*bc780*/  LDL.LU.64 R14, [R1+0x4510] ;  /* 0x00451000010e7983 */ /* 0x000ea80000300a00 */
[----:B------:R0:W-:Y:S04]  /*bc790*/  STL.64 [R1+0x4388], R10 ;  /* 0x0043880a01007387 */ /* 0x0001e80000100a00 */
[----:B0-----:R-:W4:Y:S01]  /*bc7a0*/  LDL.64 R10, [R1+0x138] ;  /* 0x00013800010a7983 */ /* 0x001f220000100a00 */
        /* <DEDUP_REMOVED lines=28> */
[----:B------:R-:W3:Y:S04]  /*bc970*/  LDL.LU.64 R14, [R1+0x44c8] ;  /* 0x0044c800010e7983 */ /* 0x000ee80000300a00 */
[----:B------:R-:W3:Y:S04]  /*bc980*/  LDL.LU.64 R12, [R1+0x44c0] ;  /* 0x0044c000010c7983 */ /* 0x000ee80000300a00 */
[----:B------:R-:W-:Y:S04]  /*bc990*/  STL [R1+0x4250], R28 ;  /* 0x0042501c01007387 */ /* 0x000fe80000100800 */
[----:B------:R-:W-:Y:S01]  /*bc9a0*/  STL [R1+0x424c], R3 ;  /* 0x00424c0301007387 */ /* 0x000fe20000100800 */
[----:B----4-:R-:W-:-:S15]  /*bc9b0*/  HMMA.16816.F32.BF16 R4, R16, R10, R4 ;  /* 0x0000000a1004723c */ /* 0x010fde0000041804 */
[----:B------:R-:W-:-:S04]  /*bc9c0*/  NOP ;  /* 0x0000000000007918 */ /* 0x000fc80000000000 */
[----:B------:R-:W-:Y:S04]  /*bc9d0*/  STL.64 [R1+0x930], R4 ;  /* 0x0009300401007387 */ /* 0x000fe80000100a00 */
[----:B------:R0:W-:Y:S04]  /*bc9e0*/  STL.64 [R1+0x938], R6 ;  /* 0x0009380601007387 */ /* 0x0001e80000100a00 */
[----:B0-----:R-:W2:Y:S01]  /*bc9f0*/  LDL.LU.64 R6, [R1+0x44b8] ;  /* 0x0044b80001067983 */ /* 0x001ea20000300a00 */
[----:B------:R-:W-:-:S05]  /*bca00*/  IMAD.MOV.U32 R29, RZ, RZ, R11 ;  /* 0x000000ffff1d7224 */ /* 0x000fca00078e000b */
[----:B------:R-:W-:Y:S01]  /*bca10*/  STL [R1+0x4254], R29 ;  /* 0x0042541d01007387 */ /* 0x000fe20000100800 */
[----:B--2---:R-:W-:Y:S01]  /*bca20*/  HMMA.16816.F32.BF16 R8, R16, R6, R20 ;  /* 0x000000061008723c */ /* 0x004fe20000041814 */
[----:B------:R-:W-:Y:S02]  /*bca30*/  IMAD.MOV.U32 R28, RZ, RZ, R6 ;  /* 0x000000ffff1c7224 */ /* 0x000fe400078e0006 */
[----:B------:R-:W-:-:S05]  /*bca40*/  IMAD.MOV.U32 R3, RZ, RZ, R7 ;  /* 0x000000ffff037224 */ /* 0x000fca00078e0007 */
[----:B---3--:R-:W-:Y:S11]  /*bca50*/  HMMA.16816.F32.BF16 R4, R16, R26, R12 ;  /* 0x0000001a1004723c */ /* 0x008ff6000004180c */
[----:B------:R-:W-:Y:S04]  /*bca60*/  STL.64 [R1+0x920], R8 ;  /* 0x0009200801007387 */ /* 0x000fe80000100a00 */
[----:B------:R-:W-:Y:S04]  /*bca70*/  STL.64 [R1+0x928], R10 ;  /* 0x0009280a01007387 */ /* 0x000fe80000100a00 */
[----:B------:R-:W-:Y:S04]  /*bca80*/  STL [R1+0x425c], R3 ;  /* 0x00425c0301007387 */ /* 0x000fe80000100800 */
[----:B------:R-:W-:Y:S04]  /*bca90*/  STL [R1+0x4258], R28 ;  /* 0x0042581c01007387 */ /* 0x000fe80000100800 */
[----:B------:R-:W2:Y:S04]  /*bcaa0*/  LDL.LU R12, [R1+0x880] ;  /* 0x00088000010c7983 */ /* 0x000ea80000300800 */
        /* <DEDUP_REMOVED lines=23> */
[----:B------:R-:W2:Y:S04]  /*bcc20*/  LDL.LU R8, [R1+0x8b0] ;  /* 0x0008b00001087983 */ /* 0x000ea80000300800 */
[----:B------:R-:W2:Y:S04]  /*bcc30*/  LDL.LU R9, [R1+0x8b4] ;  /* 0x0008b40001097983 */ /* 0x000ea80000300800 */
[----:B0-----:R-:W3:Y:S04]  /*bcc40*/  LDL.LU R10, [R1+0x8b8] ;  /* 0x0008b800010a7983 */ /* 0x001ee80000300800 */
[----:B------:R-:W3:Y:S04]  /*bcc50*/  LDL.LU R11, [R1+0x8bc] ;  /* 0x0008bc00010b7983 */ /* 0x000ee80000300800 */
[----:B------:R-:W4:Y:S04]  /*bcc60*/  LDL.64 R14, [R1+0xf8] ;  /* 0x0000f800010e7983 */ /* 0x000f280000100a00 */
        /* <DEDUP_REMOVED lines=33> */
[----:B------:R-:W3:Y:S04]  /*bce80*/  LDL.LU R20, [R1+0x890] ;  /* 0x0008900001147983 */ /* 0x000ee80000300800 */
[----:B------:R-:W3:Y:S04]  /*bce90*/  LDL.LU R21, [R1+0x894] ;  /* 0x0008940001157983 */ /* 0x000ee80000300800 */
[----:B------:R-:W3:Y:S04]  /*bcea0*/  LDL.LU R22, [R1+0x898] ;  /* 0x0008980001167983 */ /* 0x000ee80000300800 */
[----:B------:R-:W3:Y:S04]  /*bceb0*/  LDL.LU R23, [R1+0x89c] ;  /* 0x00089c0001177983 */ /* 0x000ee80000300800 */
[----:B------:R-:W3:Y:S04]  /*bcec0*/  LDL.64 R6, [R1+0x98] ;  /* 0x0000980001067983 */ /* 0x000ee80000100a00 */
[----:B------:R-:W3:Y:S04]  /*bced0*/  LDL.64 R26, [R1+0x88] ;  /* 0x00008800011a7983 */ /* 0x000ee80000100a00 */
        /* <DEDUP_REMOVED lines=69> */
[----:B---3--:R-:W-:Y:S01]  /*bd330*/  IMAD.MOV.U32 R29, RZ, RZ, R7 ;  /* 0x000000ffff1d7224 */ /* 0x008fe200078e0007 */
[----:B------:R-:W-:Y:S02]  /*bd340*/  HMMA.16816.F32.BF16 R8, R16, R6, R20 ;  /* 0x000000061008723c */ /* 0x000fe40000041814 */
[----:B------:R0:W-:Y:S04]  /*bd350*/  STL [R1+0x428c], R3 ;  /* 0x00428c0301007387 */ /* 0x0001e80000100800 */
[----:B------:R1:W-:Y:S04]  /*bd360*/  STL [R1+0x4288], R28 ;  /* 0x0042881c01007387 */ /* 0x0003e80000100800 */
[----:B------:R-:W-:Y:S01]  /*bd370*/  STL [R1+0x4290], R29 ;  /* 0x0042901d01007387 */ /* 0x000fe20000100800 */
[----:B0-----:R-:W-:-:S08]  /*bd380*/  IMAD.MOV.U32 R3, RZ, RZ, R26 ;  /* 0x000000ffff037224 */ /* 0x001fd000078e001a */
[----:B------:R-:W-:Y:S04]  /*bd390*/  STL.64 [R1+0x890], R8 ;  /* 0x0008900801007387 */ /* 0x000fe80000100a00 */
[----:B------:R-:W-:Y:S01]  /*bd3a0*/  STL.64 [R1+0x898], R10 ;  /* 0x0008980a01007387 */ /* 0x000fe20000100a00 */
[----:B-1----:R-:W-:Y:S01]  /*bd3b0*/  IMAD.MOV.U32 R28, RZ, RZ, R27 ;  /* 0x000000ffff1c7224 */ /* 0x002fe200078e001b */
[----:B--2---:R-:W-:-:S15]  /*bd3c0*/  HMMA.16816.F32.BF16 R4, R16, R26, R12 ;  /* 0x0000001a1004723c */ /* 0x004fde000004180c */
[----:B------:R-:W-:-:S04]  /*bd3d0*/  NOP ;  /* 0x0000000000007918 */ /* 0x000fc80000000000 */
        /* <DEDUP_REMOVED lines=21> */
[----:B------:R-:W2:Y:S04]  /*bd530*/  LDL.64 R6, [R1+0x78] ;  /* 0x0000780001067983 */ /* 0x000ea80000100a00 */
[----:B----4-:R0:W-:Y:S04]  /*bd540*/  STL.64 [R1+0x43f8], R26 ;  /* 0x0043f81a01007387 */ /* 0x0101e80000100a00 */
[----:B0-----:R-:W4:Y:S04]  /*bd550*/  LDL.64 R26, [R1+0x68] ;  /* 0x00006800011a7983 */ /* 0x001f280000100a00 */
[----:B----4-:R0:W-:Y:S04]  /*bd560*/  STL.64 [R1+0x4410], R26 ;  /* 0x0044101a01007387 */ /* 0x0101e80000100a00 */
        /* <DEDUP_REMOVED lines=33> */
[----:B------:R-:W3:Y:S04]  /*bd780*/  LDL.64 R14, [R1+0x8] ;  /* 0x00000800010e7983 */ /* 0x000ee80000100a00 */
[----:B------:R-:W-:Y:S04]  /*bd790*/  STL [R1+0x4298], R28 ;  /* 0x0042981c01007387 */ /* 0x000fe80000100800 */
[----:B------:R-:W-:Y:S04]  /*bd7a0*/  STL [R1+0x4294], R3 ;  /* 0x0042940301007387 */ /* 0x000fe80000100800 */
[----:B------:R-:W-:Y:S04]  /*bd7b0*/  STL.64 [R1+0x870], R24 ;  /* 0x0008701801007387 */ /* 0x000fe80000100a00 */
[----:B------:R0:W-:Y:S04]  /*bd7c0*/  STL.64 [R1+0x878], R26 ;  /* 0x0008781a01007387 */ /* 0x0001e80000100a00 */
        /* <DEDUP_REMOVED lines=59> */
[----:B0-----:R-:W4:Y:S01]  /*bdb80*/  LDL.LU.64 R26, [R1+0x4390] ;  /* 0x00439000011a7983 */ /* 0x001f220000300a00 */
[----:B------:R-:W-:Y:S02]  /*bdb90*/  IMAD.MOV.U32 R25, RZ, RZ, R10 ;  /* 0x000000ffff197224 */ /* 0x000fe400078e000a */
[----:B------:R-:W-:-:S02]  /*bdba0*/  IMAD.MOV.U32 R24, RZ, RZ, R11 ;  /* 0x000000ffff187224 */ /* 0x000fc400078e000b */
[----:B------:R-:W2:Y:S01]  /*bdbb0*/  LDL.LU.64 R10, [R1+0x4388] ;  /* 0x00438800010a7983 */ /* 0x000ea20000300a00 */
[----:B---3--:R-:W-:Y:S01]  /*bdbc0*/  HMMA.16816.F32.BF16 R20, R16, R14, R20 ;  /* 0x0000000e1014723c */ /* 0x008fe20000041814 */
[----:B------:R-:W-:Y:S02]  /*bdbd0*/  IMAD.MOV.U32 R9, RZ, RZ, R14 ;  /* 0x000000ffff097224 */ /* 0x000fe400078e000e */
[----:B------:R-:W-:-:S15]  /*bdbe0*/  IMAD.MOV.U32 R8, RZ, RZ, R15 ;  /* 0x000000ffff087224 */ /* 0x000fde00078e000f */
[----:B------:R-:W-:Y:S01]  /*bdbf0*/  NOP ;  /* 0x0000000000007918 */ /* 0x000fe20000000000 */
[----:B------:R0:W-:Y:S04]  /*bdc00*/  STL.64 [R1+0x800], R20 ;  /* 0x0008001401007387 */ /* 0x0001e80000100a00 */
[----:B------:R-:W-:Y:S04]  /*bdc10*/  STL.64 [R1+0x808], R22 ;  /* 0x0008081601007387 */ /* 0x000fe80000100a00 */
[----:B0-----:R-:W3:Y:S04]  /*bdc20*/  LDL.LU.64 R20, [R1+0x4380] ;  /* 0x0043800001147983 */ /* 0x001ee80000300a00 */
[----:B------:R-:W3:Y:S01]  /*bdc30*/  LDL.LU.64 R14, [R1+0x4378] ;  /* 0x00437800010e7983 */ /* 0x000ee20000300a00 */
[----:B----4-:R-:W-:Y:S03]  /*bdc40*/  HMMA.16816.F32.BF16 R4, R16, R26, R4 ;  /* 0x0000001a1004723c */ /* 0x010fe60000041804 */
[----:B--2---:R-:W-:Y:S04]  /*bdc50*/  STL.64 [R1+0x4350], R10 ;  /* 0x0043500a01007387 */ /* 0x004fe80000100a00 */
[----:B------:R0:W-:Y:S04]  /*bdc60*/  STL.64 [R1+0x4348], R8 ;  /* 0x0043480801007387 */ /* 0x0001e80000100a00 */
[----:B0-----:R-:W2:Y:S04]  /*bdc70*/  LDL.LU R8, [R1+0x7e0] ;  /* 0x0007e00001087983 */ /* 0x001ea80000300800 */
[----:B------:R-:W2:Y:S04]  /*bdc80*/  LDL.LU R9, [R1+0x7e4] ;  /* 0x0007e40001097983 */ /* 0x000ea80000300800 */
[----:B------:R-:W2:Y:S04]  /*bdc90*/  LDL.LU R10, [R1+0x7e8] ;  /* 0x0007e800010a7983 */ /* 0x000ea80000300800 */
[----:B------:R-:W2:Y:S04]  /*bdca0*/  LDL.LU R11, [R1+0x7ec] ;  /* 0x0007ec00010b7983 */ /* 0x000ea80000300800 */
[----:B------:R-:W-:Y:S01]  /*bdcb0*/  STL.64 [R1+0x7f0], R4 ;  /* 0x0007f00401007387 */ /* 0x000fe20000100a00 */
[----:B------:R-:W-:-:S03]  /*bdcc0*/  IMAD.MOV.U32 R13, RZ, RZ, R6 ;  /* 0x000000ffff0d7224 */ /* 0x000fc600078e0006 */
[----:B------:R0:W-:Y:S01]  /*bdcd0*/  STL.64 [R1+0x7f8], R6 ;  /* 0x0007f80601007387 */ /* 0x0001e20000100a00 */
[----:B------:R-:W-:-:S03]  /*bdce0*/  IMAD.MOV.U32 R12, RZ, RZ, R4 ;  /* 0x000000ffff0c7224 */ /* 0x000fc600078e0004 */
[----:B0-----:R-:W4:Y:S04]  /*bdcf0*/  LDL.LU.64 R6, [R1+0x4370] ;  /* 0x0043700001067983 */ /* 0x001f280000300a00 */
[----:B------:R-:W2:Y:S04]  /*bdd00*/  LDL.LU.64 R4, [R1+0x4368] ;  /* 0x0043680001047983 */ /* 0x000ea80000300a00 */
[----:B------:R-:W-:Y:S04]  /*bdd10*/  STL.64 [R1+0x4038], R26 ;  /* 0x0040381a01007387 */ /* 0x000fe80000100a00 */
[----:B------:R0:W-:Y:S04]  /*bdd20*/  STL.64 [R1+0x42b8], R24 ;  /* 0x0042b81801007387 */ /* 0x0001e80000100a00 */
[----:B0-----:R-:W2:Y:S04]  /*bdd30*/  LDL.LU R24, [R1+0x410] ;  /* 0x0004100001187983 */ /* 0x001ea80000300800 */
[----:B------:R-:W2:Y:S01]  /*bdd40*/  LDL.LU R25, [R1+0x414] ;  /* 0x0004140001197983 */ /* 0x000ea20000300800 */
[----:B---3--:R-:W-:-:S02]  /*bdd50*/  IMAD.MOV.U32 R26, RZ, RZ, R15 ;  /* 0x000000ffff1a7224 */ /* 0x008fc400078e000f */
[----:B------:R-:W-:Y:S01]  /*bdd60*/  IMAD.MOV.U32 R27, RZ, RZ, R14 ;  /* 0x000000ffff1b7224 */ /* 0x000fe200078e000e */
[----:B------:R-:W3:Y:S04]  /*bdd70*/  LDL.LU R15, [R1+0x4364] ;  /* 0x00436400010f7983 */ /* 0x000ee80000300800 */
[----:B------:R-:W3:Y:S04]  /*bdd80*/  LDL.LU R14, [R1+0x4360] ;  /* 0x00436000010e7983 */ /* 0x000ee80000300800 */
[----:B------:R0:W-:Y:S02]  /*bdd90*/  STL.64 [R1+0x42c8], R26 ;  /* 0x0042c81a01007387 */ /* 0x0001e40000100a00 */
[----:B0-----:R-:W-:-:S02]  /*bdda0*/  IMAD.MOV.U32 R27, RZ, RZ, R20 ;  /* 0x000000ffff1b7224 */ /* 0x001fc400078e0014 */
[----:B------:R-:W-:Y:S01]  /*bddb0*/  IMAD.MOV.U32 R26, RZ, RZ, R21 ;  /* 0x000000ffff1a7224 */ /* 0x000fe200078e0015 */
[----:B--2---:R-:W-:Y:S04]  /*bddc0*/  STL.64 [R1+0x42c0], R24 ;  /* 0x0042c01801007387 */ /* 0x004fe80000100a00 */
[----:B------:R-:W2:Y:S04]  /*bddd0*/  LDL.LU R20, [R1+0x450] ;  /* 0x0004500001147983 */ /* 0x000ea80000300800 */
[----:B------:R-:W2:Y:S04]  /*bdde0*/  LDL.LU R21, [R1+0x454] ;  /* 0x0004540001157983 */ /* 0x000ea80000300800 */
[----:B------:R-:W2:Y:S04]  /*bddf0*/  LDL.LU R22, [R1+0x458] ;  /* 0x0004580001167983 */ /* 0x000ea80000300800 */
[----:B------:R-:W2:Y:S04]  /*bde00*/  LDL.LU R23, [R1+0x45c] ;  /* 0x00045c0001177983 */ /* 0x000ea80000300800 */
[----:B--2---:R-:W-:Y:S04]  /*bde10*/  STL.64 [R1+0x4320], R22 ;  /* 0x0043201601007387 */ /* 0x004fe80000100a00 */
[----:B------:R3:W-:Y:S02]  /*bde20*/  STL.64 [R1+0x4318], R20 ;  /* 0x0043181401007387 */ /* 0x0007e40000100a00 */
[----:B---3--:R-:W-:-:S02]  /*bde30*/  IMAD.MOV.U32 R20, RZ, RZ, R14 ;  /* 0x000000ffff147224 */ /* 0x008fc400078e000e */
[----:B------:R-:W-:Y:S01]  /*bde40*/  IMAD.MOV.U32 R21, RZ, RZ, R15 ;  /* 0x000000ffff157224 */ /* 0x000fe200078e000f */
[----:B------:R-:W2:Y:S04]  /*bde50*/  LDL.LU R14, [R1+0x435c] ;  /* 0x00435c00010e7983 */ /* 0x000ea80000300800 */
[----:B------:R-:W2:Y:S04]  /*bde60*/  LDL.LU R15, [R1+0x4358] ;  /* 0x00435800010f7983 */ /* 0x000ea80000300800 */
[----:B------:R-:W3:Y:S04]  /*bde70*/  LDL.LU R22, [R1+0x7d8] ;  /* 0x0007d80001167983 */ /* 0x000ee80000300800 */
[----:B------:R-:W3:Y:S04]  /*bde80*/  LDL.LU R23, [R1+0x7dc] ;  /* 0x0007dc0001177983 */ /* 0x000ee80000300800 */
[----:B------:R0:W-:Y:S04]  /*bde90*/  STL.64 [R1+0x42d8], R26 ;  /* 0x0042d81a01007387 */ /* 0x0001e80000100a00 */
[----:B0-----:R-:W3:Y:S01]  /*bdea0*/  LDL.64 R26, [R1+0x1a8] ;  /* 0x0001a800011a7983 */ /* 0x001ee20000100a00 */
[----:B--2---:R-:W-:Y:S03]  /*bdeb0*/  HMMA.16816.F32.BF16 R8, R16, R14, R8 ;  /* 0x0000000e1008723c */ /* 0x004fe60000041808 */
[----:B---3--:R0:W-:Y:S04]  /*bdec0*/  STL.64 [R1+0x42f0], R26 ;  /* 0x0042f01a01007387 */ /* 0x0081e80000100a00 */
[----:B------:R-:W-:Y:S04]  /*bded0*/  STL [R1+0x3ad0], R12 ;  /* 0x003ad00c01007387 */ /* 0x000fe80000100800 */
[----:B------:R-:W-:Y:S08]  /*bdee0*/  STL [R1+0x3acc], R13 ;  /* 0x003acc0d01007387 */ /* 0x000ff00000100800 */
[----:B------:R-:W-:Y:S04]  /*bdef0*/  STL.64 [R1+0x7e0], R8 ;  /* 0x0007e00801007387 */ /* 0x000fe80000100a00 */
[----:B------:R1:W-:Y:S01]  /*bdf00*/  STL.64 [R1+0x7e8], R10 ;  /* 0x0007e80a01007387 */ /* 0x0003e20000100a00 */
[----:B0-----:R-:W-:-:S02]  /*bdf10*/  IMAD.MOV.U32 R26, RZ, RZ, R5 ;  /* 0x000000ffff1a7224 */ /* 0x001fc400078e0005 */
[----:B------:R-:W-:Y:S02]  /*bdf20*/  IMAD.MOV.U32 R5, RZ, RZ, R10 ;  /* 0x000000ffff057224 */ /* 0x000fe400078e000a */
[----:B-1----:R-:W2:Y:S01]  /*bdf30*/  LDL.LU.64 R10, [R1+0x4350] ;  /* 0x00435000010a7983 */ /* 0x002ea20000300a00 */
[----:B------:R-:W-:Y:S02]  /*bdf40*/  IMAD.MOV.U32 R27, RZ, RZ, R4 ;  /* 0x000000ffff1b7224 */ /* 0x000fe400078e0004 */
[----:B------:R-:W-:Y:S02]  /*bdf50*/  IMAD.MOV.U32 R4, RZ, RZ, R8 ;  /* 0x000000ffff047224 */ /* 0x000fe400078e0008 */
[----:B------:R-:W3:Y:S04]  /*bdf60*/  LDL.LU.64 R8, [R1+0x4348] ;  /* 0x0043480001087983 */ /* 0x000ee80000300a00 */
[----:B------:R2:W-:Y:S02]  /*bdf70*/  STL.64 [R1+0x4030], R14 ;  /* 0x0040300e01007387 */ /* 0x0005e40000100a00 */
[----:B--2---:R-:W-:-:S02]  /*bdf80*/  IMAD.MOV.U32 R14, RZ, RZ, R11 ;  /* 0x000000ffff0e7224 */ /* 0x004fc400078e000b */
[----:B------:R-:W-:Y:S01]  /*bdf90*/  IMAD.MOV.U32 R15, RZ, RZ, R10 ;  /* 0x000000ffff0f7224 */ /* 0x000fe200078e000a */
[----:B------:R-:W2:Y:S04]  /*bdfa0*/  LDL.LU R11, [R1+0x4344] ;  /* 0x00434400010b7983 */ /* 0x000ea80000300800 */
[----:B------:R-:W3:Y:S04]  /*bdfb0*/  LDL.LU R10, [R1+0x4340] ;  /* 0x00434000010a7983 */ /* 0x000ee80000300800 */
[----:B------:R4:W-:Y:S04]  /*bdfc0*/  STL.64 [R1+0x42d0], R14 ;  /* 0x0042d00e01007387 */ /* 0x0009e80000100a00 */
[----:B------:R-:W3:Y:S04]  /*bdfd0*/  LDL.LU R12, [R1+0x420] ;  /* 0x00042000010c7983 */ /* 0x000ee80000300800 */
[----:B------:R-:W3:Y:S01]  /*bdfe0*/  LDL.LU R13, [R1+0x424] ;  /* 0x00042400010d7983 */ /* 0x000ee20000300800 */
[----:B----4-:R-:W-:-:S02]  /*bdff0*/  IMAD.MOV.U32 R14, RZ, RZ, R7 ;  /* 0x000000ffff0e7224 */ /* 0x010fc400078e0007 */
[----:B------:R-:W-:Y:S01]  /*be000*/  IMAD.MOV.U32 R15, RZ, RZ, R6 ;  /* 0x000000ffff0f7224 */ /* 0x000fe200078e0006 */
[----:B------:R-:W4:Y:S04]  /*be010*/  LDL.LU R7, [R1+0x433c] ;  /* 0x00433c0001077983 */ /* 0x000f280000300800 */
[----:B------:R-:W4:Y:S04]  /*be020*/  LDL.LU R6, [R1+0x4338] ;  /* 0x0043380001067983 */ /* 0x000f280000300800 */
[----:B------:R2:W-:Y:S02]  /*be030*/  STL.64 [R1+0x42e8], R14 ;  /* 0x0042e80e01007387 */ /* 0x0005e40000100a00 */
[----:B--2---:R-:W-:-:S02]  /*be040*/  IMAD.MOV.U32 R15, RZ, RZ, R11 ;  /* 0x000000ffff0f7224 */ /* 0x004fc400078e000b */
[----:B---3--:R-:W-:Y:S01]  /*be050*/  IMAD.MOV.U32 R14, RZ, RZ, R10 ;  /* 0x000000ffff0e7224 */ /* 0x008fe200078e000a */
[----:B------:R0:W-:Y:S04]  /*be060*/  STL.64 [R1+0x42e0], R12 ;  /* 0x0042e00c01007387 */ /* 0x0001e80000100a00 */
[----:B0-----:R-:W2:Y:S04]  /*be070*/  LDL.LU R12, [R1+0x430] ;  /* 0x00043000010c7983 */ /* 0x001ea80000300800 */
[----:B------:R-:W2:Y:S04]  /*be080*/  LDL.LU R13, [R1+0x434] ;  /* 0x00043400010d7983 */ /* 0x000ea80000300800 */
[----:B------:R-:W3:Y:S04]  /*be090*/  LDL.LU R10, [R1+0x4334] ;  /* 0x00433400010a7983 */ /* 0x000ee80000300800 */
[----:B------:R-:W3:Y:S04]  /*be0a0*/  LDL.LU R11, [R1+0x4330] ;  /* 0x00433000010b7983 */ /* 0x000ee80000300800 */
[----:B------:R4:W-:Y:S02]  /*be0b0*/  STL.64 [R1+0x4300], R14 ;  /* 0x0043000e01007387 */ /* 0x0009e40000100a00 */
[----:B----4-:R-:W-:Y:S01]  /*be0c0*/  IMAD.MOV.U32 R14, RZ, RZ, R7 ;  /* 0x000000ffff0e7224 */ /* 0x010fe200078e0007 */
[----:B---3--:R-:W-:Y:S01]  /*be0d0*/  HMMA.16816.F32.BF16 R20, R16, R10, R20 ;  /* 0x0000000a1014723c */ /* 0x008fe20000041814 */
[----:B--2---:R0:W-:Y:S04]  /*be0e0*/  STL.64 [R1+0x42f8], R12 ;  /* 0x0042f80c01007387 */ /* 0x0041e80000100a00 */
[----:B0-----:R-:W2:Y:S01]  /*be0f0*/  LDL.LU R12, [R1+0x440] ;  /* 0x00044000010c7983 */ /* 0x001ea20000300800 */
[----:B------:R-:W-:-:S03]  /*be100*/  IMAD.MOV.U32 R13, RZ, RZ, R6 ;  /* 0x000000ffff0d7224 */ /* 0x000fc600078e0006 */
[----:B------:R-:W3:Y:S04]  /*be110*/  LDL.LU R6, [R1+0x432c] ;  /* 0x00432c0001067983 */ /* 0x000ee80000300800 */
[----:B------:R-:W3:Y:S04]  /*be120*/  LDL.LU R7, [R1+0x4328] ;  /* 0x0043280001077983 */ /* 0x000ee80000300800 */
[----:B------:R-:W2:Y:S04]  /*be130*/  LDL.LU R15, [R1+0x44c] ;  /* 0x00044c00010f7983 */ /* 0x000ea80000300800 */
[----:B------:R-:W-:Y:S04]  /*be140*/  STL [R1+0x3ad8], R4 ;  /* 0x003ad80401007387 */ /* 0x000fe80000100800 */
[----:B------:R-:W-:Y:S04]  /*be150*/  STL [R1+0x3ad4], R5 ;  /* 0x003ad40501007387 */ /* 0x000fe80000100800 */
[----:B------:R-:W-:Y:S04]  /*be160*/  STL.64 [R1+0x7d0], R20 ;  /* 0x0007d01401007387 */ /* 0x000fe80000100a00 */
[----:B------:R0:W-:Y:S04]  /*be170*/  STL.64 [R1+0x7d8], R22 ;  /* 0x0007d81601007387 */ /* 0x0001e80000100a00 */
[----:B0-----:R-:W3:Y:S04]  /*be180*/  LDL.LU.64 R22, [R1+0x4320] ;  /* 0x0043200001167983 */ /* 0x001ee80000300a00 */
[----:B------:R-:W3:Y:S04]  /*be190*/  LDL.LU.64 R20, [R1+0x4318] ;  /* 0x0043180001147983 */ /* 0x000ee80000300a00 */
[----:B------:R-:W-:Y:S01]  /*be1a0*/  STL.64 [R1+0x4040], R10 ;  /* 0x0040400a01007387 */ /* 0x000fe20000100a00 */
[----:B---3--:R-:W-:Y:S03]  /*be1b0*/  HMMA.16816.F32.BF16 R16, R16, R6, R20 ;  /* 0x000000061010723c */ /* 0x008fe60000041814 */
[----:B------:R-:W2:Y:S04]  /*be1c0*/  LDL.LU.64 R22, [R1+0x4310] ;  /* 0x0043100001167983 */ /* 0x000ea80000300a00 */
[----:B------:R-:W2:-:S12]  /*be1d0*/  LDL.LU.64 R20, [R1+0x4308] ;  /* 0x0043080001147983 */ /* 0x000e980000300a00 */
[----:B------:R0:W-:Y:S04]  /*be1e0*/  STL.64 [R1+0xab0], R16 ;  /* 0x000ab01001007387 */ /* 0x0001e80000100a00 */
[----:B------:R1:W-:Y:S04]  /*be1f0*/  STL.64 [R1+0xab8], R18 ;  /* 0x000ab81201007387 */ /* 0x0003e80000100a00 */
[----:B0-----:R-:W3:Y:S04]  /*be200*/  LDL.LU R16, [R1+0x400] ;  /* 0x0004000001107983 */ /* 0x001ee80000300800 */
[----:B------:R-:W3:Y:S04]  /*be210*/  LDL.LU R17, [R1+0x404] ;  /* 0x0004040001117983 */ /* 0x000ee80000300800 */
[----:B-1----:R-:W3:Y:S04]  /*be220*/  LDL.LU R18, [R1+0x408] ;  /* 0x0004080001127983 */ /* 0x002ee80000300800 */
[----:B------:R-:W3:Y:S04]  /*be230*/  LDL.LU R19, [R1+0x40c] ;  /* 0x00040c0001137983 */ /* 0x000ee80000300800 */
[----:B------:R-:W-:Y:S01]  /*be240*/  STL.64 [R1+0x4048], R6 ;  /* 0x0040480601007387 */ /* 0x000fe20000100a00 */
[----:B--2---:R-:W-:Y:S03]  /*be250*/  HMMA.16816.F32.BF16 R24, R20, R26, R12 ;  /* 0x0000001a1418723c */ /* 0x004fe6000004180c */
[----:B------:R-:W2:Y:S04]  /*be260*/  LDL.LU.64 R14, [R1+0x4300] ;  /* 0x00430000010e7983 */ /* 0x000ea80000300a00 */
[----:B------:R-:W2:-:S12]  /*be270*/  LDL.LU.64 R12, [R1+0x42f8] ;  /* 0x0042f800010c7983 */ /* 0x000e980000300a00 */
[----:B------:R-:W-:Y:S04]  /*be280*/  STL.64 [R1+0xc80], R24 ;  /* 0x000c801801007387 */ /* 0x000fe80000100a00 */
[----:B------:R0:W-:Y:S04]  /*be290*/  STL.64 [R1+0xc88], R26 ;  /* 0x000c881a01007387 */ /* 0x0001e80000100a00 */
[----:B0-----:R-:W2:Y:S01]  /*be2a0*/  LDL.LU.64 R26, [R1+0x42f0] ;  /* 0x0042f000011a7983 */ /* 0x001ea20000300a00 */
[----:B------:R-:W-:Y:S02]  /*be2b0*/  IMAD.MOV.U32 R6, RZ, RZ, R2 ;  /* 0x000000ffff067224 */ /* 0x000fe400078e0002 */
[----:B------:R-:W-:Y:S01]  /*be2c0*/  IMAD.MOV.U32 R7, RZ, RZ, R0 ;  /* 0x000000ffff077224 */ /* 0x000fe200078e0000 */
        /* <DEDUP_REMOVED lines=10> */
[----:B------:R-:W3:-:S15]  /*be370*/  LDL.LU.64 R14, [R1+0x42d0] ;  /* 0x0042d000010e7983 */ /* 0x000ede0000300a00 */
[----:B------:R-:W-:Y:S02]  /*be380*/  NOP ;  /* 0x0000000000007918 */ /* 0x000fe40000000000 */
[----:B------:R-:W-:Y:S04]  /*be390*/  STL.64 [R1+0xc50], R24 ;  /* 0x000c501801007387 */ /* 0x000fe80000100a00 */
[----:B------:R0:W-:Y:S04]  /*be3a0*/  STL.64 [R1+0xc58], R26 ;  /* 0x000c581a01007387 */ /* 0x0001e80000100a00 */
[----:B0-----:R-:W2:Y:S04]  /*be3b0*/  LDL.LU.64 R26, [R1+0x42c8] ;  /* 0x0042c800011a7983 */ /* 0x001ea80000300a00 */
[----:B------:R-:W2:Y:S02]  /*be3c0*/  LDL.LU.64 R24, [R1+0x42c0] ;  /* 0x0042c00001187983 */ /* 0x000ea40000300a00 */
[----:B--2---:R-:W-:Y:S02]  /*be3d0*/  HMMA.16816.F32.BF16 R4, R20, R6, R24 ;  /* 0x000000061404723c */ /* 0x004fe40000041818 */
[----:B------:R-:W2:-:S15]  /*be3e0*/  LDL.LU.64 R24, [R1+0x42b8] ;  /* 0x0042b80001187983 */ /* 0x000e9e0000300a00 */
[----:B------:R-:W-:Y:S02]  /*be3f0*/  NOP ;  /* 0x0000000000007918 */ /* 0x000fe40000000000 */
[----:B------:R-:W-:Y:S04]  /*be400*/  STL.64 [R1+0xc30], R4 ;  /* 0x000c300401007387 */ /* 0x000fe80000100a00 */
[----:B------:R3:W-:Y:S02]  /*be410*/  STL.64 [R1+0xc38], R6 ;  /* 0x000c380601007387 */ /* 0x0007e40000100a00 */
[----:B---3--:R-:W-:Y:S01]  /*be420*/  HMMA.16816.F32.BF16 R4, R20, R14, R16 ;  /* 0x0000000e1404723c */ /* 0x008fe20000041810 */
[----:B------:R-:W-:Y:S02]  /*be430*/  IMAD.MOV.U32 R26, RZ, RZ, R9 ;  /* 0x000000ffff1a7224 */ /* 0x000fe400078e0009 */
[----:B------:R-:W-:-:S15]  /*be440*/  IMAD.MOV.U32 R27, RZ, RZ, R8 ;  /* 0x000000ffff1b7224 */ /* 0x000fde00078e0008 */
[----:B------:R-:W-:Y:S01]  /*be450*/  NOP ;  /* 0x0000000000007918 */ /* 0x000fe20000000000 */
[----:B------:R-:W-:Y:S04]  /*be460*/  STL.64 [R1+0xc20], R4 ;  /* 0x000c200401007387 */ /* 0x000fe80000100a00 */
[----:B------:R2:W-:Y:S04]  /*be470*/  STL.64 [R1+0xc28], R6 ;  /* 0x000c280601007387 */ /* 0x0005e80000100a00 */
[----:B------:R0:W-:Y:S04]  /*be480*/  STL.64 [R1+0x4050], R26 ;  /* 0x0040501a01007387 */ /* 0x0001e80000100a00 */
[----:B------:R-:W3:Y:S04]  /*be490*/  LDL.LU R8, [R1+0x680] ;  /* 0x0006800001087983 */ /* 0x000ee80000300800 */
[----:B------:R-:W3:Y:S04]  /*be4a0*/  LDL.LU R9, [R1+0x684] ;  /* 0x0006840001097983 */ /* 0x000ee80000300800 */
[----:B------:R-:W4:Y:S04]  /*be4b0*/  LDL.LU R10, [R1+0x688] ;  /* 0x00068800010a7983 */ /* 0x000f280000300800 */
[----:B------:R-:W4:Y:S01]  /*be4c0*/  LDL.LU R11, [R1+0x68c] ;  /* 0x00068c00010b7983 */ /* 0x000f220000300800 */
[----:B--2---:R-:W-:-:S02]  /*be4d0*/  IMAD.MOV.U32 R6, RZ, RZ, R25 ;  /* 0x000000ffff067224 */ /* 0x004fc400078e0019 */
[----:B------:R-:W-:Y:S01]  /*be4e0*/  IMAD.MOV.U32 R7, RZ, RZ, R24 ;  /* 0x000000ffff077224 */ /* 0x000fe200078e0018 */
[----:B----4-:R1:W-:Y:S04]  /*be4f0*/  STL.64 [R1+0x4060], R10 ;  /* 0x0040600a01007387 */ /* 0x0103e80000100a00 */
[----:B---3--:R-:W-:Y:S04]  /*be500*/  STL.64 [R1+0x4058], R8 ;  /* 0x0040580801007387 */ /* 0x008fe80000100a00 */
[----:B------:R2:W-:Y:S04]  /*be510*/  STL.64 [R1+0x4068], R6 ;  /* 0x0040680601007387 */ /* 0x0005e80000100a00 */
[----:B------:R-:W3:Y:S04]  /*be520*/  LDL.LU R24, [R1+0x690] ;  /* 0x0006900001187983 */ /* 0x000ee80000300800 */
[----:B------:R-:W3:Y:S04]  /*be530*/  LDL.LU R25, [R1+0x694] ;  /* 0x0006940001197983 */ /* 0x000ee80000300800 */
[----:B0-----:R-:W4:Y:S04]  /*be540*/  LDL.LU R26, [R1+0x698] ;  /* 0x00069800011a7983 */ /* 0x001f280000300800 */
[----:B------:R-:W4:Y:S01]  /*be550*/  LDL.LU R27, [R1+0x69c] ;  /* 0x00069c00011b7983 */ /* 0x000f220000300800 */
[----:B-1----:R-:W-:Y:S01]  /*be560*/  IMAD.MOV.U32 R10, RZ, RZ, R28 ;  /* 0x000000ffff0a7224 */ /* 0x002fe200078e001c */
[----:B------:R-:W-:-:S02]  /*be570*/  MOV R11, R3 ;  /* 0x00000003000b7202 */ /* 0x000fc40000000f00 */
[----:B----4-:R0:W-:Y:S04]  /*be580*/  STL.64 [R1+0x4078], R26 ;  /* 0x0040781a01007387 */ /* 0x0101e80000100a00 */
[----:B---3--:R-:W-:Y:S04]  /*be590*/  STL.64 [R1+0x4070], R24 ;  /* 0x0040701801007387 */ /* 0x008fe80000100a00 */
[----:B------:R-:W3:Y:S04]  /*be5a0*/  LDL.LU R28, [R1+0x42b0] ;  /* 0x0042b000011c7983 */ /* 0x000ee80000300800 */
[----:B------:R-:W4:Y:S04]  /*be5b0*/  LDL.LU R3, [R1+0x42ac] ;  /* 0x0042ac0001037983 */ /* 0x000f280000300800 */
[----:B------:R-:W-:Y:S04]  /*be5c0*/  STL.64 [R1+0x4080], R10 ;  /* 0x0040800a01007387 */ /* 0x000fe80000100a00 */
[----:B------:R-:W3:Y:S04]  /*be5d0*/  LDL.LU R4, [R1+0x6a0] ;  /* 0x0006a00001047983 */ /* 0x000ee80000300800 */
[----:B------:R-:W3:Y:S04]  /*be5e0*/  LDL.LU R5, [R1+0x6a4] ;  /* 0x0006a40001057983 */ /* 0x000ee80000300800 */
[----:B--2---:R-:W2:Y:S04]  /*be5f0*/  LDL.LU R6, [R1+0x6a8] ;  /* 0x0006a80001067983 */ /* 0x004ea80000300800 */
[----:B------:R-:W2:Y:S04]  /*be600*/  LDL.LU R7, [R1+0x6ac] ;  /* 0x0006ac0001077983 */ /* 0x000ea80000300800 */
[----:B--2---:R4:W-:Y:S04]  /*be610*/  STL.64 [R1+0x4090], R6 ;  /* 0x0040900601007387 */ /* 0x0049e80000100a00 */
[----:B---3--:R-:W-:Y:S04]  /*be620*/  STL.64 [R1+0x4088], R4 ;  /* 0x0040880401007387 */ /* 0x008fe80000100a00 */
[----:B0-----:R-:W2:Y:S01]  /*be630*/  LDL R26, [R1+0x38] ;  /* 0x00003800011a7983 */ /* 0x001ea20000100800 */
[----:B------:R-:W-:-:S03]  /*be640*/  IMAD.MOV.U32 R27, RZ, RZ, R29 ;  /* 0x000000ffff1b7224 */ /* 0x000fc600078e001d */
[----:B------:R-:W3:Y:S01]  /*be650*/  LDL.LU R29, [R1+0x42a8] ;  /* 0x0042a800011d7983 */ /* 0x000ee20000300800 */
[----:B----4-:R-:W-:Y:S02]  /*be660*/  IMAD.MOV.U32 R6, RZ, RZ, R3 ;  /* 0x000000ffff067224 */ /* 0x010fe400078e0003 */
[----:B------:R-:W-:Y:S01]  /*be670*/  IMAD.MOV.U32 R7, RZ, RZ, R28 ;  /* 0x000000ffff077224 */ /* 0x000fe200078e001c */
[----:B--2---:R0:W-:Y:S04]  /*be680*/  STL.64 [R1+0x4098], R26 ;  /* 0x0040981a01007387 */ /* 0x0041e80000100a00 */
[----:B------:R-:W2:Y:S04]  /*be690*/  LDL.LU R3, [R1+0x42a4] ;  /* 0x0042a40001037983 */ /* 0x000ea80000300800 */
[----:B------:R-:W4:Y:S04]  /*be6a0*/  LDL.LU R28, [R1+0x42a0] ;  /* 0x0042a000011c7983 */ /* 0x000f280000300800 */
[----:B------:R3:W-:Y:S04]  /*be6b0*/  STL.64 [R1+0x40a0], R6 ;  /* 0x0040a00601007387 */ /* 0x0007e80000100a00 */
[----:B------:R-:W2:Y:S04]  /*be6c0*/  LDL.LU R24, [R1+0x6c0] ;  /* 0x0006c00001187983 */ /* 0x000ea80000300800 */
[----:B------:R-:W2:Y:S04]  /*be6d0*/  LDL.LU R25, [R1+0x6c4] ;  /* 0x0006c40001197983 */ /* 0x000ea80000300800 */
[----:B0-----:R-:W2:Y:S04]  /*be6e0*/  LDL.LU R26, [R1+0x6c8] ;  /* 0x0006c800011a7983 */ /* 0x001ea80000300800 */
[----:B------:R-:W2:Y:S01]  /*be6f0*/  LDL.LU R27, [R1+0x6cc] ;  /* 0x0006cc00011b7983 */ /* 0x000ea20000300800 */
[----:B---3--:R-:W-:-:S03]  /*be700*/  IMAD.MOV.U32 R7, RZ, RZ, R29 ;  /* 0x000000ffff077224 */ /* 0x008fc600078e001d */
[----:B--2---:R-:W-:Y:S04]  /*be710*/  STL.64 [R1+0x40b0], R26 ;  /* 0x0040b01a01007387 */ /* 0x004fe80000100a00 */
[----:B------:R0:W-:Y:S04]  /*be720*/  STL.64 [R1+0x40a8], R24 ;  /* 0x0040a81801007387 */ /* 0x0001e80000100a00 */
[----:B------:R-:W2:Y:S04]  /*be730*/  LDL R6, [R1+0x58] ;  /* 0x0000580001067983 */ /* 0x000ea80000100800 */
[----:B------:R-:W3:Y:S04]  /*be740*/  LDL.LU R29, [R1+0x429c] ;  /* 0x00429c00011d7983 */ /* 0x000ee80000300800 */
[----:B--2---:R4:W-:Y:S04]  /*be750*/  STL.64 [R1+0x40b8], R6 ;  /* 0x0040b80601007387 */ /* 0x0049e80000100a00 */
        /* <DEDUP_REMOVED lines=15> */
[----:B---3--:R-:W-:-:S03]  /*be850*/  IMAD.MOV.U32 R7, RZ, RZ, R29 ;  /* 0x000000ffff077224 */ /* 0x008fc600078e001d */
[----:B--2---:R-:W-:Y:S04]  /*be860*/  STL.64 [R1+0x40e0], R26 ;  /* 0x0040e01a01007387 */ /* 0x004fe80000100a00 */
[----:B------:R-:W-:Y:S04]  /*be870*/  STL.64 [R1+0x40d8], R24 ;  /* 0x0040d81801007387 */ /* 0x000fe80000100a00 */
[----:B------:R-:W2:Y:S04]  /*be880*/  LDL R6, [R1+0x78] ;  /* 0x0000780001067983 */ /* 0x000ea80000100800 */
[----:B------:R-:W3:Y:S04]  /*be890*/  LDL.LU R29, [R1+0x4290] ;  /* 0x00429000011d7983 */ /* 0x000ee80000300800 */
[----:B--2---:R4:W-:Y:S02]  /*be8a0*/  STL.64 [R1+0x40e8], R6 ;  /* 0x0040e80601007387 */ /* 0x0049e40000100a00 */
[----:B----4-:R-:W-:-:S02]  /*be8b0*/  IMAD.MOV.U32 R6, RZ, RZ, R3 ;  /* 0x000000ffff067224 */ /* 0x010fc400078e0003 */
[----:B------:R-:W-:Y:S01]  /*be8c0*/  IMAD.MOV.U32 R7, RZ, RZ, R28 ;  /* 0x000000ffff077224 */ /* 0x000fe200078e001c */
[----:B------:R-:W2:Y:S04]  /*be8d0*/  LDL.LU R3, [R1+0x428c] ;  /* 0x00428c0001037983 */ /* 0x000ea80000300800 */
[----:B------:R-:W4:Y:S04]  /*be8e0*/  LDL.LU R28, [R1+0x4288] ;  /* 0x00428800011c7983 */ /* 0x000f280000300800 */
[----:B------:R0:W-:Y:S04]  /*be8f0*/  STL.64 [R1+0x4100], R6 ;  /* 0x0041000601007387 */ /* 0x0001e80000100a00 */
[----:B------:R-:W2:Y:S04]  /*be900*/  LDL.LU R24, [R1+0x6f0] ;  /* 0x0006f00001187983 */ /* 0x000ea80000300800 */
[----:B------:R-:W2:Y:S04]  /*be910*/  LDL.LU R25, [R1+0x6f4] ;  /* 0x0006f40001197983 */ /* 0x000ea80000300800 */
[----:B------:R-:W2:Y:S04]  /*be920*/  LDL.LU R26, [R1+0x6f8] ;  /* 0x0006f800011a7983 */ /* 0x000ea80000300800 */
[----:B------:R-:W2:Y:S04]  /*be930*/  LDL.LU R27, [R1+0x6fc] ;  /* 0x0006fc00011b7983 */ /* 0x000ea80000300800 */
        /* <DEDUP_REMOVED lines=45> */
[----:B--2---:R0:W-:Y:S02]  /*bec10*/  STL.64 [R1+0x4178], R6 ;  /* 0x0041780601007387 */ /* 0x0041e40000100a00 */
[----:B0-----:R-:W-:Y:S02]  /*bec20*/  IMAD.MOV.U32 R6, RZ, RZ, R28 ;  /* 0x000000ffff067224 */ /* 0x001fe400078e001c */
[----:B----4-:R-:W-:Y:S01]  /*bec30*/  IMAD.MOV.U32 R7, RZ, RZ, R3 ;  /* 0x000000ffff077224 */ /* 0x010fe200078e0003 */
[----:B------:R-:W2:Y:S04]  /*bec40*/  LDL.LU R28, [R1+0x4268] ;  /* 0x00426800011c7983 */ /* 0x000ea80000300800 */
[----:B------:R-:W4:Y:S04]  /*bec50*/  LDL.LU R3, [R1+0x4264] ;  /* 0x0042640001037983 */ /* 0x000f280000300800 */
[----:B------:R-:W-:Y:S04]  /*bec60*/  STL.64 [R1+0x4190], R6 ;  /* 0x0041900601007387 */ /* 0x000fe80000100a00 */
        /* <DEDUP_REMOVED lines=64> */
[----:B---3--:R-:W-:-:S05]  /*bf070*/  IMAD.MOV.U32 R19, RZ, RZ, R29 ;  /* 0x000000ffff137224 */ /* 0x008fca00078e001d */
[----:B--2---:R-:W-:Y:S04]  /*bf080*/  STL.64 [R1+0x4228], R18 ;  /* 0x0042281201007387 */ /* 0x004fe80000100a00 */
        /* <DEDUP_REMOVED lines=16> */
[----:B----4-:R-:W-:-:S02]  /*bf190*/  IMAD.MOV.U32 R18, RZ, RZ, R28 ;  /* 0x000000ffff127224 */ /* 0x010fc400078e001c */
[----:B------:R-:W-:Y:S01]  /*bf1a0*/  IMAD.MOV.U32 R19, RZ, RZ, R3 ;  /* 0x000000ffff137224 */ /* 0x000fe200078e0003 */
[----:B--2---:R-:W-:Y:S04]  /*bf1b0*/  STL.64 [R1+0x4200], R26 ;  /* 0x0042001a01007387 */ /* 0x004fe80000100a00 */
[----:B---3--:R0:W-:Y:S04]  /*bf1c0*/  STL.64 [R1+0x41f8], R24 ;  /* 0x0041f81801007387 */ /* 0x0081e80000100a00 */
        /* <DEDUP_REMOVED lines=24> */
[----:B------:R-:W0:Y:S02]  /*bf350*/  S2R R3, SR_TID.X ;  /* 0x0000000000037919 */ /* 0x000e240000002100 */
[C---:B0-----:R-:W-:Y:S01]  /*bf360*/  LOP3.LUT R28, R3.reuse, 0x7, RZ, 0xc0, !PT ;  /* 0x00000007031c7812 */ /* 0x041fe200078ec0ff */
[----:B------:R-:W-:-:S04]  /*bf370*/  IMAD.SHL.U32 R29, R3, 0x2, RZ ;  /* 0x00000002031d7824 */ /* 0x000fc800078e00ff */
[----:B------:R-:W-:Y:S02]  /*bf380*/  IMAD R28, R28, 0x90, RZ ;  /* 0x000000901c1c7824 */ /* 0x000fe400078e02ff */
[----:B------:R-:W-:Y:S01]  /*bf390*/  IMAD.SHL.U32 R3, R3, 0x40, RZ ;  /* 0x0000004003037824 */ /* 0x000fe200078e00ff */
[----:B--2---:R-:W-:Y:S01]  /*bf3a0*/  HMMA.16816.F32.BF16 R16, R20, R18, R4 ;  /* 0x000000121410723c */ /* 0x004fe20000041804 */
[----:B------:R-:W2:Y:S01]  /*bf3b0*/  LDL.LU.64 R6, [R1+0x4220] ;  /* 0x0042200001067983 */ /* 0x000ea20000300a00 */
[----:B------:R-:W-:-:S04]  /*bf3c0*/  LOP3.LUT R28, R28, 0x10, R29, 0x78, !PT ;  /* 0x000000101c1c7812 */ /* 0x000fc800078e781d */
[----:B------:R-:W-:-:S04]  /*bf3d0*/  LOP3.LUT R28, R28, 0x400, R3, 0xf8, !PT ;  /* 0x000004001c1c7812 */ /* 0x000fc800078ef803 */
[----:B------:R-:W-:-:S09]  /*bf3e0*/  LOP3.LUT R28, R28, 0x40, RZ, 0x3c, !PT ;  /* 0x000000401c1c7812 */ /* 0x000fd200078e3cff */
        /* <DEDUP_REMOVED lines=131> */
[----:B0-----:R-:W3:Y:S01]  /*bfc20*/  LDL.LU.64 R6, [R1+0x4048] ;  /* 0x0040480001067983 */ /* 0x001ee20000300a00 */
        /* <DEDUP_REMOVED lines=11> */
[----:B------:R0:W-:Y:S04]  /*bfce0*/  STL.64 [R1+0x3e68], R26 ;  /* 0x003e681a01007387 */ /* 0x0001e80000100a00 */
[----:B------:R-:W2:Y:S04]  /*bfcf0*/  LDL.LU R24, [R1+0x660] ;  /* 0x0006600001187983 */ /* 0x000ea80000300800 */
[----:B------:R-:W2:Y:S04]  /*bfd00*/  LDL.LU R25, [R1+0x664] ;  /* 0x0006640001197983 */ /* 0x000ea80000300800 */
[----:B0-----:R-:W2:Y:S04]  /*bfd10*/  LDL.LU R26, [R1+0x668] ;  /* 0x00066800011a7983 */ /* 0x001ea80000300800 */
[----:B------:R-:W2:Y:S04]  /*bfd20*/  LDL.LU R27, [R1+0x66c] ;  /* 0x00066c00011b7983 */ /* 0x000ea80000300800 */
[----:B----4-:R-:W-:Y:S04]  /*bfd30*/  STL [R1+0x3e54], R14 ;  /* 0x003e540e01007387 */ /* 0x010fe80000100800 */
[----:B------:R0:W-:Y:S01]  /*bfd40*/  STL [R1+0x3e50], R15 ;  /* 0x003e500f01007387 */ /* 0x0001e20000100800 */
[C---:B--2---:R-:W-:Y:S08]  /*bfd50*/  HMMA.16816.F32.BF16 R24, R20.reuse, R14, R24 ;  /* 0x0000000e1418723c */ /* 0x044ff00000041818 */
[----:B0-----:R-:W-:Y:S11]  /*bfd60*/  HMMA.16816.F32.BF16 R12, R20, R10, R16 ;  /* 0x0000000a140c723c */ /* 0x001ff60000041810 */
[----:B------:R-:W-:Y:S04]  /*bfd70*/  STL.64 [R1+0x660], R24 ;  /* 0x0006601801007387 */ /* 0x000fe80000100a00 */
[----:B------:R0:W-:Y:S04]  /*bfd80*/  STL.64 [R1+0x668], R26 ;  /* 0x0006681a01007387 */ /* 0x0001e80000100a00 */
[----:B------:R-:W3:Y:S04]  /*bfd90*/  LDL.LU R16, [R1+0x3d0] ;  /* 0x0003d00001107983 */ /* 0x000ee80000300800 */
[----:B------:R-:W-:Y:S04]  /*bfda0*/  STL.64 [R1+0x650], R12 ;  /* 0x0006500c01007387 */ /* 0x000fe80000100a00 */
[----:B------:R-:W-:Y:S04]  /*bfdb0*/  STL.64 [R1+0x658], R14 ;  /* 0x0006580e01007387 */ /* 0x000fe80000100a00 */
[----:B------:R-:W3:Y:S04]  /*bfdc0*/  LDL.LU R17, [R1+0x3d4] ;  /* 0x0003d40001117983 */ /* 0x000ee80000300800 */
[----:B------:R-:W3:Y:S04]  /*bfdd0*/  LDL.LU R18, [R1+0x3d8] ;  /* 0x0003d80001127983 */ /* 0x000ee80000300800 */
[----:B------:R-:W3:Y:S04]  /*bfde0*/  LDL.LU R19, [R1+0x3dc] ;  /* 0x0003dc0001137983 */ /* 0x000ee80000300800 */
[----:B------:R-:W-:Y:S04]  /*bfdf0*/  STL.64 [R1+0x4018], R10 ;  /* 0x0040180a01007387 */ /* 0x000fe80000100a00 */
[----:B0-----:R-:W2:Y:S04]  /*bfe00*/  LDL.LU.64 R26, [R1+0x158] ;  /* 0x00015800011a7983 */ /* 0x001ea80000300a00 */
[----:B--2---:R0:W-:Y:S04]  /*bfe10*/  STL.64 [R1+0x3fc8], R26 ;  /* 0x003fc81a01007387 */ /* 0x0041e80000100a00 */
[----:B------:R-:W2:Y:S04]  /*bfe20*/  LDL.LU R24, [R1+0x600] ;  /* 0x0006000001187983 */ /* 0x000ea80000300800 */
[----:B------:R-:W2:Y:S04]  /*bfe30*/  LDL.LU R25, [R1+0x604] ;  /* 0x0006040001197983 */ /* 0x000ea80000300800 */
[----:B0-----:R-:W4:Y:S04]  /*bfe40*/  LDL.LU R26, [R1+0x608] ;  /* 0x00060800011a7983 */ /* 0x001f280000300800 */
[----:B------:R-:W4:Y:S04]  /*bfe50*/  LDL.LU R27, [R1+0x60c] ;  /* 0x00060c00011b7983 */ /* 0x000f280000300800 */
[----:B------:R-:W2:Y:S04]  /*bfe60*/  LDL.LU R12, [R1+0x620] ;  /* 0x00062000010c7983 */ /* 0x000ea80000300800 */
[----:B------:R-:W2:Y:S04]  /*bfe70*/  LDL.LU R13, [R1+0x624] ;  /* 0x00062400010d7983 */ /* 0x000ea80000300800 */
[----:B------:R-:W2:Y:S04]  /*bfe80*/  LDL.LU R14, [R1+0x628] ;  /* 0x00062800010e7983 */ /* 0x000ea80000300800 */
[----:B------:R-:W2:Y:S04]  /*bfe90*/  LDL.LU R15, [R1+0x62c] ;  /* 0x00062c00010f7983 */ /* 0x000ea80000300800 */
[----:B------:R-:W3:Y:S04]  /*bfea0*/  LDL.LU R8, [R1+0x640] ;  /* 0x0006400001087983 */ /* 0x000ee80000300800 */
[----:B------:R-:W3:Y:S04]  /*bfeb0*/  LDL.LU R9, [R1+0x644] ;  /* 0x0006440001097983 */ /* 0x000ee80000300800 */
[----:B------:R-:W3:Y:S04]  /*bfec0*/  LDL.LU R10, [R1+0x648] ;  /* 0x00064800010a7983 */ /* 0x000ee80000300800 */
[----:B------:R-:W3:Y:S04]  /*bfed0*/  LDL.LU R11, [R1+0x64c] ;  /* 0x00064c00010b7983 */ /* 0x000ee80000300800 */
[----:B--2---:R0:W-:Y:S04]  /*bfee0*/  STL.64 [R1+0x4000], R14 ;  /* 0x0040000e01007387 */ /* 0x0041e80000100a00 */
[----:B------:R-:W-:Y:S01]  /*bfef0*/  STL.64 [R1+0x3ff8], R12 ;  /* 0x003ff80c01007387 */ /* 0x000fe20000100a00 */
[----:B0-----:R-:W-:-:S02]  /*bff00*/  IMAD.MOV.U32 R14, RZ, RZ, R2 ;  /* 0x000000ffff0e7224 */ /* 0x001fc400078e0002 */
[----:B------:R-:W-:-:S05]  /*bff10*/  IMAD.MOV.U32 R15, RZ, RZ, R0 ;  /* 0x000000ffff0f7224 */ /* 0x000fca00078e0000 */
[----:B------:R0:W-:Y:S04]  /*bff20*/  STL.64 [R1+0x4010], R14 ;  /* 0x0040100e01007387 */ /* 0x0001e80000100a00 */
[----:B0-----:R-:W2:Y:S04]  /*bff30*/  LDL.LU.64 R14, [R1+0x1b8] ;  /* 0x0001b800010e7983 */ /* 0x001ea80000300a00 */
[----:B----4-:R0:W-:Y:S04]  /*bff40*/  STL.64 [R1+0x3fd8], R26 ;  /* 0x003fd81a01007387 */ /* 0x0101e80000100a00 */
[----:B------:R-:W-:Y:S04]  /*bff50*/  STL.64 [R1+0x3fd0], R24 ;  /* 0x003fd01801007387 */ /* 0x000fe80000100a00 */
[----:B0-----:R-:W4:Y:S01]  /*bff60*/  LDL.LU.64 R26, [R1+0x188] ;  /* 0x00018800011a7983 */ /* 0x001f220000300a00 */
[----:B---3--:R-:W-:Y:S03]  /*bff70*/  HMMA.16816.F32.BF16 R20, R20, R6, R16 ;  /* 0x000000061414723c */ /* 0x008fe60000041810 */
[----:B----4-:R0:W-:Y:S04]  /*bff80*/  STL.64 [R1+0x3ff0], R26 ;  /* 0x003ff01a01007387 */ /* 0x0101e80000100a00 */
[----:B0-----:R-:W3:Y:S01]  /*bff90*/  LDL.LU.64 R26, [R1+0x198] ;  /* 0x00019800011a7983 */ /* 0x001ee20000300a00 */
[----:B------:R-:W0:Y:S02]  /*bffa0*/  S2R R28, SR_TID.X ;  /* 0x00000000001c7919 */ /* 0x000e240000002100 */
[C---:B0-----:R-:W-:Y:S01]  /*bffb0*/  LOP3.LUT R2, R28.reuse, 0x7, RZ, 0xc0, !PT ;  /* 0x000000071c027812 */ /* 0x041fe200078ec0ff */
[----:B------:R-:W-:Y:S01]  /*bffc0*/  IMAD.SHL.U32 R3, R28, 0x2, RZ ;  /* 0x000000021c037824 */ /* 0x000fe200078e00ff */
[----:B---3--:R0:W-:Y:S04]  /*bffd0*/  STL.64 [R1+0x4008], R26 ;  /* 0x0040081a01007387 */ /* 0x0081e80000100a00 */
[----:B------:R-:W3:Y:S04]  /*bffe0*/  LDL.LU R24, [R1+0x630] ;  /* 0x0006300001187983 */ /* 0x000ee80000300800 */
[----:B------:R-:W3:Y:S04]  /*bfff0*/  LDL.LU R25, [R1+0x634] ;  /* 0x0006340001197983 */ /* 0x000ee80000300800 */
[----:B0-----:R-:W3:Y:S04]  /*c0000*/  LDL.LU R26, [R1+0x638] ;  /* 0x00063800011a7983 */ /* 0x001ee80000300800 */
[----:B------:R-:W3:Y:S04]  /*c0010*/  LDL.LU R27, [R1+0x63c] ;  /* 0x00063c00011b7983 */ /* 0x000ee80000300800 */
[----:B------:R-:W2:Y:S04]  /*c0020*/  LDL.LU.64 R18, [R1+0x4028] ;  /* 0x0040280001127983 */ /* 0x000ea80000300a00 */
[----:B------:R-:W2:Y:S04]  /*c0030*/  LDL.LU.64 R16, [R1+0x4020] ;  /* 0x0040200001107983 */ /* 0x000ea80000300a00 */
[----:B------:R0:W-:Y:S04]  /*c0040*/  STL.64 [R1+0x3f50], R6 ;  /* 0x003f500601007387 */ /* 0x0001e80000100a00 */
[----:B------:R-:W4:Y:S04]  /*c0050*/  LDL.LU R4, [R1+0x5e0] ;  /* 0x0005e00001047983 */ /* 0x000f280000300800 */
[----:B------:R-:W-:Y:S04]  /*c0060*/  STL.64 [R1+0xa90], R20 ;  /* 0x000a901401007387 */ /* 0x000fe80000100a00 */
[----:B------:R-:W-:Y:S04]  /*c0070*/  STL.64 [R1+0xa98], R22 ;  /* 0x000a981601007387 */ /* 0x000fe80000100a00 */
[----:B------:R-:W4:Y:S04]  /*c0080*/  LDL.LU R5, [R1+0x5e4] ;  /* 0x0005e40001057983 */ /* 0x000f280000300800 */
[----:B0-----:R-:W3:Y:S04]  /*c0090*/  LDL.LU R6, [R1+0x5e8] ;  /* 0x0005e80001067983 */ /* 0x001ee80000300800 */
[----:B------:R-:W3:Y:S01]  /*c00a0*/  LDL.LU R7, [R1+0x5ec] ;  /* 0x0005ec0001077983 */ /* 0x000ee20000300800 */
[----:B------:R-:W-:-:S02]  /*c00b0*/  IMAD R2, R2, 0x90, RZ ;  /* 0x0000009002027824 */ /* 0x000fc400078e02ff */
[----:B------:R-:W-:-:S03]  /*c00c0*/  IMAD.SHL.U32 R28, R28, 0x40, RZ ;  /* 0x000000401c1c7824 */ /* 0x000fc600078e00ff */
[----:B------:R-:W-:-:S04]  /*c00d0*/  LOP3.LUT R2, R2, 0x10, R3, 0x78, !PT ;  /* 0x0000001002027812 */ /* 0x000fc800078e7803 */
[----:B------:R-:W-:-:S04]  /*c00e0*/  LOP3.LUT R2, R2, 0x400, R28, 0xf8, !PT ;  /* 0x0000040002027812 */ /* 0x000fc800078ef81c */
[----:B------:R-:W-:-:S05]  /*c00f0*/  LOP3.LUT R2, R2, 0x60, RZ, 0x3c, !PT ;  /* 0x0000006002027812 */ /* 0x000fca00078e3cff */
[----:B------:R-:W0:Y:S01]  /*c0100*/  LDSM.16.MT88.4 R20, [R2+UR5+0x23800] ;  /* 0x023800050214783b */ /* 0x000e220008004200 */
[----:B--2---:R-:W-:Y:S03]  /*c0110*/  HMMA.16816.F32.BF16 R8, R16, R14, R8 ;  /* 0x0000000e1008723c */ /* 0x004fe60000041808 */
[----:B---3--:R-:W-:Y:S04]  /*c0120*/  STL.64 [R1+0x3fe8], R6 ;  /* 0x003fe80601007387 */ /* 0x008fe80000100a00 */
[----:B----4-:R1:W-:Y:S04]  /*c0130*/  STL.64 [R1+0x3fe0], R4 ;  /* 0x003fe00401007387 */ /* 0x0103e80000100a00 */
[----:B-1----:R-:W2:Y:S04]  /*c0140*/  LDL.LU R4, [R1+0x610] ;  /* 0x0006100001047983 */ /* 0x002ea80000300800 */
[----:B------:R-:W2:Y:S04]  /*c0150*/  LDL.LU R5, [R1+0x614] ;  /* 0x0006140001057983 */ /* 0x000ea80000300800 */
[----:B------:R-:W2:Y:S04]  /*c0160*/  LDL.LU R6, [R1+0x618] ;  /* 0x0006180001067983 */ /* 0x000ea80000300800 */
[----:B------:R-:W2:Y:S04]  /*c0170*/  LDL.LU R7, [R1+0x61c] ;  /* 0x00061c0001077983 */ /* 0x000ea80000300800 */
[----:B0-----:R0:W-:Y:S04]  /*c0180*/  STL.64 [R1+0x3e28], R22 ;  /* 0x003e281601007387 */ /* 0x0011e80000100a00 */
[----:B------:R-:W-:Y:S04]  /*c0190*/  STL.64 [R1+0x3e20], R20 ;  /* 0x003e201401007387 */ /* 0x000fe80000100a00 */
[----:B0-----:R-:W3:Y:S04]  /*c01a0*/  LDL.LU.64 R22, [R1+0x168] ;  /* 0x0001680001167983 */ /* 0x001ee80000300a00 */
[----:B------:R0:W-:Y:S04]  /*c01b0*/  STL.64 [R1+0x640], R8 ;  /* 0x0006400801007387 */ /* 0x0001e80000100a00 */
[----:B------:R1:W-:Y:S01]  /*c01c0*/  STL.64 [R1+0x648], R10 ;  /* 0x0006480a01007387 */ /* 0x0003e20000100a00 */
[----:B0-----:R-:W-:-:S03]  /*c01d0*/  IMAD.MOV.U32 R9, RZ, RZ, R14 ;  /* 0x000000ffff097224 */ /* 0x001fc600078e000e */
[----:B-1----:R-:W4:Y:S01]  /*c01e0*/  LDL.LU.64 R10, [R1+0x4018] ;  /* 0x00401800010a7983 */ /* 0x002f220000300a00 */
[----:B------:R-:W-:-:S03]  /*c01f0*/  IMAD.MOV.U32 R8, RZ, RZ, R15 ;  /* 0x000000ffff087224 */ /* 0x000fc600078e000f */
[----:B------:R-:W2:Y:S02]  /*c0200*/  LDL.LU.64 R14, [R1+0x4010] ;  /* 0x00401000010e7983 */ /* 0x000ea40000300a00 */
[C---:B--2---:R-:W-:Y:S02]  /*c0210*/  HMMA.16816.F32.BF16 R12, R16.reuse, R14, R24 ;  /* 0x0000000e100c723c */ /* 0x044fe40000041818 */
[----:B----4-:R-:W-:Y:S04]  /*c0220*/  STL.64 [R1+0x3e60], R10 ;  /* 0x003e600a01007387 */ /* 0x010fe80000100a00 */
[----:B------:R0:W-:Y:S04]  /*c0230*/  STL.64 [R1+0x3e58], R8 ;  /* 0x003e580801007387 */ /* 0x0001e80000100a00 */
[----:B0-----:R-:W3:Y:S04]  /*c0240*/  LDL.LU R8, [R1+0x5f0] ;  /* 0x0005f00001087983 */ /* 0x001ee80000300800 */
[----:B------:R-:W3:Y:S04]  /*c0250*/  LDL.LU R9, [R1+0x5f4] ;  /* 0x0005f40001097983 */ /* 0x000ee80000300800 */
[----:B------:R-:W3:Y:S04]  /*c0260*/  LDL.LU R10, [R1+0x5f8] ;  /* 0x0005f800010a7983 */ /* 0x000ee80000300800 */
[----:B------:R-:W3:Y:S04]  /*c0270*/  LDL.LU R11, [R1+0x5fc] ;  /* 0x0005fc00010b7983 */ /* 0x000ee80000300800 */
        /* <DEDUP_REMOVED lines=8> */
[----:B------:R0:W-:Y:S02]  /*c0300*/  STL.64 [R1+0x628], R14 ;  /* 0x0006280e01007387 */ /* 0x0001e40000100a00 */
[----:B0-----:R-:W-:Y:S02]  /*c0310*/  IMAD.MOV.U32 R14, RZ, RZ, R26 ;  /* 0x000000ffff0e7224 */ /* 0x001fe400078e001a */
[----:B------:R-:W-:Y:S02]  /*c0320*/  IMAD.MOV.U32 R15, RZ, RZ, R27 ;  /* 0x000000ffff0f7224 */ /* 0x000fe400078e001b */
[----:B------:R-:W2:Y:S04]  /*c0330*/  LDL.LU.64 R26, [R1+0x3ff0] ;  /* 0x003ff000011a7983 */ /* 0x000ea80000300a00 */
[----:B------:R0:W-:Y:S04]  /*c0340*/  STL.64 [R1+0x3e70], R14 ;  /* 0x003e700e01007387 */ /* 0x0001e80000100a00 */
[----:B0-----:R-:W4:Y:S01]  /*c0350*/  LDL.LU.64 R14, [R1+0x178] ;  /* 0x00017800010e7983 */ /* 0x001f220000300a00 */
        /* <DEDUP_REMOVED lines=8> */
[----:B------:R-:W4:Y:S04]  /*c03e0*/  LDL.LU.64 R26, [R1+0x3fd8] ;  /* 0x003fd800011a7983 */ /* 0x000f280000300a00 */
[----:B------:R-:W4:Y:S04]  /*c03f0*/  LDL.LU.64 R24, [R1+0x3fd0] ;  /* 0x003fd00001187983 */ /* 0x000f280000300a00 */
[----:B------:R-:W-:Y:S04]  /*c0400*/  STL [R1+0x3d5c], R29 ;  /* 0x003d5c1d01007387 */ /* 0x000fe80000100800 */
[----:B------:R-:W-:Y:S01]  /*c0410*/  STL [R1+0x3d58], R28 ;  /* 0x003d581c01007387 */ /* 0x000fe20000100800 */
[----:B----4-:R-:W-:-:S15]  /*c0420*/  HMMA.16816.F32.BF16 R24, R16, R14, R24 ;  /* 0x0000000e1018723c */ /* 0x010fde0000041818 */
[----:B------:R-:W-:-:S04]  /*c0430*/  NOP ;  /* 0x0000000000007918 */ /* 0x000fc80000000000 */
[----:B------:R-:W-:Y:S04]  /*c0440*/  STL.64 [R1+0x600], R24 ;  /* 0x0006001801007387 */ /* 0x000fe80000100a00 */
[----:B------:R0:W-:Y:S04]  /*c0450*/  STL.64 [R1+0x608], R26 ;  /* 0x0006081a01007387 */ /* 0x0001e80000100a00 */
[----:B0-----:R-:W2:Y:S01]  /*c0460*/  LDL.LU.64 R26, [R1+0x3fc8] ;  /* 0x003fc800011a7983 */ /* 0x001ea20000300a00 */
[----:B---3--:R-:W-:Y:S01]  /*c0470*/  HMMA.16816.F32.BF16 R8, R16, R22, R8 ;  /* 0x000000161008723c */ /* 0x008fe20000041808 */
[----:B------:R-:W-:-:S02]  /*c0480*/  IMAD.MOV.U32 R2, RZ, RZ, R15 ;  /* 0x000000ffff027224 */ /* 0x000fc400078e000f */
[----:B------:R-:W-:Y:S02]  /*c0490*/  IMAD.MOV.U32 R0, RZ, RZ, R14 ;  /* 0x000000ffff007224 */ /* 0x000fe400078e000e */
[----:B------:R-:W-:Y:S02]  /*c04a0*/  IMAD.MOV.U32 R3, RZ, RZ, R23 ;  /* 0x000000ffff037224 */ /* 0x000fe400078e0017 */
[----:B------:R-:W-:Y:S01]  /*c04b0*/  IMAD.MOV.U32 R28, RZ, RZ, R22 ;  /* 0x000000ffff1c7224 */ /* 0x000fe200078e0016 */
[----:B------:R-:W-:Y:S04]  /*c04c0*/  STL [R1+0x3d64], R2 ;  /* 0x003d640201007387 */ /* 0x000fe80000100800 */
[----:B------:R-:W-:Y:S07]  /*c04d0*/  STL [R1+0x3d60], R0 ;  /* 0x003d600001007387 */ /* 0x000fee0000100800 */
[----:B------:R-:W-:Y:S04]  /*c04e0*/  STL.64 [R1+0x5f0], R8 ;  /* 0x0005f00801007387 */ /* 0x000fe80000100a00 */
[----:B------:R-:W-:Y:S04]  /*c04f0*/  STL.64 [R1+0x5f8], R10 ;  /* 0x0005f80a01007387 */ /* 0x000fe80000100a00 */
[----:B------:R-:W-:Y:S04]  /*c0500*/  STL [R1+0x3d6c], R3 ;  /* 0x003d6c0301007387 */ /* 0x000fe80000100800 */
[----:B------:R-:W-:Y:S01]  /*c0510*/  STL [R1+0x3d68], R28 ;  /* 0x003d681c01007387 */ /* 0x000fe20000100800 */
[----:B--2---:R-:W-:-:S15]  /*c0520*/  HMMA.16816.F32.BF16 R4, R16, R26, R4 ;  /* 0x0000001a1004723c */ /* 0x004fde0000041804 */
[----:B------:R-:W-:-:S04]  /*c0530*/  NOP ;  /* 0x0000000000007918 */ /* 0x000fc80000000000 */
[----:B------:R-:W-:Y:S04]  /*c0540*/  STL.64 [R1+0x5e0], R4 ;  /* 0x0005e00401007387 */ /* 0x000fe80000100a00 */
[----:B------:R0:W-:Y:S04]  /*c0550*/  STL.64 [R1+0x5e8], R6 ;  /* 0x0005e80601007387 */ /* 0x0001e80000100a00 */
        /* <DEDUP_REMOVED lines=105> */
[----:B------:R-:W4:Y:S01]  /*c0bf0*/  LDL.LU.64 R6, [R1+0x3f50] ;  /* 0x003f500001067983 */ /* 0x000f220000300a00 */
[----:B---3--:R-:W-:-:S03]  /*c0c00*/  IMAD.MOV.U32 R4, RZ, RZ, R11 ;  /* 0x000000ffff047224 */ /* 0x008fc600078e000b */
[----:B------:R-:W-:Y:S01]  /*c0c10*/  STL [R1+0x3d9c], R3 ;  /* 0x003d9c0301007387 */ /* 0x000fe20000100800 */
[----:B------:R-:W-:-:S03]  /*c0c20*/  IMAD.MOV.U32 R5, RZ, RZ, R10 ;  /* 0x000000ffff057224 */ /* 0x000fc600078e000a */
[----:B------:R-:W-:Y:S01]  /*c0c30*/  STL [R1+0x3d98], R28 ;  /* 0x003d981c01007387 */ /* 0x000fe20000100800 */
[----:B--2---:R-:W-:-:S15]  /*c0c40*/  HMMA.16816.F32.BF16 R12, R16, R10, R12 ;  /* 0x0000000a100c723c */ /* 0x004fde000004180c */
[----:B------:R-:W-:-:S04]  /*c0c50*/  NOP ;  /* 0x0000000000007918 */ /* 0x000fc80000000000 */
[----:B------:R-:W-:Y:S04]  /*c0c60*/  STL.64 [R1+0x580], R12 ;  /* 0x0005800c01007387 */ /* 0x000fe80000100a00 */
[----:B------:R-:W-:Y:S04]  /*c0c70*/  STL.64 [R1+0x588], R14 ;  /* 0x0005880e01007387 */ /* 0x000fe80000100a00 */
[----:B------:R-:W-:Y:S04]  /*c0c80*/  STL [R1+0x3da4], R4 ;  /* 0x003da40401007387 */ /* 0x000fe80000100800 */
[----:B------:R-:W-:Y:S04]  /*c0c90*/  STL [R1+0x3da0], R5 ;  /* 0x003da00501007387 */ /* 0x000fe80000100800 */
[----:B----4-:R0:W-:Y:S02]  /*c0ca0*/  STL.64 [R1+0x3f30], R6 ;  /* 0x003f300601007387 */ /* 0x0101e40000100a00 */
[----:B0-----:R-:W-:-:S15]  /*c0cb0*/  HMMA.16816.F32.BF16 R4, R16, R26, R20 ;  /* 0x0000001a1004723c */ /* 0x001fde0000041814 */
        /* <DEDUP_REMOVED lines=9> */
[----:B-1----:R-:W2:Y:S04]  /*c0d50*/  LDL.LU R6, [R1+0x558] ;  /* 0x0005580001067983 */ /* 0x002ea80000300800 */
[----:B------:R-:W2:Y:S04]  /*c0d60*/  LDL.LU R7, [R1+0x55c] ;  /* 0x00055c0001077983 */ /* 0x000ea80000300800 */
[----:B--2---:R0:W-:Y:S04]  /*c0d70*/  STL.64 [R1+0x3f40], R6 ;  /* 0x003f400601007387 */ /* 0x0041e80000100a00 */
[----:B----4-:R-:W-:Y:S04]  /*c0d80*/  STL.64 [R1+0x3f38], R4 ;  /* 0x003f380401007387 */ /* 0x010fe80000100a00 */
[----:B0-----:R-:W2:Y:S04]  /*c0d90*/  LDL.LU.64 R6, [R1+0xd8] ;  /* 0x0000d80001067983 */ /* 0x001ea80000300a00 */
[----:B---3--:R0:W-:Y:S04]  /*c0da0*/  STL.64 [R1+0x3ee8], R14 ;  /* 0x003ee80e01007387 */ /* 0x0081e80000100a00 */
[----:B------:R-:W-:Y:S04]  /*c0db0*/  STL.64 [R1+0x3ee0], R12 ;  /* 0x003ee00c01007387 */ /* 0x000fe80000100a00 */
        /* <DEDUP_REMOVED lines=8> */
[----:B------:R-:W2:Y:S04]  /*c0e40*/  LDL.LU R12, [R1+0x560] ;  /* 0x00056000010c7983 */ /* 0x000ea80000300800 */
[----:B------:R-:W2:Y:S04]  /*c0e50*/  LDL.LU R13, [R1+0x564] ;  /* 0x00056400010d7983 */ /* 0x000ea80000300800 */
[----:B0-----:R-:W2:Y:S04]  /*c0e60*/  LDL.LU R14, [R1+0x568] ;  /* 0x00056800010e7983 */ /* 0x001ea80000300800 */
[----:B------:R-:W2:Y:S04]  /*c0e70*/  LDL.LU R15, [R1+0x56c] ;  /* 0x00056c00010f7983 */ /* 0x000ea80000300800 */
[----:B------:R-:W3:Y:S04]  /*c0e80*/  LDL.LU.64 R10, [R1+0x88] ;  /* 0x00008800010a7983 */ /* 0x000ee80000300a00 */
[----:B---3--:R0:W-:Y:S04]  /*c0e90*/  STL.64 [R1+0x3ef0], R10 ;  /* 0x003ef00a01007387 */ /* 0x0081e80000100a00 */
        /* <DEDUP_REMOVED lines=11> */
[----:B------:R-:W-:-:S02]  /*c0f50*/  IMAD.MOV.U32 R29, RZ, RZ, R27 ;  /* 0x000000ffff1d7224 */ /* 0x000fc400078e001b */
[----:B------:R-:W-:Y:S02]  /*c0f60*/  IMAD.MOV.U32 R0, RZ, RZ, R26 ;  /* 0x000000ffff007224 */ /* 0x000fe400078e001a */
        /* <DEDUP_REMOVED lines=22> */
[----:B----4-:R-:W-:Y:S01]  /*c10d0*/  HMMA.16816.F32.BF16 R4, R16, R14, R4 ;  /* 0x0000000e1004723c */ /* 0x010fe20000041804 */
[----:B------:R-:W-:-:S15]  /*c10e0*/  IMAD.MOV.U32 R3, RZ, RZ, R15 ;  /* 0x000000ffff037224 */ /* 0x000fde00078e000f */
[----:B------:R-:W-:-:S03]  /*c10f0*/  NOP ;  /* 0x0000000000007918 */ /* 0x000fc60000000000 */
        /* <DEDUP_REMOVED lines=49> */
[----:B------:R2:W-:Y:S04]  /*c1410*/  STL.64 [R1+0x508], R10 ;  /* 0x0005080a01007387 */ /* 0x0005e80000100a00 */
[----:B0-----:R-:W3:Y:S04]  /*c1420*/  LDL.LU R12, [R1+0x4a0] ;  /* 0x0004a000010c7983 */ /* 0x001ee80000300800 */
[----:B------:R-:W3:Y:S04]  /*c1430*/  LDL.LU R13, [R1+0x4a4] ;  /* 0x0004a400010d7983 */ /* 0x000ee80000300800 */
[----:B-1----:R-:W3:Y:S04]  /*c1440*/  LDL.LU R14, [R1+0x4a8] ;  /* 0x0004a800010e7983 */ /* 0x002ee80000300800 */
[----:B------:R-:W3:Y:S04]  /*c1450*/  LDL.LU R15, [R1+0x4ac] ;  /* 0x0004ac00010f7983 */ /* 0x000ee80000300800 */
[----:B--2---:R-:W2:Y:S04]  /*c1460*/  LDL.LU.64 R10, [R1+0x48] ;  /* 0x00004800010a7983 */ /* 0x004ea80000300a00 */
[----:B--2---:R0:W-:Y:S04]  /*c1470*/  STL.64 [R1+0x3eb0], R10 ;  /* 0x003eb00a01007387 */ /* 0x0041e80000100a00 */
[----:B0-----:R-:W2:Y:S04]  /*c1480*/  LDL.LU.64 R10, [R1+0x58] ;  /* 0x00005800010a7983 */ /* 0x001ea80000300a00 */
[----:B--2---:R0:W-:Y:S04]  /*c1490*/  STL.64 [R1+0x3ec8], R10 ;  /* 0x003ec80a01007387 */ /* 0x0041e80000100a00 */
[----:B0-----:R-:W2:Y:S04]  /*c14a0*/  LDL.LU.64 R10, [R1+0x68] ;  /* 0x00006800010a7983 */ /* 0x001ea80000300a00 */
[----:B---3--:R0:W-:Y:S04]  /*c14b0*/  STL.64 [R1+0x3e80], R14 ;  /* 0x003e800e01007387 */ /* 0x0081e80000100a00 */
[----:B------:R-:W-:Y:S04]  /*c14c0*/  STL.64 [R1+0x3e78], R12 ;  /* 0x003e780c01007387 */ /* 0x000fe80000100a00 */
[----:B0-----:R-:W3:Y:S04]  /*c14d0*/  LDL.LU.64 R14, [R1+0x28] ;  /* 0x00002800010e7983 */ /* 0x001ee80000300a00 */
[----:B---3--:R0:W-:Y:S04]  /*c14e0*/  STL.64 [R1+0x3e90], R14 ;  /* 0x003e900e01007387 */ /* 0x0081e80000100a00 */
[----:B0-----:R-:W3:Y:S04]  /*c14f0*/  LDL.LU.64 R14, [R1+0x38] ;  /* 0x00003800010e7983 */ /* 0x001ee80000300a00 */
        /* <DEDUP_REMOVED lines=19> */
[----:B------:R-:W3:Y:S04]  /*c1630*/  LDL.LU.64 R26, [R1+0x18] ;  /* 0x00001800011a7983 */ /* 0x000ee80000300a00 */
[----:B---3--:R0:W-:Y:S04]  /*c1640*/  STL.64 [R1+0x3e88], R26 ;  /* 0x003e881a01007387 */ /* 0x0081e80000100a00 */
[----:B------:R-:W3:Y:S04]  /*c1650*/  LDL.LU R24, [R1+0x4b0] ;  /* 0x0004b00001187983 */ /* 0x000ee80000300800 */
[----:B------:R-:W3:Y:S04]  /*c1660*/  LDL.LU R25, [R1+0x4b4] ;  /* 0x0004b40001197983 */ /* 0x000ee80000300800 */
[----:B0-----:R-:W3:Y:S04]  /*c1670*/  LDL.LU R26, [R1+0x4b8] ;  /* 0x0004b800011a7983 */ /* 0x001ee80000300800 */
[----:B------:R-:W3:Y:S01]  /*c1680*/  LDL.LU R27, [R1+0x4bc] ;  /* 0x0004bc00011b7983 */ /* 0x000ee20000300800 */
[----:B--2---:R-:W-:Y:S01]  /*c1690*/  HMMA.16816.F32.BF16 R12, R16, R10, R12 ;  /* 0x0000000a100c723c */ /* 0x004fe2000004180c */
[----:B------:R-:W-:-:S02]  /*c16a0*/  IMAD.MOV.U32 R5, RZ, RZ, R10 ;  /* 0x000000ffff057224 */ /* 0x000fc400078e000a */
[----:B------:R-:W-:Y:S01]  /*c16b0*/  IMAD.MOV.U32 R29, RZ, RZ, R11 ;  /* 0x000000ffff1d7224 */ /* 0x000fe200078e000b */
[----:B---3--:R-:W-:Y:S04]  /*c16c0*/  STL.64 [R1+0x3ea0], R26 ;  /* 0x003ea01a01007387 */ /* 0x008fe80000100a00 */
[----:B------:R0:W-:Y:S04]  /*c16d0*/  STL.64 [R1+0x3e98], R24 ;  /* 0x003e981801007387 */ /* 0x0001e80000100a00 */
[----:B0-----:R-:W2:Y:S04]  /*c16e0*/  LDL.LU R24, [R1+0x4c0] ;  /* 0x0004c00001187983 */ /* 0x001ea80000300800 */
[----:B------:R-:W2:Y:S04]  /*c16f0*/  LDL.LU R25, [R1+0x4c4] ;  /* 0x0004c40001197983 */ /* 0x000ea80000300800 */
[----:B------:R-:W2:Y:S04]  /*c1700*/  LDL.LU R26, [R1+0x4c8] ;  /* 0x0004c800011a7983 */ /* 0x000ea80000300800 */
[----:B------:R-:W2:Y:S04]  /*c1710*/  LDL.LU R27, [R1+0x4cc] ;  /* 0x0004cc00011b7983 */ /* 0x000ea80000300800 */
[----:B------:R-:W3:Y:S04]  /*c1720*/  LDL.LU.64 R22, [R1+0x8] ;  /* 0x0000080001167983 */ /* 0x000ee80000300a00 */
        /* <DEDUP_REMOVED lines=25> */
[----:B------:R-:W-:-:S03]  /*c18c0*/  IMAD.MOV.U32 R28, RZ, RZ, R10 ;  /* 0x000000ffff1c7224 */ /* 0x000fc600078e000a */
[----:B------:R-:W3:Y:S04]  /*c18d0*/  LDL.LU R8, [R1+0x480] ;  /* 0x0004800001087983 */ /* 0x000ee80000300800 */
[----:B------:R-:W3:Y:S01]  /*c18e0*/  LDL.LU R9, [R1+0x484] ;  /* 0x0004840001097983 */ /* 0x000ee20000300800 */
[----:B------:R-:W-:-:S03]  /*c18f0*/  IMAD.MOV.U32 R3, RZ, RZ, R11 ;  /* 0x000000ffff037224 */ /* 0x000fc600078e000b */
[----:B------:R-:W3:Y:S04]  /*c1900*/  LDL.LU R10, [R1+0x488] ;  /* 0x00048800010a7983 */ /* 0x000ee80000300800 */
[----:B------:R-:W3:Y:S04]  /*c1910*/  LDL.LU R11, [R1+0x48c] ;  /* 0x00048c00010b7983 */ /* 0x000ee80000300800 */
[----:B------:R-:W-:Y:S01]  /*c1920*/  STL [R1+0x3df8], R28 ;  /* 0x003df81c01007387 */ /* 0x000fe20000100800 */
[----:B--2---:R-:W-:Y:S01]  /*c1930*/  HMMA.16816.F32.BF16 R24, R16, R14, R24 ;  /* 0x0000000e1018723c */ /* 0x004fe20000041818 */
[----:B------:R-:W-:Y:S01]  /*c1940*/  MOV R5, R14 ;  /* 0x0000000e00057202 */ /* 0x000fe20000000f00 */
[----:B------:R-:W-:-:S15]  /*c1950*/  IMAD.MOV.U32 R4, RZ, RZ, R15 ;  /* 0x000000ffff047224 */ /* 0x000fde00078e000f */
[----:B------:R-:W-:Y:S02]  /*c1960*/  NOP ;  /* 0x0000000000007918 */ /* 0x000fe40000000000 */
[----:B------:R-:W-:Y:S04]  /*c1970*/  STL.64 [R1+0x4c0], R24 ;  /* 0x0004c01801007387 */ /* 0x000fe80000100a00 */
[----:B------:R0:W-:Y:S04]  /*c1980*/  STL.64 [R1+0x4c8], R26 ;  /* 0x0004c81a01007387 */ /* 0x0001e80000100a00 */
[----:B0-----:R-:W2:Y:S04]  /*c1990*/  LDL.LU.64 R26, [R1+0x3ea0] ;  /* 0x003ea000011a7983 */ /* 0x001ea80000300a00 */
[----:B------:R-:W2:Y:S04]  /*c19a0*/  LDL.LU.64 R24, [R1+0x3e98] ;  /* 0x003e980001187983 */ /* 0x000ea80000300a00 */
[----:B------:R-:W2:Y:S04]  /*c19b0*/  LDL.LU.64 R14, [R1+0x3e90] ;  /* 0x003e9000010e7983 */ /* 0x000ea80000300a00 */
[----:B----4-:R-:W-:Y:S04]  /*c19c0*/  STL.64 [R1+0x3e38], R6 ;  /* 0x003e380601007387 */ /* 0x010fe80000100a00 */
        /* <DEDUP_REMOVED lines=14> */
[----:B---3--:R-:W-:-:S15]  /*c1ab0*/  HMMA.16816.F32.BF16 R4, R16, R22, R4 ;  /* 0x000000161004723c */ /* 0x008fde0000041804 */
[----:B------:R-:W-:-:S04]  /*c1ac0*/  NOP ;  /* 0x0000000000007918 */ /* 0x000fc80000000000 */
[----:B------:R-:W-:Y:S02]  /*c1ad0*/  IMAD.MOV.U32 R24, RZ, RZ, R4 ;  /* 0x000000ffff187224 */ /* 0x000fe400078e0004 */
[----:B------:R-:W-:Y:S01]  /*c1ae0*/  IMAD.MOV.U32 R25, RZ, RZ, R6 ;  /* 0x000000ffff197224 */ /* 0x000fe200078e0006 */
[----:B--2---:R-:W-:Y:S01]  /*c1af0*/  HMMA.16816.F32.BF16 R12, R16, R26, R12 ;  /* 0x0000001a100c723c */ /* 0x004fe2000004180c */
[----:B------:R-:W-:Y:S02]  /*c1b00*/  IMAD.MOV.U32 R28, RZ, RZ, R26 ;  /* 0x000000ffff1c7224 */ /* 0x000fe400078e001a */
[----:B------:R-:W-:-:S15]  /*c1b10*/  IMAD.MOV.U32 R2, RZ, RZ, R27 ;  /* 0x000000ffff027224 */ /* 0x000fde00078e001b */
[----:B------:R-:W-:Y:S01]  /*c1b20*/  NOP ;  /* 0x0000000000007918 */ /* 0x000fe20000000000 */
[----:B------:R-:W-:Y:S04]  /*c1b30*/  STL.64 [R1+0x4a0], R12 ;  /* 0x0004a00c01007387 */ /* 0x000fe80000100a00 */
[----:B------:R0:W-:Y:S04]  /*c1b40*/  STL.64 [R1+0x4a8], R14 ;  /* 0x0004a80e01007387 */ /* 0x0001e80000100a00 */
[----:B0-----:R-:W2:Y:S04]  /*c1b50*/  LDL.LU.64 R14, [R1+0x3e70] ;  /* 0x003e7000010e7983 */ /* 0x001ea80000300a00 */
[----:B------:R-:W3:Y:S04]  /*c1b60*/  LDL.LU.64 R26, [R1+0x3e68] ;  /* 0x003e6800011a7983 */ /* 0x000ee80000300a00 */
[----:B------:R0:W-:Y:S04]  /*c1b70*/  STL.64 [R1+0x490], R4 ;  /* 0x0004900401007387 */ /* 0x0001e80000100a00 */
[----:B------:R1:W-:Y:S04]  /*c1b80*/  STL.64 [R1+0x498], R6 ;  /* 0x0004980601007387 */ /* 0x0003e80000100a00 */
[----:B0-----:R-:W4:Y:S04]  /*c1b90*/  LDL.LU R4, [R1+0x460] ;  /* 0x0004600001047983 */ /* 0x001f280000300800 */
[----:B------:R-:W4:Y:S04]  /*c1ba0*/  LDL.LU R5, [R1+0x464] ;  /* 0x0004640001057983 */ /* 0x000f280000300800 */
[----:B-1----:R-:W2:Y:S04]  /*c1bb0*/  LDL.LU R6, [R1+0x468] ;  /* 0x0004680001067983 */ /* 0x002ea80000300800 */
[----:B------:R-:W2:Y:S01]  /*c1bc0*/  LDL.LU R7, [R1+0x46c] ;  /* 0x00046c0001077983 */ /* 0x000ea20000300800 */
[----:B------:R-:W-:-:S02]  /*c1bd0*/  IMAD.MOV.U32 R13, RZ, RZ, R22 ;  /* 0x000000ffff0d7224 */ /* 0x000fc400078e0016 */
[----:B------:R-:W-:Y:S01]  /*c1be0*/  IMAD.MOV.U32 R12, RZ, RZ, R23 ;  /* 0x000000ffff0c7224 */ /* 0x000fe200078e0017 */
[----:B---3--:R-:W-:Y:S01]  /*c1bf0*/  HMMA.16816.F32.BF16 R8, R16, R26, R8 ;  /* 0x0000001a1008723c */ /* 0x008fe20000041808 */
[----:B--2---:R-:W-:Y:S04]  /*c1c00*/  STL.64 [R1+0x3e48], R6 ;  /* 0x003e480601007387 */ /* 0x004fe80000100a00 */
[----:B----4-:R0:W-:Y:S04]  /*c1c10*/  STL.64 [R1+0x3e40], R4 ;  /* 0x003e400401007387 */ /* 0x0101e80000100a00 */
        /* <DEDUP_REMOVED lines=10> */
[----:B------:R-:W-:Y:S04]  /*c1cc0*/  STL.64 [R1+0x480], R8 ;  /* 0x0004800801007387 */ /* 0x000fe80000100a00 */
[----:B------:R0:W-:Y:S04]  /*c1cd0*/  STL.64 [R1+0x488], R10 ;  /* 0x0004880a01007387 */ /* 0x0001e80000100a00 */
[----:B0-----:R-:W4:Y:S04]  /*c1ce0*/  LDL.LU.64 R10, [R1+0x3e60] ;  /* 0x003e6000010a7983 */ /* 0x001f280000300a00 */
[----:B------:R-:W2:Y:S04]  /*c1cf0*/  LDL.LU.64 R8, [R1+0x3e58] ;  /* 0x003e580001087983 */ /* 0x000ea80000300a00 */
[----:B------:R0:W-:Y:S02]  /*c1d00*/  STL.64 [R1+0x3b10], R26 ;  /* 0x003b101a01007387 */ /* 0x0001e40000100a00 */
[----:B0-----:R-:W-:-:S02]  /*c1d10*/  IMAD.MOV.U32 R26, RZ, RZ, R14 ;  /* 0x000000ffff1a7224 */ /* 0x001fc400078e000e */
[----:B------:R-:W-:Y:S01]  /*c1d20*/  IMAD.MOV.U32 R27, RZ, RZ, R15 ;  /* 0x000000ffff1b7224 */ /* 0x000fe200078e000f */
[----:B------:R-:W2:Y:S04]  /*c1d30*/  LDL.LU R14, [R1+0x3e54] ;  /* 0x003e5400010e7983 */ /* 0x000ea80000300800 */
[----:B------:R-:W2:Y:S04]  /*c1d40*/  LDL.LU R15, [R1+0x3e50] ;  /* 0x003e5000010f7983 */ /* 0x000ea80000300800 */
[----:B------:R0:W-:Y:S04]  /*c1d50*/  STL.64 [R1+0x3e00], R26 ;  /* 0x003e001a01007387 */ /* 0x0001e80000100a00 */
[----:B------:R-:W3:Y:S04]  /*c1d60*/  LDL.LU R24, [R1+0x3a0] ;  /* 0x0003a00001187983 */ /* 0x000ee80000300800 */
[----:B------:R-:W3:Y:S04]  /*c1d70*/  LDL.LU R25, [R1+0x3a4] ;  /* 0x0003a40001197983 */ /* 0x000ee80000300800 */
[----:B0-----:R-:W3:Y:S04]  /*c1d80*/  LDL.LU R26, [R1+0x3a8] ;  /* 0x0003a800011a7983 */ /* 0x001ee80000300800 */
[----:B------:R-:W3:Y:S01]  /*c1d90*/  LDL.LU R27, [R1+0x3ac] ;  /* 0x0003ac00011b7983 */ /* 0x000ee20000300800 */
[----:B--2---:R-:W-:Y:S03]  /*c1da0*/  HMMA.16816.F32.BF16 R4, R16, R14, R4 ;  /* 0x0000000e1004723c */ /* 0x004fe60000041804 */
[----:B---3--:R0:W-:Y:S04]  /*c1db0*/  STL.64 [R1+0x3e10], R26 ;  /* 0x003e101a01007387 */ /* 0x0081e80000100a00 */
[----:B------:R-:W-:-:S12]  /*c1dc0*/  STL.64 [R1+0x3e08], R24 ;  /* 0x003e081801007387 */ /* 0x000fd80000100a00 */
[----:B------:R-:W-:Y:S04]  /*c1dd0*/  STL.64 [R1+0xae0], R4 ;  /* 0x000ae00401007387 */ /* 0x000fe80000100a00 */
[----:B------:R1:W-:Y:S01]  /*c1de0*/  STL.64 [R1+0xae8], R6 ;  /* 0x000ae80601007387 */ /* 0x0003e20000100a00 */
[----:B0-----:R-:W-:Y:S02]  /*c1df0*/  IMAD.MOV.U32 R26, RZ, RZ, R9 ;  /* 0x000000ffff1a7224 */ /* 0x001fe400078e0009 */
[----:B------:R-:W-:Y:S02]  /*c1e00*/  IMAD.MOV.U32 R27, RZ, RZ, R8 ;  /* 0x000000ffff1b7224 */ /* 0x000fe400078e0008 */
[----:B------:R-:W-:Y:S02]  /*c1e10*/  IMAD.MOV.U32 R9, RZ, RZ, R6 ;  /* 0x000000ffff097224 */ /* 0x000fe400078e0006 */
[----:B------:R-:W-:Y:S01]  /*c1e20*/  IMAD.MOV.U32 R8, RZ, RZ, R4 ;  /* 0x000000ffff087224 */ /* 0x000fe200078e0004 */
[----:B-1----:R-:W4:Y:S04]  /*c1e30*/  LDL.LU.64 R6, [R1+0x3e48] ;  /* 0x003e480001067983 */ /* 0x002f280000300a00 */
[----:B------:R-:W4:Y:S04]  /*c1e40*/  LDL.LU.64 R4, [R1+0x3e40] ;  /* 0x003e400001047983 */ /* 0x000f280000300a00 */
[----:B------:R-:W-:Y:S04]  /*c1e50*/  STL.64 [R1+0x3b18], R14 ;  /* 0x003b180e01007387 */ /* 0x000fe80000100a00 */
[----:B------:R0:W-:Y:S04]  /*c1e60*/  STL.64 [R1+0x3e18], R12 ;  /* 0x003e180c01007387 */ /* 0x0001e80000100a00 */
[----:B0-----:R-:W2:Y:S04]  /*c1e70*/  LDL.LU R12, [R1+0x3b0] ;  /* 0x0003b000010c7983 */ /* 0x001ea80000300800 */
[----:B------:R-:W2:Y:S04]  /*c1e80*/  LDL.LU R13, [R1+0x3b4] ;  /* 0x0003b400010d7983 */ /* 0x000ea80000300800 */
[----:B------:R-:W2:Y:S04]  /*c1e90*/  LDL.LU R14, [R1+0x3b8] ;  /* 0x0003b800010e7983 */ /* 0x000ea80000300800 */
[----:B------:R-:W2:Y:S04]  /*c1ea0*/  LDL.LU R15, [R1+0x3bc] ;  /* 0x0003bc00010f7983 */ /* 0x000ea80000300800 */
[----:B------:R-:W-:Y:S04]  /*c1eb0*/  STL [R1+0x3ae8], R8 ;  /* 0x003ae80801007387 */ /* 0x000fe80000100800 */
[----:B------:R-:W-:Y:S01]  /*c1ec0*/  STL [R1+0x3ae4], R9 ;  /* 0x003ae40901007387 */ /* 0x000fe20000100800 */
[----:B----4-:R-:W-:-:S15]  /*c1ed0*/  HMMA.16816.F32.BF16 R4, R16, R10, R4 ;  /* 0x0000000a1004723c */ /* 0x010fde0000041804 */
[----:B------:R-:W-:-:S04]  /*c1ee0*/  NOP ;  /* 0x0000000000007918 */ /* 0x000fc80000000000 */
[----:B------:R-:W-:Y:S04]  /*c1ef0*/  STL.64 [R1+0xac0], R4 ;  /* 0x000ac00401007387 */ /* 0x000fe80000100a00 */
[----:B------:R0:W-:Y:S04]  /*c1f00*/  STL.64 [R1+0xac8], R6 ;  /* 0x000ac80601007387 */ /* 0x0001e80000100a00 */
[----:B0-----:R-:W3:Y:S04]  /*c1f10*/  LDL.LU.64 R6, [R1+0x3e38] ;  /* 0x003e380001067983 */ /* 0x001ee80000300a00 */
[----:B------:R-:W4:Y:S04]  /*c1f20*/  LDL.LU.64 R4, [R1+0x3e30] ;  /* 0x003e300001047983 */ /* 0x000f280000300a00 */
[----:B------:R0:W-:Y:S04]  /*c1f30*/  STL.64 [R1+0x3b08], R10 ;  /* 0x003b080a01007387 */ /* 0x0001e80000100a00 */
[----:B------:R-:W2:Y:S04]  /*c1f40*/  LDL.LU R8, [R1+0x390] ;  /* 0x0003900001087983 */ /* 0x000ea80000300800 */
[----:B------:R-:W2:Y:S04]  /*c1f50*/  LDL.LU R9, [R1+0x394] ;  /* 0x0003940001097983 */ /* 0x000ea80000300800 */
[----:B0-----:R-:W2:Y:S04]  /*c1f60*/  LDL.LU R10, [R1+0x398] ;  /* 0x00039800010a7983 */ /* 0x001ea80000300800 */
[----:B------:R-:W2:Y:S01]  /*c1f70*/  LDL.LU R11, [R1+0x39c] ;  /* 0x00039c00010b7983 */ /* 0x000ea20000300800 */
[----:B---3--:R-:W-:Y:S03]  /*c1f80*/  HMMA.16816.F32.BF16 R16, R16, R6, R20 ;  /* 0x000000061010723c */ /* 0x008fe60000041814 */
[----:B------:R-:W2:Y:S04]  /*c1f90*/  LDL.LU.64 R22, [R1+0x3e28] ;  /* 0x003e280001167983 */ /* 0x000ea80000300a00 */
[----:B------:R-:W2:-:S12]  /*c1fa0*/  LDL.LU.64 R20, [R1+0x3e20] ;  /* 0x003e200001147983 */ /* 0x000e980000300a00 */
[----:B------:R-:W-:Y:S04]  /*c1fb0*/  STL.64 [R1+0xa80], R16 ;  /* 0x000a801001007387 */ /* 0x000fe80000100a00 */
[----:B------:R0:W-:Y:S04]  /*c1fc0*/  STL.64 [R1+0xa88], R18 ;  /* 0x000a881201007387 */ /* 0x0001e80000100a00 */
[----:B0-----:R-:W3:Y:S04]  /*c1fd0*/  LDL.LU R18, [R1+0x1a8] ;  /* 0x0001a80001127983 */ /* 0x001ee80000300800 */
[----:B------:R-:W3:Y:S04]  /*c1fe0*/  LDL.LU R19, [R1+0x1ac] ;  /* 0x0001ac0001137983 */ /* 0x000ee80000300800 */
[----:B------:R-:W-:Y:S01]  /*c1ff0*/  STL.64 [R1+0x3b98], R6 ;  /* 0x003b980601007387 */ /* 0x000fe20000100a00 */
[----:B--2---:R-:W-:Y:S03]  /*c2000*/  HMMA.16816.F32.BF16 R24, R20, R26, R12 ;  /* 0x0000001a1418723c */ /* 0x004fe6000004180c */
[----:B------:R-:W2:-:S15]  /*c2010*/  LDL.LU.64 R12, [R1+0x3e18] ;  /* 0x003e1800010c7983 */ /* 0x000e9e0000300a00 */
[----:B------:R-:W-:Y:S01]  /*c2020*/  NOP ;  /* 0x0000000000007918 */ /* 0x000fe20000000000 */
[----:B------:R-:W-:Y:S04]  /*c2030*/  STL.64 [R1+0xc60], R24 ;  /* 0x000c601801007387 */ /* 0x000fe80000100a00 */
[----:B------:R0:W-:Y:S04]  /*c2040*/  STL.64 [R1+0xc68], R26 ;  /* 0x000c681a01007387 */ /* 0x0001e80000100a00 */
[----:B0-----:R-:W3:Y:S04]  /*c2050*/  LDL.LU.64 R26, [R1+0x3e10] ;  /* 0x003e1000011a7983 */ /* 0x001ee80000300a00 */
[----:B------:R-:W3:Y:S02]  /*c2060*/  LDL.LU.64 R24, [R1+0x3e08] ;  /* 0x003e080001187983 */ /* 0x000ee40000300a00 */
[----:B---3--:R-:W-:Y:S02]  /*c2070*/  HMMA.16816.F32.BF16 R16, R20, R18, R24 ;  /* 0x000000121410723c */ /* 0x008fe40000041818 */
[----:B------:R-:W3:-:S15]  /*c2080*/  LDL.LU.64 R26, [R1+0x3e00] ;  /* 0x003e0000011a7983 */ /* 0x000ede0000300a00 */
[----:B------:R-:W-:Y:S02]  /*c2090*/  NOP ;  /* 0x0000000000007918 */ /* 0x000fe40000000000 */
[----:B------:R-:W-:Y:S04]  /*c20a0*/  STL.64 [R1+0xc40], R16 ;  /* 0x000c401001007387 */ /* 0x000fe80000100a00 */
[----:B------:R-:W-:Y:S01]  /*c20b0*/  STL.64 [R1+0xc48], R18 ;  /* 0x000c481201007387 */ /* 0x000fe20000100a00 */
[----:B---3--:R-:W-:Y:S01]  /*c20c0*/  HMMA.16816.F32.BF16 R8, R20, R26, R8 ;  /* 0x0000001a1408723c */ /* 0x008fe20000041808 */
[----:B--2---:R-:W-:Y:S02]  /*c20d0*/  IMAD.MOV.U32 R26, RZ, RZ, R13 ;  /* 0x000000ffff1a7224 */ /* 0x004fe400078e000d */
[----:B------:R-:W-:-:S15]  /*c20e0*/  IMAD.MOV.U32 R27, RZ, RZ, R12 ;  /* 0x000000ffff1b7224 */ /* 0x000fde00078e000c */
[----:B------:R-:W-:Y:S01]  /*c20f0*/  NOP ;  /* 0x0000000000007918 */ /* 0x000fe20000000000 */
[----:B------:R-:W-:Y:S04]  /*c2100*/  STL.64 [R1+0xc10], R8 ;  /* 0x000c100801007387 */ /* 0x000fe80000100a00 */
[----:B------:R-:W-:Y:S04]  /*c2110*/  STL.64 [R1+0xc18], R10 ;  /* 0x000c180a01007387 */ /* 0x000fe80000100a00 */
[----:B------:R0:W-:Y:S04]  /*c2120*/  STL.64 [R1+0x3b20], R26 ;  /* 0x003b201a01007387 */ /* 0x0001e80000100a00 */
[----:B------:R-:W2:Y:S04]  /*c2130*/  LDL.LU R12, [R1+0x200] ;  /* 0x00020000010c7983 */ /* 0x000ea80000300800 */
[----:B------:R-:W2:Y:S04]  /*c2140*/  LDL.LU R13, [R1+0x204] ;  /* 0x00020400010d7983 */ /* 0x000ea80000300800 */
[----:B------:R-:W3:Y:S04]  /*c2150*/  LDL.LU R14, [R1+0x208] ;  /* 0x00020800010e7983 */ /* 0x000ee80000300800 */
[----:B------:R-:W3:Y:S01]  /*c2160*/  LDL.LU R15, [R1+0x20c] ;  /* 0x00020c00010f7983 */ /* 0x000ee20000300800 */
[----:B0-----:R-:W-:-:S02]  /*c2170*/  IMAD.MOV.U32 R26, RZ, RZ, R28 ;  /* 0x000000ffff1a7224 */ /* 0x001fc400078e001c */
[----:B------:R-:W-:Y:S01]  /*c2180*/  IMAD.MOV.U32 R27, RZ, RZ, R2 ;  /* 0x000000ffff1b7224 */ /* 0x000fe200078e0002 */
[----:B---3--:R-:W-:Y:S04]  /*c2190*/  STL.64 [R1+0x3b30], R14 ;  /* 0x003b300e01007387 */ /* 0x008fe80000100a00 */
[----:B--2---:R0:W-:Y:S04]  /*c21a0*/  STL.64 [R1+0x3b28], R12 ;  /* 0x003b280c01007387 */ /* 0x0041e80000100a00 */
        /* <DEDUP_REMOVED lines=24> */
[----:B------:R0:W-:Y:S02]  /*c2330*/  STL.64 [R1+0x3b68], R26 ;  /* 0x003b681a01007387 */ /* 0x0001e40000100a00 */
[----:B0-----:R-:W-:-:S02]  /*c2340*/  IMAD.MOV.U32 R26, RZ, RZ, R28 ;  /* 0x000000ffff1a7224 */ /* 0x001fc400078e001c */
[----:B------:R-:W-:Y:S01]  /*c2350*/  IMAD.MOV.U32 R27, RZ, RZ, R3 ;  /* 0x000000ffff1b7224 */ /* 0x000fe200078e0003 */
[----:B------:R-:W4:Y:S04]  /*c2360*/  LDL.LU R28, [R1+0x3de0] ;  /* 0x003de000011c7983 */ /* 0x000f280000300800 */
[----:B------:R-:W4:Y:S04]  /*c2370*/  LDL.LU R3, [R1+0x3ddc] ;  /* 0x003ddc0001037983 */ /* 0x000f280000300800 */
[----:B------:R0:W-:Y:S04]  /*c2380*/  STL.64 [R1+0x3b80], R26 ;  /* 0x003b801a01007387 */ /* 0x0001e80000100a00 */
[----:B------:R-:W4:Y:S04]  /*c2390*/  LDL.LU R12, [R1+0x230] ;  /* 0x00023000010c7983 */ /* 0x000f280000300800 */
[----:B------:R-:W4:Y:S04]  /*c23a0*/  LDL.LU R13, [R1+0x234] ;  /* 0x00023400010d7983 */ /* 0x000f280000300800 */
[----:B------:R-:W4:Y:S04]  /*c23b0*/  LDL.LU R14, [R1+0x238] ;  /* 0x00023800010e7983 */ /* 0x000f280000300800 */
[----:B------:R-:W4:Y:S01]  /*c23c0*/  LDL.LU R15, [R1+0x23c] ;  /* 0x00023c00010f7983 */ /* 0x000f220000300800 */
[----:B0-----:R-:W-:-:S02]  /*c23d0*/  IMAD.MOV.U32 R26, RZ, RZ, R0 ;  /* 0x000000ffff1a7224 */ /* 0x001fc400078e0000 */
[----:B---3--:R-:W-:Y:S01]  /*c23e0*/  IMAD.MOV.U32 R27, RZ, RZ, R2 ;  /* 0x000000ffff1b7224 */ /* 0x008fe200078e0002 */
[----:B------:R-:W3:Y:S04]  /*c23f0*/  LDL.LU R0, [R1+0x3dd8] ;  /* 0x003dd80001007983 */ /* 0x000ee80000300800 */
[----:B------:R-:W3:Y:S04]  /*c2400*/  LDL.LU R2, [R1+0x3dd4] ;  /* 0x003dd40001027983 */ /* 0x000ee80000300800 */
[----:B------:R-:W-:Y:S01]  /*c2410*/  STL.64 [R1+0x3ba0], R26 ;  /* 0x003ba01a01007387 */ /* 0x000fe20000100a00 */
[----:B------:R-:W-:-:S02]  /*c2420*/  IMAD.MOV.U32 R7, RZ, RZ, R29 ;  /* 0x000000ffff077224 */ /* 0x000fc400078e001d */
[----:B--2---:R-:W-:Y:S01]  /*c2430*/  IMAD.MOV.U32 R6, RZ, RZ, R5 ;  /* 0x000000ffff067224 */ /* 0x004fe200078e0005 */
[----:B----4-:R-:W-:Y:S04]  /*c2440*/  STL.64 [R1+0x3b78], R14 ;  /* 0x003b780e01007387 */ /* 0x010fe80000100a00 */
[----:B------:R0:W-:Y:S04]  /*c2450*/  STL.64 [R1+0x3b70], R12 ;  /* 0x003b700c01007387 */ /* 0x0001e80000100a00 */
[----:B0-----:R-:W2:Y:S04]  /*c2460*/  LDL.LU R12, [R1+0x240] ;  /* 0x00024000010c7983 */ /* 0x001ea80000300800 */
[----:B------:R-:W2:Y:S04]  /*c2470*/  LDL.LU R13, [R1+0x244] ;  /* 0x00024400010d7983 */ /* 0x000ea80000300800 */
[----:B------:R-:W4:Y:S04]  /*c2480*/  LDL.LU R14, [R1+0x248] ;  /* 0x00024800010e7983 */ /* 0x000f280000300800 */
[----:B------:R-:W4:Y:S04]  /*c2490*/  LDL.LU R15, [R1+0x24c] ;  /* 0x00024c00010f7983 */ /* 0x000f280000300800 */
        /* <DEDUP_REMOVED lines=85> */
[----:B------:R4:W-:Y:S04]  /*c29f0*/  STL.64 [R1+0x3c70], R10 ;  /* 0x003c700a01007387 */ /* 0x0009e80000100a00 */
[----:B------:R-:W2:Y:S04]  /*c2a00*/  LDL.LU R4, [R1+0x2f0] ;  /* 0x0002f00001047983 */ /* 0x000ea80000300800 */
[----:B------:R-:W2:Y:S04]  /*c2a10*/  LDL.LU R5, [R1+0x2f4] ;  /* 0x0002f40001057983 */ /* 0x000ea80000300800 */
[----:B0-----:R-:W2:Y:S04]  /*c2a20*/  LDL.LU R6, [R1+0x2f8] ;  /* 0x0002f80001067983 */ /* 0x001ea80000300800 */
        /* <DEDUP_REMOVED lines=18> */
[----:B--2---:R-:W-:Y:S02]  /*c2b50*/  IMAD.MOV.U32 R10, RZ, RZ, R28 ;  /* 0x000000ffff0a7224 */ /* 0x004fe400078e001c */
        /* <DEDUP_REMOVED lines=10> */
[----:B----4-:R-:W-:Y:S01]  /*c2c00*/  IMAD.MOV.U32 R11, RZ, RZ, R3 ;  /* 0x000000ffff0b7224 */ /* 0x010fe200078e0003 */
[----:B------:R-:W4:Y:S04]  /*c2c10*/  LDL.LU R0, [R1+0x3d70] ;  /* 0x003d700001007983 */ /* 0x000f280000300800 */
        /* <DEDUP_REMOVED lines=46> */
[----:B------:R-:W-:-:S03]  /*c2f00*/  IMAD.MOV.U32 R10, RZ, RZ, R28 ;  /* 0x000000ffff0a7224 */ /* 0x000fc600078e001c */
[----:B------:R-:W2:Y:S04]  /*c2f10*/  LDL.LU R28, [R1+0x3d48] ;  /* 0x003d4800011c7983 */ /* 0x000ea80000300800 */
        /* <DEDUP_REMOVED lines=23> */
[----:B------:R-:W3:Y:S01]  /*c3090*/  LDL.LU R27, [R1+0x2dc] ;  /* 0x0002dc00011b7983 */ /* 0x000ee20000300800 */
[----:B------:R-:W-:-:S07]  /*c30a0*/  IMAD.MOV.U32 R11, RZ, RZ, R29 ;  /* 0x000000ffff0b7224 */ /* 0x000fce00078e001d */
[C---:B--2---:R-:W-:Y:S01]  /*c30b0*/  HMMA.16816.F32.BF16 R8, R20.reuse, R10, R4 ;  /* 0x0000000a1408723c */ /* 0x044fe20000041804 */
[----:B---3--:R-:W-:Y:S04]  /*c30c0*/  STL.64 [R1+0x3c60], R26 ;  /* 0x003c601a01007387 */ /* 0x008fe80000100a00 */
[----:B------:R0:W-:Y:S04]  /*c30d0*/  STL.64 [R1+0x3c58], R24 ;  /* 0x003c581801007387 */ /* 0x0001e80000100a00 */
        /* <DEDUP_REMOVED lines=68> */
[----:B------:R-:W2:-:S15]  /*c3520*/  LDL.LU.64 R6, [R1+0x3c68] ;  /* 0x003c680001067983 */ /* 0x000e9e0000300a00 */
[----:B------:R-:W-:Y:S02]  /*c3530*/  NOP ;  /* 0x0000000000007918 */ /* 0x000fe40000000000 */
        /* <DEDUP_REMOVED lines=97> */
[C---:B---3--:R-:W-:Y:S08]  /*c3b50*/  HMMA.16816.F32.BF16 R8, R20.reuse, R14, R8 ;  /* 0x0000000e1408723c */ /* 0x048ff00000041808 */
[----:B--2---:R-:W-:Y:S11]  /*c3b60*/  HMMA.16816.F32.BF16 R24, R20, R26, R16 ;  /* 0x0000001a1418723c */ /* 0x004ff60000041810 */
[----:B------:R-:W-:-:S02]  /*c3b70*/  IMAD.MOV.U32 R17, RZ, RZ, R11 ;  /* 0x000000ffff117224 */ /* 0x000fc400078e000b */
[----:B------:R-:W-:-:S06]  /*c3b80*/  IMAD.MOV.U32 R16, RZ, RZ, R10 ;  /* 0x000000ffff107224 */ /* 0x000fcc00078e000a */
[----:B------:R0:W-:Y:S04]  /*c3b90*/  STL.64 [R1+0xa00], R24 ;  /* 0x000a001801007387 */ /* 0x0001e80000100a00 */
[----:B------:R1:W-:Y:S01]  /*c3ba0*/  STL.64 [R1+0xa08], R26 ;  /* 0x000a081a01007387 */ /* 0x0003e20000100a00 */
[----:B------:R-:W-:Y:S02]  /*c3bb0*/  IMAD.MOV.U32 R18, RZ, RZ, R24 ;  /* 0x000000ffff127224 */ /* 0x000fe400078e0018 */
[----:B------:R-:W-:Y:S01]  /*c3bc0*/  IMAD.MOV.U32 R19, RZ, RZ, R26 ;  /* 0x000000ffff137224 */ /* 0x000fe200078e001a */
[----:B0-----:R-:W2:Y:S04]  /*c3bd0*/  LDL.LU R24, [R1+0x1d0] ;  /* 0x0001d00001187983 */ /* 0x001ea80000300800 */
[----:B------:R-:W2:Y:S04]  /*c3be0*/  LDL.LU R25, [R1+0x1d4] ;  /* 0x0001d40001197983 */ /* 0x000ea80000300800 */
[----:B------:R-:W3:Y:S04]  /*c3bf0*/  LDL.LU R13, [R1+0x3678] ;  /* 0x00367800010d7983 */ /* 0x000ee80000300800 */
[----:B------:R-:W2:Y:S01]  /*c3c00*/  LDL.LU R12, [R1+0x3670] ;  /* 0x00367000010c7983 */ /* 0x000ea20000300800 */
[----:B-1----:R-:W-:-:S03]  /*c3c10*/  IMAD.MOV.U32 R26, RZ, RZ, R28 ;  /* 0x000000ffff1a7224 */ /* 0x002fc600078e001c */
[----:B------:R-:W2:Y:S01]  /*c3c20*/  LDL.LU R29, [R1+0x3668] ;  /* 0x00366800011d7983 */ /* 0x000ea20000300800 */
[----:B----4-:R-:W-:-:S03]  /*c3c30*/  IMAD.MOV.U32 R27, RZ, RZ, R2 ;  /* 0x000000ffff1b7224 */ /* 0x010fc600078e0002 */
[----:B------:R-:W4:Y:S04]  /*c3c40*/  LDL.LU R28, [R1+0x3660] ;  /* 0x00366000011c7983 */ /* 0x000f280000300800 */
[----:B------:R-:W2:Y:S04]  /*c3c50*/  LDL.LU R2, [R1+0x3658] ;  /* 0x0036580001027983 */ /* 0x000ea80000300800 */
[----:B------:R-:W-:Y:S04]  /*c3c60*/  STL [R1+0x3af0], R18 ;  /* 0x003af01201007387 */ /* 0x000fe80000100800 */
[----:B------:R-:W-:Y:S04]  /*c3c70*/  STL [R1+0x3aec], R19 ;  /* 0x003aec1301007387 */ /* 0x000fe80000100800 */
[----:B------:R-:W-:Y:S04]  /*c3c80*/  STL.64 [R1+0x9f0], R8 ;  /* 0x0009f00801007387 */ /* 0x000fe80000100a00 */
[----:B------:R0:W-:Y:S04]  /*c3c90*/  STL.64 [R1+0x9f8], R10 ;  /* 0x0009f80a01007387 */ /* 0x0001e80000100a00 */
[----:B0-----:R-:W2:Y:S04]  /*c3ca0*/  LDL.LU.64 R10, [R1+0x3b08] ;  /* 0x003b0800010a7983 */ /* 0x001ea80000300a00 */
[----:B------:R0:W-:Y:S04]  /*c3cb0*/  STL.64 [R1+0x3af8], R16 ;  /* 0x003af81001007387 */ /* 0x0001e80000100a00 */
[----:B0-----:R-:W3:Y:S04]  /*c3cc0*/  LDL.LU R16, [R1+0x1c0] ;  /* 0x0001c00001107983 */ /* 0x001ee80000300800 */
[----:B------:R-:W3:Y:S01]  /*c3cd0*/  LDL.LU R17, [R1+0x1c4] ;  /* 0x0001c40001117983 */ /* 0x000ee20000300800 */
[----:B------:R-:W-:-:S02]  /*c3ce0*/  IMAD.MOV.U32 R18, RZ, RZ, R0 ;  /* 0x000000ffff127224 */ /* 0x000fc400078e0000 */
[----:B------:R-:W-:Y:S02]  /*c3cf0*/  IMAD.MOV.U32 R19, RZ, RZ, R3 ;  /* 0x000000ffff137224 */ /* 0x000fe400078e0003 */
[----:B------:R-:W-:Y:S01]  /*c3d00*/  IMAD.MOV.U32 R15, RZ, RZ, R9 ;  /* 0x000000ffff0f7224 */ /* 0x000fe200078e0009 */
[----:B------:R-:W4:Y:S04]  /*c3d10*/  LDL.LU R0, [R1+0x3b00] ;  /* 0x003b000001007983 */ /* 0x000f280000300800 */
[----:B------:R-:W4:Y:S01]  /*c3d20*/  LDL.LU R9, [R1+0x3650] ;  /* 0x0036500001097983 */ /* 0x000f220000300800 */
[----:B------:R-:W-:Y:S01]  /*c3d30*/  IMAD.MOV.U32 R14, RZ, RZ, R8 ;  /* 0x000000ffff0e7224 */ /* 0x000fe200078e0008 */
[----:B------:R-:W-:Y:S02]  /*c3d40*/  IADD3 R4, P0, PT, R4, UR10, RZ ;  /* 0x0000000a04047c10 */ /* 0x000fe4000ff1e0ff */
[----:B------:R-:W4:Y:S01]  /*c3d50*/  LDL.LU R8, [R1+0x104c] ;  /* 0x00104c0001087983 */ /* 0x000f220000300800 */
[----:B------:R-:W0:Y:S01]  /*c3d60*/  LDC R3, c[0x0][0x3ac] ;  /* 0x0000eb00ff037b82 */ /* 0x000e220000000800 */
[C---:B--2---:R-:W-:Y:S08]  /*c3d70*/  HMMA.16816.F32.BF16 R24, R20.reuse, R10, R24 ;  /* 0x0000000a1418723c */ /* 0x044ff00000041818 */
[----:B---3--:R-:W-:Y:S11]  /*c3d80*/  HMMA.16816.F32.BF16 R20, R20, R6, R16 ;  /* 0x000000061414723c */ /* 0x008ff60000041810 */
[----:B------:R1:W-:Y:S04]  /*c3d90*/  STL.64 [R1+0x9e0], R24 ;  /* 0x0009e01801007387 */ /* 0x0003e80000100a00 */
[----:B------:R-:W-:Y:S04]  /*c3da0*/  STL.64 [R1+0x9e8], R26 ;  /* 0x0009e81a01007387 */ /* 0x000fe80000100a00 */
[----:B-1----:R-:W2:Y:S04]  /*c3db0*/  LDL.LU R25, [R1+0x3648] ;  /* 0x0036480001197983 */ /* 0x002ea80000300800 */
[----:B------:R-:W3:Y:S04]  /*c3dc0*/  LDL.LU R24, [R1+0x3674] ;  /* 0x0036740001187983 */ /* 0x000ee80000300800 */
[----:B------:R-:W3:Y:S04]  /*c3dd0*/  LDL.LU.64 R16, [R1+0x3af8] ;  /* 0x003af80001107983 */ /* 0x000ee80000300a00 */
[----:B------:R1:W-:Y:S04]  /*c3de0*/  STL.64 [R1+0x9d0], R20 ;  /* 0x0009d01401007387 */ /* 0x0003e80000100a00 */
[----:B------:R0:W-:Y:S04]  /*c3df0*/  STL.64 [R1+0x9d8], R22 ;  /* 0x0009d81601007387 */ /* 0x0001e80000100a00 */
[----:B------:R-:W3:Y:S01]  /*c3e00*/  LDL.LU R5, [R1+0x3640] ;  /* 0x0036400001057983 */ /* 0x000ee20000300800 */
[----:B------:R-:W-:-:S02]  /*c3e10*/  IMAD.MOV.U32 R7, RZ, RZ, R22 ;  /* 0x000000ffff077224 */ /* 0x000fc400078e0016 */
[----:B------:R-:W-:Y:S01]  /*c3e20*/  IMAD.MOV.U32 R6, RZ, RZ, R23 ;  /* 0x000000ffff067224 */ /* 0x000fe200078e0017 */
[----:B-1----:R-:W3:Y:S04]  /*c3e30*/  LDL.LU R20, [R1+0x366c] ;  /* 0x00366c0001147983 */ /* 0x002ee80000300800 */
[----:B------:R-:W3:Y:S04]  /*c3e40*/  LDL.LU R21, [R1+0x3638] ;  /* 0x0036380001157983 */ /* 0x000ee80000300800 */
[----:B0-----:R-:W3:Y:S04]  /*c3e50*/  LDL.LU R22, [R1+0x3664] ;  /* 0x0036640001167983 */ /* 0x001ee80000300800 */
[----:B------:R0:W-:Y:S04]  /*c3e60*/  STL [R1+0x1050], R4 ;  /* 0x0010500401007387 */ /* 0x0001e80000100800 */
[----:B------:R-:W3:Y:S04]  /*c3e70*/  LDL.LU R23, [R1+0x3630] ;  /* 0x0036300001177983 */ /* 0x000ee80000300800 */
[----:B------:R-:W3:Y:S04]  /*c3e80*/  LDL.LU R10, [R1+0x365c] ;  /* 0x00365c00010a7983 */ /* 0x000ee80000300800 */
[----:B------:R-:W3:Y:S04]  /*c3e90*/  LDL.LU R11, [R1+0x3628] ;  /* 0x00362800010b7983 */ /* 0x000ee80000300800 */
[----:B------:R-:W3:Y:S04]  /*c3ea0*/  LDL.LU R19, [R1+0x3654] ;  /* 0x0036540001137983 */ /* 0x000ee80000300800 */
[----:B------:R-:W3:Y:S04]  /*c3eb0*/  LDL.LU R18, [R1+0x3620] ;  /* 0x0036200001127983 */ /* 0x000ee80000300800 */
[----:B------:R-:W3:Y:S04]  /*c3ec0*/  LDL.LU R26, [R1+0x364c] ;  /* 0x00364c00011a7983 */ /* 0x000ee80000300800 */
[----:B------:R-:W3:Y:S01]  /*c3ed0*/  LDL.LU R27, [R1+0x3618] ;  /* 0x00361800011b7983 */ /* 0x000ee20000300800 */
[----:B------:R-:W-:-:S03]  /*c3ee0*/  IADD3 R13, P4, PT, R13, UR10, RZ ;  /* 0x0000000a0d0d7c10 */ /* 0x000fc6000ff9e0ff */
[----:B0-----:R-:W3:Y:S04]  /*c3ef0*/  LDL.LU R4, [R1+0x3644] ;  /* 0x0036440001047983 */ /* 0x001ee80000300800 */
[----:B------:R0:W-:Y:S01]  /*c3f00*/  STL [R1+0x3678], R13 ;  /* 0x0036780d01007387 */ /* 0x0001e20000100800 */
[----:B------:R-:W-:Y:S02]  /*c3f10*/  IADD3 R12, P6, PT, R12, UR10, RZ ;  /* 0x0000000a0c0c7c10 */ /* 0x000fe4000ffde0ff */
[----:B------:R-:W-:Y:S01]  /*c3f20*/  IADD3 R29, P5, PT, R29, UR10, RZ ;  /* 0x0000000a1d1d7c10 */ /* 0x000fe2000ffbe0ff */
[----:B0-----:R-:W3:Y:S04]  /*c3f30*/  LDL.LU R13, [R1+0x3610] ;  /* 0x00361000010d7983 */ /* 0x001ee80000300800 */
[----:B------:R0:W-:Y:S01]  /*c3f40*/  STL [R1+0x3670], R12 ;  /* 0x0036700c01007387 */ /* 0x0001e20000100800 */
[----:B----4-:R-:W-:-:S03]  /*c3f50*/  IADD3 R28, P3, PT, R28, UR10, RZ ;  /* 0x0000000a1c1c7c10 */ /* 0x010fc6000ff7e0ff */
[----:B0-----:R-:W4:Y:S04]  /*c3f60*/  LDL.LU R12, [R1+0x363c] ;  /* 0x00363c00010c7983 */ /* 0x001f280000300800 */
[----:B------:R0:W-:Y:S01]  /*c3f70*/  STL [R1+0x3668], R29 ;  /* 0x0036681d01007387 */ /* 0x0001e20000100800 */
[----:B------:R-:W-:-:S03]  /*c3f80*/  IADD3 R2, P2, PT, R2, UR10, RZ ;  /* 0x0000000a02027c10 */ /* 0x000fc6000ff5e0ff */
[----:B0-----:R-:W4:Y:S04]  /*c3f90*/  LDL.LU R29, [R1+0x3608] ;  /* 0x00360800011d7983 */ /* 0x001f280000300800 */
[----:B------:R0:W-:Y:S04]  /*c3fa0*/  STL [R1+0x3660], R28 ;  /* 0x0036601c01007387 */ /* 0x0001e80000100800 */
[----:B0-----:R-:W4:Y:S04]  /*c3fb0*/  LDL.LU R28, [R1+0x3634] ;  /* 0x00363400011c7983 */ /* 0x001f280000300800 */
[----:B------:R0:W-:Y:S04]  /*c3fc0*/  STL [R1+0x3658], R2 ;  /* 0x0036580201007387 */ /* 0x0001e80000100800 */
[----:B0-----:R-:W4:Y:S01]  /*c3fd0*/  LDL.LU R2, [R1+0x3600] ;  /* 0x0036000001027983 */ /* 0x001f220000300800 */
[----:B------:R-:W-:-:S02]  /*c3fe0*/  IADD3 R9, P1, PT, R9, UR10, RZ ;  /* 0x0000000a09097c10 */ /* 0x000fc4000ff3e0ff */
[----:B------:R-:W-:-:S03]  /*c3ff0*/  IADD3.X R8, PT, PT, R8, UR4, RZ, P0, !PT ;  /* 0x0000000408087c10 */ /* 0x000fc600087fe4ff */
[----:B------:R0:W-:Y:S04]  /*c4000*/  STL [R1+0x3650], R9 ;  /* 0x0036500901007387 */ /* 0x0001e80000100800 */
[----:B0-----:R-:W4:Y:S04]  /*c4010*/  LDL.LU R9, [R1+0x362c] ;  /* 0x00362c0001097983 */ /* 0x001f280000300800 */
[----:B------:R0:W-:Y:S04]  /*c4020*/  STL [R1+0x104c], R8 ;  /* 0x00104c0801007387 */ /* 0x0001e80000100800 */
[----:B0-----:R-:W4:Y:S01]  /*c4030*/  LDL.LU R8, [R1+0x35f8] ;  /* 0x0035f80001087983 */ /* 0x001f220000300800 */
[----:B--2---:R-:W-:-:S02]  /*c4040*/  IADD3 R25, P0, PT, R25, UR10, RZ ;  /* 0x0000000a19197c10 */ /* 0x004fc4000ff1e0ff */
[----:B---3--:R-:W-:-:S03]  /*c4050*/  IADD3.X R24, PT, PT, R24, UR4, RZ, P4, !PT ;  /* 0x0000000418187c10 */ /* 0x008fc6000a7fe4ff */
[----:B------:R0:W-:Y:S01]  /*c4060*/  STL [R1+0x3648], R25 ;  /* 0x0036481901007387 */ /* 0x0001e20000100800 */
[----:B------:R-:W-:-:S03]  /*c4070*/  IADD3 R5, P4, PT, R5, UR10, RZ ;  /* 0x0000000a05057c10 */ /* 0x000fc6000ff9e0ff */
[----:B0-----:R-:W2:Y:S04]  /*c4080*/  LDL.LU R25, [R1+0x3624] ;  /* 0x0036240001197983 */ /* 0x001ea80000300800 */
[----:B------:R0:W-:Y:S01]  /*c4090*/  STL [R1+0x3674], R24 ;  /* 0x0036741801007387 */ /* 0x0001e20000100800 */
[----:B------:R-:W-:Y:S02]  /*c40a0*/  IADD3.X R20, PT, PT, R20, UR4, RZ, P6, !PT ;  /* 0x0000000414147c10 */ /* 0x000fe4000b7fe4ff */
[----:B------:R-:W-:Y:S02]  /*c40b0*/  IADD3 R21, P6, PT, R21, UR10, RZ ;  /* 0x0000000a15157c10 */ /* 0x000fe4000ffde0ff */
[----:B------:R-:W-:Y:S02]  /*c40c0*/  IADD3.X R22, PT, PT, R22, UR4, RZ, P5, !PT ;  /* 0x0000000416167c10 */ /* 0x000fe4000affe4ff */
[----:B------:R-:W-:Y:S01]  /*c40d0*/  IADD3 R23, P5, PT, R23, UR10, RZ ;  /* 0x0000000a17177c10 */ /* 0x000fe2000ffbe0ff */
[----:B0-----:R-:W3:Y:S04]  /*c40e0*/  LDL.LU R24, [R1+0x35f0] ;  /* 0x0035f00001187983 */ /* 0x001ee80000300800 */
[----:B------:R0:W-:Y:S01]  /*c40f0*/  STL [R1+0x3640], R5 ;  /* 0x0036400501007387 */ /* 0x0001e20000100800 */
[----:B------:R-:W-:-:S02]  /*c4100*/  IADD3.X R10, PT, PT, R10, UR4, RZ, P3, !PT ;  /* 0x000000040a0a7c10 */ /* 0x000fc40009ffe4ff */
[----:B------:R-:W-:Y:S02]  /*c4110*/  IADD3 R11, P3, PT, R11, UR10, RZ ;  /* 0x0000000a0b0b7c10 */ /* 0x000fe4000ff7e0ff */
[----:B------:R-:W-:Y:S02]  /*c4120*/  IADD3.X R19, PT, PT, R19, UR4, RZ, P2, !PT ;  /* 0x0000000413137c10 */ /* 0x000fe400097fe4ff */
[----:B------:R-:W-:Y:S01]  /*c4130*/  IADD3 R18, P2, PT, R18, UR10, RZ ;  /* 0x0000000a12127c10 */ /* 0x000fe2000ff5e0ff */
[----:B0-----:R-:W3:Y:S04]  /*c4140*/  LDL.LU R5, [R1+0x361c] ;  /* 0x00361c0001057983 */ /* 0x001ee80000300800 */
[----:B------:R-:W-:Y:S04]  /*c4150*/  STL [R1+0x366c], R20 ;  /* 0x00366c1401007387 */ /* 0x000fe80000100800 */
[----:B------:R-:W-:Y:S04]  /*c4160*/  STL [R1+0x3638], R21 ;  /* 0x0036381501007387 */ /* 0x000fe80000100800 */
[----:B------:R-:W-:Y:S04]  /*c4170*/  STL [R1+0x3664], R22 ;  /* 0x0036641601007387 */ /* 0x000fe80000100800 */
[----:B------:R-:W-:Y:S01]  /*c4180*/  STL [R1+0x3630], R23 ;  /* 0x0036301701007387 */ /* 0x000fe20000100800 */
[----:B------:R-:W-:-:S03]  /*c4190*/  IADD3.X R4, PT, PT, R4, UR4, RZ, P0, !PT ;  /* 0x0000000404047c10 */ /* 0x000fc600087fe4ff */
[----:B------:R-:W-:Y:S01]  /*c41a0*/  STL [R1+0x365c], R10 ;  /* 0x00365c0a01007387 */ /* 0x000fe20000100800 */
[----:B------:R-:W-:-:S03]  /*c41b0*/  IADD3.X R26, PT, PT, R26, UR4, RZ, P1, !PT ;  /* 0x000000041a1a7c10 */ /* 0x000fc60008ffe4ff */
[----:B------:R-:W-:Y:S04]  /*c41c0*/  STL [R1+0x3628], R11 ;  /* 0x0036280b01007387 */ /* 0x000fe80000100800 */
[----:B------:R-:W-:Y:S04]  /*c41d0*/  STL [R1+0x3654], R19 ;  /* 0x0036541301007387 */ /* 0x000fe80000100800 */
[----:B------:R-:W-:Y:S01]  /*c41e0*/  STL [R1+0x3620], R18 ;  /* 0x0036201201007387 */ /* 0x000fe20000100800 */
[----:B------:R-:W-:-:S03]  /*c41f0*/  IADD3 R27, P1, PT, R27, UR10, RZ ;  /* 0x0000000a1b1b7c10 */ /* 0x000fc6000ff3e0ff */
[----:B------:R0:W-:Y:S04]  /*c4200*/  STL [R1+0x3644], R4 ;  /* 0x0036440401007387 */ /* 0x0001e80000100800 */
[----:B------:R-:W-:Y:S01]  /*c4210*/  STL [R1+0x364c], R26 ;  /* 0x00364c1a01007387 */ /* 0x000fe20000100800 */
[----:B------:R-:W-:Y:S02]  /*c4220*/  IADD3 R13, P0, PT, R13, UR10, RZ ;  /* 0x0000000a0d0d7c10 */ /* 0x000fe4000ff1e0ff */
[----:B----4-:R-:W-:Y:S01]  /*c4230*/  IADD3.X R12, PT, PT, R12, UR4, RZ, P4, !PT ;  /* 0x000000040c0c7c10 */ /* 0x010fe2000a7fe4ff */
[----:B0-----:R-:W4:Y:S04]  /*c4240*/  LDL.LU R4, [R1+0x35e8] ;  /* 0x0035e80001047983 */ /* 0x001f280000300800 */
[----:B------:R-:W-:Y:S04]  /*c4250*/  STL [R1+0x3618], R27 ;  /* 0x0036181b01007387 */ /* 0x000fe80000100800 */
[----:B------:R0:W-:Y:S01]  /*c4260*/  STL [R1+0x3610], R13 ;  /* 0x0036100d01007387 */ /* 0x0001e20000100800 */
[----:B------:R-:W-:-:S03]  /*c4270*/  IADD3 R29, P4, PT, R29, UR10, RZ ;  /* 0x0000000a1d1d7c10 */ /* 0x000fc6000ff9e0ff */
[----:B0-----:R-:W4:Y:S04]  /*c4280*/  LDL.LU R13, [R1+0x3614] ;  /* 0x00361400010d7983 */ /* 0x001f280000300800 */
[----:B------:R0:W-:Y:S01]  /*c4290*/  STL [R1+0x363c], R12 ;  /* 0x00363c0c01007387 */ /* 0x0001e20000100800 */
[----:B------:R-:W-:-:S03]  /*c42a0*/  IADD3.X R28, PT, PT, R28, UR4, RZ, P6, !PT ;  /* 0x000000041c1c7c10 */ /* 0x000fc6000b7fe4ff */
        /* <DEDUP_REMOVED lines=8> */
[----:B------:R-:W-:-:S02]  /*c4330*/  IADD3.X R9, PT, PT, R9, UR4, RZ, P5, !PT ;  /* 0x0000000409097c10 */ /* 0x000fc4000affe4ff */
[----:B------:R-:W-:-:S03]  /*c4340*/  IADD3 R8, P5, PT, R8, UR10, RZ ;  /* 0x0000000a08087c10 */ /* 0x000fc6000ffbe0ff */
[----:B------:R0:W-:Y:S04]  /*c4350*/  STL [R1+0x362c], R9 ;  /* 0x00362c0901007387 */ /* 0x0001e80000100800 */
[----:B0-----:R-:W4:Y:S04]  /*c4360*/  LDL.LU R9, [R1+0x35d0] ;  /* 0x0035d00001097983 */ /* 0x001f280000300800 */
[----:B------:R0:W-:Y:S04]  /*c4370*/  STL [R1+0x35f8], R8 ;  /* 0x0035f80801007387 */ /* 0x0001e80000100800 */
[----:B0-----:R-:W4:Y:S01]  /*c4380*/  LDL.LU R8, [R1+0x35fc] ;  /* 0x0035fc0001087983 */ /* 0x001f220000300800 */
[----:B--2---:R-:W-:-:S05]  /*c4390*/  IADD3.X R25, PT, PT, R25, UR4, RZ, P3, !PT ;  /* 0x0000000419197c10 */ /* 0x004fca0009ffe4ff */
[----:B------:R0:W-:Y:S01]  /*c43a0*/  STL [R1+0x3624], R25 ;  /* 0x0036241901007387 */ /* 0x0001e20000100800 */
[----:B---3--:R-:W-:-:S03]  /*c43b0*/  IADD3 R24, P3, PT, R24, UR10, RZ ;  /* 0x0000000a18187c10 */ /* 0x008fc6000ff7e0ff */
[----:B0-----:R-:W2:Y:S04]  /*c43c0*/  LDL.LU R25, [R1+0x35c8] ;  /* 0x0035c80001197983 */ /* 0x001ea80000300800 */
[----:B------:R0:W-:Y:S01]  /*c43d0*/  STL [R1+0x35f0], R24 ;  /* 0x0035f01801007387 */ /* 0x0001e20000100800 */
[----:B------:R-:W-:-:S03]  /*c43e0*/  IADD3.X R5, PT, PT, R5, UR4, RZ, P2, !PT ;  /* 0x0000000405057c10 */ /* 0x000fc600097fe4ff */
[----:B0-----:R-:W3:Y:S04]  /*c43f0*/  LDL.LU R24, [R1+0x35f4] ;  /* 0x0035f40001187983 */ /* 0x001ee80000300800 */
[----:B------:R-:W3:Y:S04]  /*c4400*/  LDL.LU R20, [R1+0x35c0] ;  /* 0x0035c00001147983 */ /* 0x000ee80000300800 */
[----:B------:R-:W3:Y:S04]  /*c4410*/  LDL.LU R21, [R1+0x35ec] ;  /* 0x0035ec0001157983 */ /* 0x000ee80000300800 */
[----:B------:R-:W3:Y:S04]  /*c4420*/  LDL.LU R22, [R1+0x35b8] ;  /* 0x0035b80001167983 */ /* 0x000ee80000300800 */
[----:B------:R0:W-:Y:S04]  /*c4430*/  STL [R1+0x361c], R5 ;  /* 0x00361c0501007387 */ /* 0x0001e80000100800 */
[----:B------:R-:W3:Y:S04]  /*c4440*/  LDL.LU R23, [R1+0x35e4] ;  /* 0x0035e40001177983 */ /* 0x000ee80000300800 */
[----:B------:R-:W3:Y:S04]  /*c4450*/  LDL.LU R10, [R1+0x35b0] ;  /* 0x0035b000010a7983 */ /* 0x000ee80000300800 */
[----:B------:R-:W3:Y:S04]  /*c4460*/  LDL.LU R11, [R1+0x35dc] ;  /* 0x0035dc00010b7983 */ /* 0x000ee80000300800 */
[----:B------:R-:W3:Y:S04]  /*c4470*/  LDL.LU R19, [R1+0x35a8] ;  /* 0x0035a80001137983 */ /* 0x000ee80000300800 */
[----:B------:R-:W3:Y:S04]  /*c4480*/  LDL.LU R18, [R1+0x35d4] ;  /* 0x0035d40001127983 */ /* 0x000ee80000300800 */
[----:B------:R-:W3:Y:S04]  /*c4490*/  LDL.LU R26, [R1+0x35a0] ;  /* 0x0035a000011a7983 */ /* 0x000ee80000300800 */
[----:B------:R-:W3:Y:S04]  /*c44a0*/  LDL.LU R27, [R1+0x35cc] ;  /* 0x0035cc00011b7983 */ /* 0x000ee80000300800 */
[----:B0-----:R-:W3:Y:S01]  /*c44b0*/  LDL.LU R5, [R1+0x3598] ;  /* 0x0035980001057983 */ /* 0x001ee20000300800 */
[----:B----4-:R-:W-:-:S05]  /*c44c0*/  IADD3 R4, P2, PT, R4, UR10, RZ ;  /* 0x0000000a04047c10 */ /* 0x010fca000ff5e0ff */
[----:B------:R0:W-:Y:S01]  /*c44d0*/  STL [R1+0x35e8], R4 ;  /* 0x0035e80401007387 */ /* 0x0001e20000100800 */
[----:B------:R-:W-:-:S03]  /*c44e0*/  IADD3.X R13, PT, PT, R13, UR4, RZ, P1, !PT ;  /* 0x000000040d0d7c10 */ /* 0x000fc60008ffe4ff */
[----:B0-----:R-:W4:Y:S04]  /*c44f0*/  LDL.LU R4, [R1+0x35c4] ;  /* 0x0035c40001047983 */ /* 0x001f280000300800 */
        /* <DEDUP_REMOVED lines=12> */
[----:B------:R0:W-:Y:S04]  /*c45c0*/  STL [R1+0x3604], R2 ;  /* 0x0036040201007387 */ /* 0x0001e80000100800 */
[----:B0-----:R-:W4:Y:S01]  /*c45d0*/  LDL.LU R2, [R1+0x3580] ;  /* 0x0035800001027983 */ /* 0x001f220000300800 */
[----:B------:R-:W-:-:S05]  /*c45e0*/  IADD3 R9, P4, PT, R9, UR10, RZ ;  /* 0x0000000a09097c10 */ /* 0x000fca000ff9e0ff */
[----:B------:R0:W-:Y:S01]  /*c45f0*/  STL [R1+0x35d0], R9 ;  /* 0x0035d00901007387 */ /* 0x0001e20000100800 */
[----:B------:R-:W-:-:S03]  /*c4600*/  IADD3.X R8, PT, PT, R8, UR4, RZ, P6, !PT ;  /* 0x0000000408087c10 */ /* 0x000fc6000b7fe4ff */
[----:B0-----:R-:W4:Y:S04]  /*c4610*/  LDL.LU R9, [R1+0x35ac] ;  /* 0x0035ac0001097983 */ /* 0x001f280000300800 */
[----:B------:R0:W-:Y:S04]  /*c4620*/  STL [R1+0x35fc], R8 ;  /* 0x0035fc0801007387 */ /* 0x0001e80000100800 */
[----:B0-----:R-:W4:Y:S01]  /*c4630*/  LDL.LU R8, [R1+0x3578] ;  /* 0x0035780001087983 */ /* 0x001f220000300800 */
[----:B--2---:R-:W-:-:S05]  /*c4640*/  IADD3 R25, P6, PT, R25, UR10, RZ ;  /* 0x0000000a19197c10 */ /* 0x004fca000ffde0ff */
[----:B------:R0:W-:Y:S01]  /*c4650*/  STL [R1+0x35c8], R25 ;  /* 0x0035c81901007387 */ /* 0x0001e20000100800 */
[----:B---3--:R-:W-:Y:S02]  /*c4660*/  IADD3.X R24, PT, PT, R24, UR4, RZ, P5, !PT ;  /* 0x0000000418187c10 */ /* 0x008fe4000affe4ff */
[----:B------:R-:W-:Y:S02]  /*c4670*/  IADD3 R20, P5, PT, R20, UR10, RZ ;  /* 0x0000000a14147c10 */ /* 0x000fe4000ffbe0ff */
[----:B------:R-:W-:Y:S01]  /*c4680*/  IADD3.X R21, PT, PT, R21, UR4, RZ, P3, !PT ;  /* 0x0000000415157c10 */ /* 0x000fe20009ffe4ff */
[----:B0-----:R-:W2:Y:S01]  /*c4690*/  LDL.LU R25, [R1+0x35a4] ;  /* 0x0035a40001197983 */ /* 0x001ea20000300800 */
[----:B------:R-:W-:-:S03]  /*c46a0*/  IADD3 R22, P3, PT, R22, UR10, RZ ;  /* 0x0000000a16167c10 */ /* 0x000fc6000ff7e0ff */
[----:B------:R0:W-:Y:S01]  /*c46b0*/  STL [R1+0x35f4], R24 ;  /* 0x0035f41801007387 */ /* 0x0001e20000100800 */
[----:B------:R-:W-:Y:S02]  /*c46c0*/  IADD3.X R23, PT, PT, R23, UR4, RZ, P2, !PT ;  /* 0x0000000417177c10 */ /* 0x000fe400097fe4ff */
[----:B------:R-:W-:Y:S02]  /*c46d0*/  IADD3 R10, P2, PT, R10, UR10, RZ ;  /* 0x0000000a0a0a7c10 */ /* 0x000fe4000ff5e0ff */
[----:B------:R-:W-:Y:S02]  /*c46e0*/  IADD3.X R11, PT, PT, R11, UR4, RZ, P1, !PT ;  /* 0x000000040b0b7c10 */ /* 0x000fe40008ffe4ff */
[----:B------:R-:W-:Y:S02]  /*c46f0*/  IADD3 R19, P1, PT, R19, UR10, RZ ;  /* 0x0000000a13137c10 */ /* 0x000fe4000ff3e0ff */
[----:B------:R-:W-:Y:S02]  /*c4700*/  IADD3.X R18, PT, PT, R18, UR4, RZ, P0, !PT ;  /* 0x0000000412127c10 */ /* 0x000fe400087fe4ff */
[----:B------:R-:W-:Y:S01]  /*c4710*/  IADD3.X R27, PT, PT, R27, UR4, RZ, P4, !PT ;  /* 0x000000041b1b7c10 */ /* 0x000fe2000a7fe4ff */
[----:B0-----:R-:W3:Y:S04]  /*c4720*/  LDL.LU R24, [R1+0x3570] ;  /* 0x0035700001187983 */ /* 0x001ee80000300800 */
[----:B------:R-:W-:Y:S04]  /*c4730*/  STL [R1+0x35c0], R20 ;  /* 0x0035c01401007387 */ /* 0x000fe80000100800 */
[----:B------:R-:W-:Y:S04]  /*c4740*/  STL [R1+0x35ec], R21 ;  /* 0x0035ec1501007387 */ /* 0x000fe80000100800 */
[----:B------:R-:W-:Y:S04]  /*c4750*/  STL [R1+0x35b8], R22 ;  /* 0x0035b81601007387 */ /* 0x000fe80000100800 */
[----:B------:R-:W-:Y:S01]  /*c4760*/  STL [R1+0x35e4], R23 ;  /* 0x0035e41701007387 */ /* 0x000fe20000100800 */
[----:B------:R-:W-:-:S03]  /*c4770*/  IADD3 R5, P4, PT, R5, UR10, RZ ;  /* 0x0000000a05057c10 */ /* 0x000fc6000ff9e0ff */
[----:B------:R-:W-:Y:S01]  /*c4780*/  STL [R1+0x35b0], R10 ;  /* 0x0035b00a01007387 */ /* 0x000fe20000100800 */
[----:B------:R-:W-:-:S03]  /*c4790*/  IADD3 R26, P0, PT, R26, UR10, RZ ;  /* 0x0000000a1a1a7c10 */ /* 0x000fc6000ff1e0ff */
[----:B------:R-:W-:Y:S04]  /*c47a0*/  STL [R1+0x35dc], R11 ;  /* 0x0035dc0b01007387 */ /* 0x000fe80000100800 */
[----:B------:R-:W-:Y:S04]  /*c47b0*/  STL [R1+0x35a8], R19 ;  /* 0x0035a81301007387 */ /* 0x000fe80000100800 */
[----:B------:R-:W-:Y:S04]  /*c47c0*/  STL [R1+0x35d4], R18 ;  /* 0x0035d41201007387 */ /* 0x000fe80000100800 */
[----:B------:R0:W-:Y:S04]  /*c47d0*/  STL [R1+0x3598], R5 ;  /* 0x0035980501007387 */ /* 0x0001e80000100800 */
[----:B------:R-:W-:Y:S01]  /*c47e0*/  STL [R1+0x35a0], R26 ;  /* 0x0035a01a01007387 */ /* 0x000fe20000100800 */
[----:B----4-:R-:W-:-:S03]  /*c47f0*/  IADD3.X R4, PT, PT, R4, UR4, RZ, P6, !PT ;  /* 0x0000000404047c10 */ /* 0x010fc6000b7fe4ff */
        /* <DEDUP_REMOVED lines=18> */
[----:B0-----:R-:W4:Y:S01]  /*c4920*/  LDL.LU R2, [R1+0x3584] ;  /* 0x0035840001027983 */ /* 0x001f220000300800 */
[----:B------:R-:W-:-:S05]  /*c4930*/  IADD3.X R9, PT, PT, R9, UR4, RZ, P2, !PT ;  /* 0x0000000409097c10 */ /* 0x000fca00097fe4ff */
[----:B------:R0:W-:Y:S01]  /*c4940*/  STL [R1+0x35ac], R9 ;  /* 0x0035ac0901007387 */ /* 0x0001e20000100800 */
[----:B------:R-:W-:-:S03]  /*c4950*/  IADD3 R8, P2, PT, R8, UR10, RZ ;  /* 0x0000000a08087c10 */ /* 0x000fc6000ff5e0ff */
[----:B0-----:R-:W4:Y:S04]  /*c4960*/  LDL.LU R9, [R1+0x3550] ;  /* 0x0035500001097983 */ /* 0x001f280000300800 */
[----:B------:R0:W-:Y:S04]  /*c4970*/  STL [R1+0x3578], R8 ;  /* 0x0035780801007387 */ /* 0x0001e80000100800 */
[----:B0-----:R-:W4:Y:S01]  /*c4980*/  LDL.LU R8, [R1+0x357c] ;  /* 0x00357c0001087983 */ /* 0x001f220000300800 */
[----:B--2---:R-:W-:-:S05]  /*c4990*/  IADD3.X R25, PT, PT, R25, UR4, RZ, P1, !PT ;  /* 0x0000000419197c10 */ /* 0x004fca0008ffe4ff */
[----:B------:R0:W-:Y:S01]  /*c49a0*/  STL [R1+0x35a4], R25 ;  /* 0x0035a41901007387 */ /* 0x0001e20000100800 */
[----:B---3--:R-:W-:-:S03]  /*c49b0*/  IADD3 R24, P1, PT, R24, UR10, RZ ;  /* 0x0000000a18187c10 */ /* 0x008fc6000ff3e0ff */
[----:B0-----:R-:W2:Y:S04]  /*c49c0*/  LDL.LU R25, [R1+0x3548] ;  /* 0x0035480001197983 */ /* 0x001ea80000300800 */
        /* <DEDUP_REMOVED lines=12> */
[----:B----4-:R-:W-:-:S05]  /*c4a90*/  IADD3.X R5, PT, PT, R5, UR4, RZ, P0, !PT ;  /* 0x0000000405057c10 */ /* 0x010fca00087fe4ff */
        /* <DEDUP_REMOVED lines=26> */
[----:B--2---:R-:W-:Y:S02]  /*c4c40*/  IADD3 R25, P3, PT, R25, UR10, RZ ;  /* 0x0000000a19197c10 */ /* 0x004fe4000ff7e0ff */
[----:B---3--:R-:W-:-:S02]  /*c4c50*/  IADD3.X R20, PT, PT, R20, UR4, RZ, P2, !PT ;  /* 0x0000000414147c10 */ /* 0x008fc400097fe4ff */
[----:B------:R-:W-:Y:S02]  /*c4c60*/  IADD3 R21, P2, PT, R21, UR10, RZ ;  /* 0x0000000a15157c10 */ /* 0x000fe4000ff5e0ff */
[----:B------:R-:W-:Y:S01]  /*c4c70*/  IADD3.X R22, PT, PT, R22, UR4, RZ, P1, !PT ;  /* 0x0000000416167c10 */ /* 0x000fe20008ffe4ff */
[----:B------:R0:W-:Y:S01]  /*c4c80*/  STL [R1+0x3548], R25 ;  /* 0x0035481901007387 */ /* 0x0001e20000100800 */
[----:B------:R-:W-:Y:S02]  /*c4c90*/  IADD3 R23, P1, PT, R23, UR10, RZ ;  /* 0x0000000a17177c10 */ /* 0x000fe4000ff3e0ff */
[----:B------:R-:W-:Y:S02]  /*c4ca0*/  IADD3.X R10, PT, PT, R10, UR4, RZ, P0, !PT ;  /* 0x000000040a0a7c10 */ /* 0x000fe400087fe4ff */
[----:B------:R-:W-:Y:S02]  /*c4cb0*/  IADD3 R11, P0, PT, R11, UR10, RZ ;  /* 0x0000000a0b0b7c10 */ /* 0x000fe4000ff1e0ff */
[----:B------:R-:W-:-:S02]  /*c4cc0*/  IADD3.X R19, PT, PT, R19, UR4, RZ, P4, !PT ;  /* 0x0000000413137c10 */ /* 0x000fc4000a7fe4ff */
[----:B------:R-:W-:Y:S01]  /*c4cd0*/  IADD3 R18, P4, PT, R18, UR10, RZ ;  /* 0x0000000a12127c10 */ /* 0x000fe2000ff9e0ff */
[----:B0-----:R-:W2:Y:S04]  /*c4ce0*/  LDL.LU R25, [R1+0x3524] ;  /* 0x0035240001197983 */ /* 0x001ea80000300800 */
[----:B------:R-:W-:Y:S04]  /*c4cf0*/  STL [R1+0x3574], R20 ;  /* 0x0035741401007387 */ /* 0x000fe80000100800 */
[----:B------:R-:W-:Y:S04]  /*c4d00*/  STL [R1+0x3540], R21 ;  /* 0x0035401501007387 */ /* 0x000fe80000100800 */
[----:B------:R-:W-:Y:S04]  /*c4d10*/  STL [R1+0x356c], R22 ;  /* 0x00356c1601007387 */ /* 0x000fe80000100800 */
[----:B------:R-:W-:Y:S01]  /*c4d20*/  STL [R1+0x3538], R23 ;  /* 0x0035381701007387 */ /* 0x000fe20000100800 */
[----:B------:R-:W-:-:S03]  /*c4d30*/  IADD3.X R24, PT, PT, R24, UR4, RZ, P5, !PT ;  /* 0x0000000418187c10 */ /* 0x000fc6000affe4ff */
[----:B------:R-:W-:Y:S01]  /*c4d40*/  STL [R1+0x3564], R10 ;  /* 0x0035640a01007387 */ /* 0x000fe20000100800 */
[----:B------:R-:W-:-:S03]  /*c4d50*/  IADD3.X R26, PT, PT, R26, UR4, RZ, P6, !PT ;  /* 0x000000041a1a7c10 */ /* 0x000fc6000b7fe4ff */
[----:B------:R-:W-:Y:S01]  /*c4d60*/  STL [R1+0x3530], R11 ;  /* 0x0035300b01007387 */ /* 0x000fe20000100800 */
[----:B------:R-:W-:-:S03]  /*c4d70*/  IADD3 R27, P6, PT, R27, UR10, RZ ;  /* 0x0000000a1b1b7c10 */ /* 0x000fc6000ffde0ff */
[----:B------:R-:W-:Y:S04]  /*c4d80*/  STL [R1+0x355c], R19 ;  /* 0x00355c1301007387 */ /* 0x000fe80000100800 */
[----:B------:R-:W-:Y:S04]  /*c4d90*/  STL [R1+0x3528], R18 ;  /* 0x0035281201007387 */ /* 0x000fe80000100800 */
[----:B------:R0:W-:Y:S04]  /*c4da0*/  STL [R1+0x354c], R24 ;  /* 0x00354c1801007387 */ /* 0x0001e80000100800 */
[----:B------:R-:W-:Y:S01]  /*c4db0*/  STL [R1+0x3554], R26 ;  /* 0x0035541a01007387 */ /* 0x000fe20000100800 */
[----:B----4-:R-:W-:-:S03]  /*c4dc0*/  IADD3 R5, P5, PT, R5, UR10, RZ ;  /* 0x0000000a05057c10 */ /* 0x010fc6000ffbe0ff */
[----:B0-----:R-:W3:Y:S04]  /*c4dd0*/  LDL.LU R24, [R1+0x34f0] ;  /* 0x0034f00001187983 */ /* 0x001ee80000300800 */
[----:B------:R-:W-:Y:S04]  /*c4de0*/  STL [R1+0x3520], R27 ;  /* 0x0035201b01007387 */ /* 0x000fe80000100800 */
        /* <DEDUP_REMOVED lines=25> */
[----:B0-----:R-:W4:Y:S04]  /*c4f80*/  LDL.LU R8, [R1+0x34fc] ;  /* 0x0034fc0001087983 */ /* 0x001f280000300800 */
[----:B------:R-:W4:Y:S04]  /*c4f90*/  LDL.LU R20, [R1+0x34c8] ;  /* 0x0034c80001147983 */ /* 0x000f280000300800 */
[----:B------:R-:W4:Y:S04]  /*c4fa0*/  LDL.LU R21, [R1+0x34f4] ;  /* 0x0034f40001157983 */ /* 0x000f280000300800 */
[----:B------:R-:W4:Y:S01]  /*c4fb0*/  LDL.LU R22, [R1+0x34c0] ;  /* 0x0034c00001167983 */ /* 0x000f220000300800 */
[----:B--2---:R-:W-:-:S05]  /*c4fc0*/  IADD3.X R25, PT, PT, R25, UR4, RZ, P4, !PT ;  /* 0x0000000419197c10 */ /* 0x004fca000a7fe4ff */
        /* <DEDUP_REMOVED lines=8> */
[----:B0-----:R-:W2:Y:S01]  /*c5050*/  LDL.LU R25, [R1+0x34a0] ;  /* 0x0034a00001197983 */ /* 0x001ea20000300800 */
[----:B---3--:R-:W-:-:S05]  /*c5060*/  IADD3 R24, P4, PT, R24, UR10, RZ ;  /* 0x0000000a18187c10 */ /* 0x008fca000ff9e0ff */
[----:B------:R0:W-:Y:S01]  /*c5070*/  STL [R1+0x34f0], R24 ;  /* 0x0034f01801007387 */ /* 0x0001e20000100800 */
[----:B----4-:R-:W-:-:S03]  /*c5080*/  IADD3.X R5, PT, PT, R5, UR4, RZ, P6, !PT ;  /* 0x0000000405057c10 */ /* 0x010fc6000b7fe4ff */
[----:B0-----:R-:W3:Y:S04]  /*c5090*/  LDL.LU R24, [R1+0x34cc] ;  /* 0x0034cc0001187983 */ /* 0x001ee80000300800 */
        /* <DEDUP_REMOVED lines=22> */
[----:B------:R-:W-:Y:S02]  /*c5200*/  IADD3.X R8, PT, PT, R8, UR4, RZ, P1, !PT ;  /* 0x0000000408087c10 */ /* 0x000fe40008ffe4ff */
[----:B------:R-:W-:Y:S01]  /*c5210*/  IADD3 R20, P1, PT, R20, UR10, RZ ;  /* 0x0000000a14147c10 */ /* 0x000fe2000ff3e0ff */
[----:B0-----:R-:W4:Y:S01]  /*c5220*/  LDL.LU R9, [R1+0x34ac] ;  /* 0x0034ac0001097983 */ /* 0x001f220000300800 */
[----:B------:R-:W-:-:S03]  /*c5230*/  IADD3.X R21, PT, PT, R21, UR4, RZ, P0, !PT ;  /* 0x0000000415157c10 */ /* 0x000fc600087fe4ff */
[----:B------:R0:W-:Y:S01]  /*c5240*/  STL [R1+0x34fc], R8 ;  /* 0x0034fc0801007387 */ /* 0x0001e20000100800 */
[----:B------:R-:W-:-:S03]  /*c5250*/  IADD3 R22, P0, PT, R22, UR10, RZ ;  /* 0x0000000a16167c10 */ /* 0x000fc6000ff1e0ff */
[----:B0-----:R-:W4:Y:S04]  /*c5260*/  LDL.LU R8, [R1+0x3478] ;  /* 0x0034780001087983 */ /* 0x001f280000300800 */
[----:B------:R-:W-:Y:S04]  /*c5270*/  STL [R1+0x34c8], R20 ;  /* 0x0034c81401007387 */ /* 0x000fe80000100800 */
[----:B------:R-:W-:Y:S04]  /*c5280*/  STL [R1+0x34f4], R21 ;  /* 0x0034f41501007387 */ /* 0x000fe80000100800 */
[----:B------:R-:W-:Y:S01]  /*c5290*/  STL [R1+0x34c0], R22 ;  /* 0x0034c01601007387 */ /* 0x000fe20000100800 */
[----:B--2---:R-:W-:-:S02]  /*c52a0*/  IADD3.X R23, PT, PT, R23, UR4, RZ, P4, !PT ;  /* 0x0000000417177c10 */ /* 0x004fc4000a7fe4ff */
[----:B------:R-:W-:Y:S02]  /*c52b0*/  IADD3 R10, P4, PT, R10, UR10, RZ ;  /* 0x0000000a0a0a7c10 */ /* 0x000fe4000ff9e0ff */
[----:B------:R-:W-:Y:S02]  /*c52c0*/  IADD3.X R11, PT, PT, R11, UR4, RZ, P6, !PT ;  /* 0x000000040b0b7c10 */ /* 0x000fe4000b7fe4ff */
[----:B------:R-:W-:Y:S02]  /*c52d0*/  IADD3 R19, P6, PT, R19, UR10, RZ ;  /* 0x0000000a13137c10 */ /* 0x000fe4000ffde0ff */
[----:B------:R-:W-:Y:S01]  /*c52e0*/  IADD3.X R18, PT, PT, R18, UR4, RZ, P5, !PT ;  /* 0x0000000412127c10 */ /* 0x000fe2000affe4ff */
[----:B------:R-:W-:Y:S01]  /*c52f0*/  STL [R1+0x34ec], R23 ;  /* 0x0034ec1701007387 */ /* 0x000fe20000100800 */
[----:B------:R-:W-:-:S03]  /*c5300*/  IADD3.X R27, PT, PT, R27, UR4, RZ, P3, !PT ;  /* 0x000000041b1b7c10 */ /* 0x000fc60009ffe4ff */
[----:B------:R-:W-:Y:S01]  /*c5310*/  STL [R1+0x34b8], R10 ;  /* 0x0034b80a01007387 */ /* 0x000fe20000100800 */
[----:B------:R-:W-:Y:S02]  /*c5320*/  IADD3 R26, P5, PT, R26, UR10, RZ ;  /* 0x0000000a1a1a7c10 */ /* 0x000fe4000ffbe0ff */
[----:B------:R-:W-:Y:S01]  /*c5330*/  IADD3 R25, P3, PT, R25, UR10, RZ ;  /* 0x0000000a19197c10 */ /* 0x000fe2000ff7e0ff */
[----:B------:R-:W-:Y:S04]  /*c5340*/  STL [R1+0x34e4], R11 ;  /* 0x0034e40b01007387 */ /* 0x000fe80000100800 */
[----:B------:R-:W-:Y:S04]  /*c5350*/  STL [R1+0x34b0], R19 ;  /* 0x0034b01301007387 */ /* 0x000fe80000100800 */
[----:B------:R-:W-:Y:S04]  /*c5360*/  STL [R1+0x34dc], R18 ;  /* 0x0034dc1201007387 */ /* 0x000fe80000100800 */
[----:B------:R0:W-:Y:S04]  /*c5370*/  STL [R1+0x34a0], R25 ;  /* 0x0034a01901007387 */ /* 0x0001e80000100800 */
[----:B------:R-:W-:Y:S04]  /*c5380*/  STL [R1+0x34a8], R26 ;  /* 0x0034a81a01007387 */ /* 0x000fe80000100800 */
[----:B0-----:R-:W2:Y:S04]  /*c5390*/  LDL.LU R25, [R1+0x34a4] ;  /* 0x0034a40001197983 */ /* 0x001ea80000300800 */
[----:B------:R-:W-:Y:S01]  /*c53a0*/  STL [R1+0x34d4], R27 ;  /* 0x0034d41b01007387 */ /* 0x000fe20000100800 */
[----:B---3--:R-:W-:-:S05]  /*c53b0*/  IADD3.X R24, PT, PT, R24, UR4, RZ, P2, !PT ;  /* 0x0000000418187c10 */ /* 0x008fca00097fe4ff */
[----:B------:R0:W-:Y:S01]  /*c53c0*/  STL [R1+0x34cc], R24 ;  /* 0x0034cc1801007387 */ /* 0x0001e20000100800 */
[----:B----4-:R-:W-:-:S03]  /*c53d0*/  IADD3 R5, P2, PT, R5, UR10, RZ ;  /* 0x0000000a05057c10 */ /* 0x010fc6000ff5e0ff */
[----:B0-----:R-:W3:Y:S04]  /*c53e0*/  LDL.LU R24, [R1+0x3470] ;  /* 0x0034700001187983 */ /* 0x001ee80000300800 */
        /* <DEDUP_REMOVED lines=24> */
[----:B------:R-:W4:Y:S04]  /*c5570*/  LDL.LU R20, [R1+0x347c] ;  /* 0x00347c0001147983 */ /* 0x000f280000300800 */
[----:B------:R-:W4:Y:S04]  /*c5580*/  LDL.LU R21, [R1+0x3448] ;  /* 0x0034480001157983 */ /* 0x000f280000300800 */
[----:B------:R-:W4:Y:S04]  /*c5590*/  LDL.LU R22, [R1+0x3474] ;  /* 0x0034740001167983 */ /* 0x000f280000300800 */
[----:B------:R0:W-:Y:S04]  /*c55a0*/  STL [R1+0x3478], R8 ;  /* 0x0034780801007387 */ /* 0x0001e80000100800 */
[----:B------:R-:W4:Y:S04]  /*c55b0*/  LDL.LU R23, [R1+0x3440] ;  /* 0x0034400001177983 */ /* 0x000f280000300800 */
[----:B------:R-:W4:Y:S04]  /*c55c0*/  LDL.LU R10, [R1+0x346c] ;  /* 0x00346c00010a7983 */ /* 0x000f280000300800 */
[----:B------:R-:W4:Y:S04]  /*c55d0*/  LDL.LU R11, [R1+0x3438] ;  /* 0x00343800010b7983 */ /* 0x000f280000300800 */
[----:B------:R-:W4:Y:S04]  /*c55e0*/  LDL.LU R19, [R1+0x3464] ;  /* 0x0034640001137983 */ /* 0x000f280000300800 */
[----:B------:R-:W4:Y:S04]  /*c55f0*/  LDL.LU R18, [R1+0x3430] ;  /* 0x0034300001127983 */ /* 0x000f280000300800 */
[----:B------:R-:W4:Y:S04]  /*c5600*/  LDL.LU R26, [R1+0x345c] ;  /* 0x00345c00011a7983 */ /* 0x000f280000300800 */
[----:B------:R-:W4:Y:S04]  /*c5610*/  LDL.LU R27, [R1+0x3428] ;  /* 0x00342800011b7983 */ /* 0x000f280000300800 */
[----:B0-----:R-:W4:Y:S01]  /*c5620*/  LDL.LU R8, [R1+0x3454] ;  /* 0x0034540001087983 */ /* 0x001f220000300800 */
[----:B--2---:R-:W-:-:S05]  /*c5630*/  IADD3.X R25, PT, PT, R25, UR4, RZ, P5, !PT ;  /* 0x0000000419197c10 */ /* 0x004fca000affe4ff */
[----:B------:R0:W-:Y:S04]  /*c5640*/  STL [R1+0x34a4], R25 ;  /* 0x0034a41901007387 */ /* 0x0001e80000100800 */
        /* <DEDUP_REMOVED lines=25> */
[----:B------:R-:W-:Y:S02]  /*c57e0*/  IADD3 R9, P0, PT, R9, UR10, RZ ;  /* 0x0000000a09097c10 */ /* 0x000fe4000ff1e0ff */
[----:B------:R-:W-:-:S02]  /*c57f0*/  IADD3.X R20, PT, PT, R20, UR4, RZ, P4, !PT ;  /* 0x0000000414147c10 */ /* 0x000fc4000a7fe4ff */
        /* <DEDUP_REMOVED lines=8> */
[----:B0-----:R-:W4:Y:S04]  /*c5880*/  LDL.LU R9, [R1+0x342c] ;  /* 0x00342c0001097983 */ /* 0x001f280000300800 */
        /* <DEDUP_REMOVED lines=8> */
[----:B------:R-:W-:Y:S01]  /*c5910*/  STL [R1+0x3464], R19 ;  /* 0x0034641301007387 */ /* 0x000fe20000100800 */
[----:B------:R-:W-:-:S03]  /*c5920*/  IADD3 R27, P2, PT, R27, UR10, RZ ;  /* 0x0000000a1b1b7c10 */ /* 0x000fc6000ff5e0ff */
[----:B------:R-:W-:Y:S04]  /*c5930*/  STL [R1+0x3430], R18 ;  /* 0x0034301201007387 */ /* 0x000fe80000100800 */
[----:B------:R0:W-:Y:S04]  /*c5940*/  STL [R1+0x3454], R8 ;  /* 0x0034540801007387 */ /* 0x0001e80000100800 */
[----:B------:R-:W-:Y:S04]  /*c5950*/  STL [R1+0x345c], R26 ;  /* 0x00345c1a01007387 */ /* 0x000fe80000100800 */
[----:B0-----:R-:W4:Y:S04]  /*c5960*/  LDL.LU R8, [R1+0x33f8] ;  /* 0x0033f80001087983 */ /* 0x001f280000300800 */
[----:B------:R-:W-:Y:S01]  /*c5970*/  STL [R1+0x3428], R27 ;  /* 0x0034281b01007387 */ /* 0x000fe20000100800 */
[----:B--2---:R-:W-:-:S05]  /*c5980*/  IADD3 R25, P1, PT, R25, UR10, RZ ;  /* 0x0000000a19197c10 */ /* 0x004fca000ff3e0ff */
[----:B------:R0:W-:Y:S04]  /*c5990*/  STL [R1+0x3420], R25 ;  /* 0x0034201901007387 */ /* 0x0001e80000100800 */
[----:B0-----:R-:W2:Y:S01]  /*c59a0*/  LDL.LU R25, [R1+0x3424] ;  /* 0x0034240001197983 */ /* 0x001ea20000300800 */
        /* <DEDUP_REMOVED lines=24> */
[----:B------:R-:W4:Y:S01]  /*c5b30*/  LDL.LU R20, [R1+0x33d0] ;  /* 0x0033d00001147983 */ /* 0x000f220000300800 */
[----:B------:R-:W-:-:S03]  /*c5b40*/  IADD3.X R9, PT, PT, R9, UR4, RZ, P3, !PT ;  /* 0x0000000409097c10 */ /* 0x000fc60009ffe4ff */
        /* <DEDUP_REMOVED lines=11> */
[----:B------:R-:W-:-:S05]  /*c5c00*/  IADD3 R8, P3, PT, R8, UR10, RZ ;  /* 0x0000000a08087c10 */ /* 0x000fca000ff7e0ff */
[----:B------:R0:W-:Y:S04]  /*c5c10*/  STL [R1+0x33f8], R8 ;  /* 0x0033f80801007387 */ /* 0x0001e80000100800 */
        /* <DEDUP_REMOVED lines=31> */
[----:B------:R-:W-:Y:S02]  /*c5e10*/  IADD3.X R23, PT, PT, R23, UR4, RZ, P3, !PT ;  /* 0x0000000417177c10 */ /* 0x000fe40009ffe4ff */
[----:B------:R-:W-:Y:S01]  /*c5e20*/  IADD3 R10, P3, PT, R10, UR10, RZ ;  /* 0x0000000a0a0a7c10 */ /* 0x000fe2000ff7e0ff */
[----:B------:R-:W-:Y:S01]  /*c5e30*/  STL [R1+0x33d0], R20 ;  /* 0x0033d01401007387 */ /* 0x000fe20000100800 */
[----:B------:R-:W-:-:S03]  /*c5e40*/  IADD3.X R11, PT, PT, R11, UR4, RZ, P2, !PT ;  /* 0x000000040b0b7c10 */ /* 0x000fc600097fe4ff */
[----:B------:R-:W-:Y:S01]  /*c5e50*/  STL [R1+0x33fc], R21 ;  /* 0x0033fc1501007387 */ /* 0x000fe20000100800 */
[----:B------:R-:W-:-:S03]  /*c5e60*/  IADD3 R19, P2, PT, R19, UR10, RZ ;  /* 0x0000000a13137c10 */ /* 0x000fc6000ff5e0ff */
[----:B------:R-:W-:Y:S01]  /*c5e70*/  STL [R1+0x33c8], R22 ;  /* 0x0033c81601007387 */ /* 0x000fe20000100800 */
[----:B------:R-:W-:Y:S02]  /*c5e80*/  IADD3.X R18, PT, PT, R18, UR4, RZ, P1, !PT ;  /* 0x0000000412127c10 */ /* 0x000fe40008ffe4ff */
[----:B------:R-:W-:Y:S01]  /*c5e90*/  IADD3.X R27, PT, PT, R27, UR4, RZ, P0, !PT ;  /* 0x000000041b1b7c10 */ /* 0x000fe200087fe4ff */
        /* <DEDUP_REMOVED lines=9> */
[----:B------:R-:W-:-:S03]  /*c5f30*/  IADD3.X R8, PT, PT, R8, UR4, RZ, P4, !PT ;  /* 0x0000000408087c10 */ /* 0x000fc6000a7fe4ff */
[----:B0-----:R-:W4:Y:S04]  /*c5f40*/  LDL.LU R9, [R1+0x33ac] ;  /* 0x0033ac0001097983 */ /* 0x001f280000300800 */
[----:B------:R-:W-:Y:S04]  /*c5f50*/  STL [R1+0x33dc], R27 ;  /* 0x0033dc1b01007387 */ /* 0x000fe80000100800 */
[----:B------:R0:W-:Y:S04]  /*c5f60*/  STL [R1+0x33d4], R8 ;  /* 0x0033d40801007387 */ /* 0x0001e80000100800 */
[----:B0-----:R-:W4:Y:S01]  /*c5f70*/  LDL.LU R8, [R1+0x3378] ;  /* 0x0033780001087983 */ /* 0x001f220000300800 */
        /* <DEDUP_REMOVED lines=63> */
[----:B------:R-:W-:Y:S02]  /*c6370*/  IADD3 R28, P5, PT, R28, UR10, RZ ;  /* 0x0000000a1c1c7c10 */ /* 0x000fe4000ffbe0ff */
[----:B------:R-:W-:Y:S01]  /*c6380*/  IADD3.X R20, PT, PT, R20, UR4, RZ, P3, !PT ;  /* 0x0000000414147c10 */ /* 0x000fe20009ffe4ff */
[----:B0-----:R-:W4:Y:S04]  /*c6390*/  LDL.LU R29, [R1+0x3308] ;  /* 0x00330800011d7983 */ /* 0x001f280000300800 */
[----:B------:R0:W-:Y:S01]  /*c63a0*/  STL [R1+0x3358], R28 ;  /* 0x0033581c01007387 */ /* 0x0001e20000100800 */
[----:B------:R-:W-:-:S02]  /*c63b0*/  IADD3 R21, P3, PT, R21, UR10, RZ ;  /* 0x0000000a15157c10 */ /* 0x000fc4000ff7e0ff */
[----:B------:R-:W-:Y:S02]  /*c63c0*/  IADD3.X R22, PT, PT, R22, UR4, RZ, P2, !PT ;  /* 0x0000000416167c10 */ /* 0x000fe400097fe4ff */
[----:B------:R-:W-:Y:S02]  /*c63d0*/  IADD3 R23, P2, PT, R23, UR10, RZ ;  /* 0x0000000a17177c10 */ /* 0x000fe4000ff5e0ff */
[----:B------:R-:W-:Y:S02]  /*c63e0*/  IADD3.X R10, PT, PT, R10, UR4, RZ, P1, !PT ;  /* 0x000000040a0a7c10 */ /* 0x000fe40008ffe4ff */
[----:B------:R-:W-:Y:S02]  /*c63f0*/  IADD3 R11, P1, PT, R11, UR10, RZ ;  /* 0x0000000a0b0b7c10 */ /* 0x000fe4000ff3e0ff */
[----:B------:R-:W-:Y:S01]  /*c6400*/  IADD3.X R19, PT, PT, R19, UR4, RZ, P0, !PT ;  /* 0x0000000413137c10 */ /* 0x000fe200087fe4ff */
[----:B0-----:R-:W4:Y:S04]  /*c6410*/  LDL.LU R28, [R1+0x3334] ;  /* 0x00333400011c7983 */ /* 0x001f280000300800 */
[----:B------:R-:W-:Y:S04]  /*c6420*/  STL [R1+0x3384], R20 ;  /* 0x0033841401007387 */ /* 0x000fe80000100800 */
[----:B------:R-:W-:Y:S04]  /*c6430*/  STL [R1+0x3350], R21 ;  /* 0x0033501501007387 */ /* 0x000fe80000100800 */
[----:B------:R-:W-:Y:S01]  /*c6440*/  STL [R1+0x337c], R22 ;  /* 0x00337c1601007387 */ /* 0x000fe20000100800 */
[----:B------:R-:W-:-:S03]  /*c6450*/  IADD3 R18, P0, PT, R18, UR10, RZ ;  /* 0x0000000a12127c10 */ /* 0x000fc6000ff1e0ff */
[----:B------:R-:W-:Y:S01]  /*c6460*/  STL [R1+0x3348], R23 ;  /* 0x0033481701007387 */ /* 0x000fe20000100800 */
[----:B------:R-:W-:-:S03]  /*c6470*/  IADD3.X R2, PT, PT, R2, UR4, RZ, P6, !PT ;  /* 0x0000000402027c10 */ /* 0x000fc6000b7fe4ff */
[----:B------:R-:W-:Y:S01]  /*c6480*/  STL [R1+0x3374], R10 ;  /* 0x0033740a01007387 */ /* 0x000fe20000100800 */
[----:B------:R-:W-:-:S03]  /*c6490*/  IADD3.X R26, PT, PT, R26, UR4, RZ, P4, !PT ;  /* 0x000000041a1a7c10 */ /* 0x000fc6000a7fe4ff */
[----:B------:R-:W-:Y:S04]  /*c64a0*/  STL [R1+0x3340], R11 ;  /* 0x0033400b01007387 */ /* 0x000fe80000100800 */
[----:B------:R-:W-:Y:S04]  /*c64b0*/  STL [R1+0x336c], R19 ;  /* 0x00336c1301007387 */ /* 0x000fe80000100800 */
[----:B------:R-:W-:Y:S04]  /*c64c0*/  STL [R1+0x3338], R18 ;  /* 0x0033381201007387 */ /* 0x000fe80000100800 */
[----:B------:R0:W-:Y:S04]  /*c64d0*/  STL [R1+0x335c], R2 ;  /* 0x00335c0201007387 */ /* 0x0001e80000100800 */
[----:B------:R-:W-:Y:S04]  /*c64e0*/  STL [R1+0x3364], R26 ;  /* 0x0033641a01007387 */ /* 0x000fe80000100800 */
[----:B0-----:R-:W4:Y:S01]  /*c64f0*/  LDL.LU R2, [R1+0x3300] ;  /* 0x0033000001027983 */ /* 0x001f220000300800 */
[----:B------:R-:W-:-:S02]  /*c6500*/  IADD3 R27, P4, PT, R27, UR10, RZ ;  /* 0x0000000a1b1b7c10 */ /* 0x000fc4000ff9e0ff */
[----:B------:R-:W-:-:S03]  /*c6510*/  IADD3 R9, P6, PT, R9, UR10, RZ ;  /* 0x0000000a09097c10 */ /* 0x000fc6000ffde0ff */
[----:B------:R-:W-:Y:S04]  /*c6520*/  STL [R1+0x3330], R27 ;  /* 0x0033301b01007387 */ /* 0x000fe80000100800 */
[----:B------:R0:W-:Y:S01]  /*c6530*/  STL [R1+0x3328], R9 ;  /* 0x0033280901007387 */ /* 0x0001e20000100800 */
[----:B------:R-:W-:-:S03]  /*c6540*/  IADD3.X R8, PT, PT, R8, UR4, RZ, P5, !PT ;  /* 0x0000000408087c10 */ /* 0x000fc6000affe4ff */
[----:B0-----:R-:W4:Y:S04]  /*c6550*/  LDL.LU R9, [R1+0x332c] ;  /* 0x00332c0001097983 */ /* 0x001f280000300800 */
        /* <DEDUP_REMOVED lines=62> */
[----:B------:R-:W-:Y:S02]  /*c6940*/  IADD3.X R29, PT, PT, R29, UR4, RZ, P2, !PT ;  /* 0x000000041d1d7c10 */ /* 0x000fe400097fe4ff */
[----:B------:R-:W-:Y:S01]  /*c6950*/  IADD3 R20, P2, PT, R20, UR10, RZ ;  /* 0x0000000a14147c10 */ /* 0x000fe2000ff5e0ff */
[----:B0-----:R-:W4:Y:S04]  /*c6960*/  LDL.LU R12, [R1+0x32bc] ;  /* 0x0032bc00010c7983 */ /* 0x001f280000300800 */
[----:B------:R0:W-:Y:S01]  /*c6970*/  STL [R1+0x330c], R29 ;  /* 0x00330c1d01007387 */ /* 0x0001e20000100800 */
[----:B------:R-:W-:-:S02]  /*c6980*/  IADD3.X R21, PT, PT, R21, UR4, RZ, P1, !PT ;  /* 0x0000000415157c10 */ /* 0x000fc40008ffe4ff */
[----:B------:R-:W-:Y:S02]  /*c6990*/  IADD3 R22, P1, PT, R22, UR10, RZ ;  /* 0x0000000a16167c10 */ /* 0x000fe4000ff3e0ff */
[----:B------:R-:W-:Y:S02]  /*c69a0*/  IADD3.X R23, PT, PT, R23, UR4, RZ, P0, !PT ;  /* 0x0000000417177c10 */ /* 0x000fe400087fe4ff */
[----:B------:R-:W-:Y:S02]  /*c69b0*/  IADD3 R10, P0, PT, R10, UR10, RZ ;  /* 0x0000000a0a0a7c10 */ /* 0x000fe4000ff1e0ff */
[----:B------:R-:W-:Y:S02]  /*c69c0*/  IADD3.X R11, PT, PT, R11, UR4, RZ, P4, !PT ;  /* 0x000000040b0b7c10 */ /* 0x000fe4000a7fe4ff */
[----:B------:R-:W-:Y:S01]  /*c69d0*/  IADD3 R19, P4, PT, R19, UR10, RZ ;  /* 0x0000000a13137c10 */ /* 0x000fe2000ff9e0ff */
[----:B0-----:R-:W4:Y:S04]  /*c69e0*/  LDL.LU R29, [R1+0x3288] ;  /* 0x00328800011d7983 */ /* 0x001f280000300800 */
[----:B------:R-:W-:Y:S04]  /*c69f0*/  STL [R1+0x32d8], R20 ;  /* 0x0032d81401007387 */ /* 0x000fe80000100800 */
[----:B------:R-:W-:Y:S04]  /*c6a00*/  STL [R1+0x3304], R21 ;  /* 0x0033041501007387 */ /* 0x000fe80000100800 */
[----:B------:R-:W-:Y:S01]  /*c6a10*/  STL [R1+0x32d0], R22 ;  /* 0x0032d01601007387 */ /* 0x000fe20000100800 */
[----:B------:R-:W-:-:S02]  /*c6a20*/  IADD3.X R18, PT, PT, R18, UR4, RZ, P6, !PT ;  /* 0x0000000412127c10 */ /* 0x000fc4000b7fe4ff */
        /* <DEDUP_REMOVED lines=21> */
[----:B------:R-:W-:-:S04]  /*c6b80*/  IMAD.SHL.U32 R3, R3, 0x80, RZ ;  /* 0x0000008003037824 */ /* 0x000fc800078e00ff */
[----:B------:R-:W-:Y:S01]  /*c6b90*/  IMAD.SHL.U32 R3, R3, 0x2, RZ ;  /* 0x0000000203037824 */ /* 0x000fe200078e00ff */
        /* <DEDUP_REMOVED lines=33> */
[----:B------:R-:W-:-:S03]  /*c6db0*/  IADD3 R2, P6, PT, R2, R3, RZ ;  /* 0x0000000302027210 */ /* 0x000fc60007fde0ff */
[----:B0-----:R-:W4:Y:S04]  /*c6dc0*/  LDL.LU R28, [R1+0x3230] ;  /* 0x00323000011c7983 */ /* 0x001f280000300800 */
[----:B------:R0:W-:Y:S04]  /*c6dd0*/  STL [R1+0x3280], R2 ;  /* 0x0032800201007387 */ /* 0x0001e80000100800 */
[----:B0-----:R-:W4:Y:S01]  /*c6de0*/  LDL.LU R2, [R1+0x325c] ;  /* 0x00325c0001027983 */ /* 0x001f220000300800 */
[----:B------:R-:W-:-:S05]  /*c6df0*/  IADD3.X R9, PT, PT, R9, UR4, RZ, P5, !PT ;  /* 0x0000000409097c10 */ /* 0x000fca000affe4ff */
[----:B------:R0:W-:Y:S01]  /*c6e00*/  STL [R1+0x32ac], R9 ;  /* 0x0032ac0901007387 */ /* 0x0001e20000100800 */
[----:B------:R-:W-:-:S03]  /*c6e10*/  IADD3 R8, P5, PT, R8, R3, RZ ;  /* 0x0000000308087210 */ /* 0x000fc60007fbe0ff */
[----:B0-----:R-:W4:Y:S04]  /*c6e20*/  LDL.LU R9, [R1+0x3228] ;  /* 0x0032280001097983 */ /* 0x001f280000300800 */
[----:B------:R0:W-:Y:S04]  /*c6e30*/  STL [R1+0x3278], R8 ;  /* 0x0032780801007387 */ /* 0x0001e80000100800 */
[----:B0-----:R-:W4:Y:S01]  /*c6e40*/  LDL.LU R8, [R1+0x3254] ;  /* 0x0032540001087983 */ /* 0x001f220000300800 */
[----:B--2---:R-:W-:-:S05]  /*c6e50*/  IADD3.X R25, PT, PT, R25, UR4, RZ, P3, !PT ;  /* 0x0000000419197c10 */ /* 0x004fca0009ffe4ff */
[----:B------:R0:W-:Y:S04]  /*c6e60*/  STL [R1+0x32a4], R25 ;  /* 0x0032a41901007387 */ /* 0x0001e80000100800 */
[----:B0-----:R-:W2:Y:S01]  /*c6e70*/  LDL.LU R25, [R1+0x3220] ;  /* 0x0032200001197983 */ /* 0x001ea20000300800 */
[----:B---3--:R-:W-:-:S05]  /*c6e80*/  IADD3 R24, P3, PT, R24, R3, RZ ;  /* 0x0000000318187210 */ /* 0x008fca0007f7e0ff */
[----:B------:R0:W-:Y:S01]  /*c6e90*/  STL [R1+0x3270], R24 ;  /* 0x0032701801007387 */ /* 0x0001e20000100800 */
[----:B----4-:R-:W-:-:S03]  /*c6ea0*/  IADD3.X R5, PT, PT, R5, UR4, RZ, P2, !PT ;  /* 0x0000000405057c10 */ /* 0x010fc600097fe4ff */
[----:B0-----:R-:W3:Y:S04]  /*c6eb0*/  LDL.LU R24, [R1+0x324c] ;  /* 0x00324c0001187983 */ /* 0x001ee80000300800 */
[----:B------:R0:W-:Y:S01]  /*c6ec0*/  STL [R1+0x329c], R5 ;  /* 0x00329c0501007387 */ /* 0x0001e20000100800 */
[----:B------:R-:W-:-:S03]  /*c6ed0*/  IADD3 R4, P2, PT, R4, R3, RZ ;  /* 0x0000000304047210 */ /* 0x000fc60007f5e0ff */
[----:B0-----:R-:W4:Y:S04]  /*c6ee0*/  LDL.LU R5, [R1+0x3218] ;  /* 0x0032180001057983 */ /* 0x001f280000300800 */
[----:B------:R0:W-:Y:S01]  /*c6ef0*/  STL [R1+0x3268], R4 ;  /* 0x0032680401007387 */ /* 0x0001e20000100800 */
[----:B------:R-:W-:-:S03]  /*c6f00*/  IADD3.X R13, PT, PT, R13, UR4, RZ, P1, !PT ;  /* 0x000000040d0d7c10 */ /* 0x000fc60008ffe4ff */
[----:B0-----:R-:W4:Y:S04]  /*c6f10*/  LDL.LU R4, [R1+0x3244] ;  /* 0x0032440001047983 */ /* 0x001f280000300800 */
[----:B------:R0:W-:Y:S01]  /*c6f20*/  STL [R1+0x3294], R13 ;  /* 0x0032940d01007387 */ /* 0x0001e20000100800 */
[-C--:B------:R-:W-:Y:S02]  /*c6f30*/  IADD3 R12, P1, PT, R12, R3.reuse, RZ ;  /* 0x000000030c0c7210 */ /* 0x080fe40007f3e0ff */
[----:B------:R-:W-:Y:S01]  /*c6f40*/  IADD3.X R20, PT, PT, R20, UR4, RZ, P0, !PT ;  /* 0x0000000414147c10 */ /* 0x000fe200087fe4ff */
[----:B0-----:R-:W4:Y:S04]  /*c6f50*/  LDL.LU R13, [R1+0x3210] ;  /* 0x00321000010d7983 */ /* 0x001f280000300800 */
[----:B------:R0:W-:Y:S01]  /*c6f60*/  STL [R1+0x3260], R12 ;  /* 0x0032600c01007387 */ /* 0x0001e20000100800 */
[----:B------:R-:W-:-:S02]  /*c6f70*/  IADD3 R21, P0, PT, R21, R3, RZ ;  /* 0x0000000315157210 */ /* 0x000fc40007f1e0ff */
[----:B------:R-:W-:Y:S02]  /*c6f80*/  IADD3.X R22, PT, PT, R22, UR4, RZ, P4, !PT ;  /* 0x0000000416167c10 */ /* 0x000fe4000a7fe4ff */
[-C--:B------:R-:W-:Y:S01]  /*c6f90*/  IADD3 R23, P4, PT, R23, R3.reuse, RZ ;  /* 0x0000000317177210 */ /* 0x080fe20007f9e0ff */
[--C-:B------:R-:W-:Y:S01]  /*c6fa0*/  IMAD.X R10, R10, 0x1, R0.reuse, P6 ;  /* 0x000000010a0a7824 */ /* 0x100fe200030e0600 */
[-C--:B------:R-:W-:Y:S01]  /*c6fb0*/  IADD3 R11, P6, PT, R11, R3.reuse, RZ ;  /* 0x000000030b0b7210 */ /* 0x080fe20007fde0ff */
[----:B------:R-:W-:Y:S01]  /*c6fc0*/  IMAD.X R19, R19, 0x1, R0, P5 ;  /* 0x0000000113137824 */ /* 0x000fe200028e0600 */
[----:B0-----:R-:W4:Y:S04]  /*c6fd0*/  LDL.LU R12, [R1+0x323c] ;  /* 0x00323c00010c7983 */ /* 0x001f280000300800 */
[----:B------:R-:W-:Y:S04]  /*c6fe0*/  STL [R1+0x328c], R20 ;  /* 0x00328c1401007387 */ /* 0x000fe80000100800 */
[----:B------:R-:W-:Y:S04]  /*c6ff0*/  STL [R1+0x3258], R21 ;  /* 0x0032581501007387 */ /* 0x000fe80000100800 */
[----:B------:R-:W-:Y:S01]  /*c7000*/  STL [R1+0x3284], R22 ;  /* 0x0032841601007387 */ /* 0x000fe20000100800 */
[----:B------:R-:W-:-:S03]  /*c7010*/  IADD3 R18, P5, PT, R18, R3, RZ ;  /* 0x0000000312127210 */ /* 0x000fc60007fbe0ff */
[----:B------:R-:W-:Y:S01]  /*c7020*/  STL [R1+0x3250], R23 ;  /* 0x0032501701007387 */ /* 0x000fe20000100800 */
[----:B------:R-:W-:-:S03]  /*c7030*/  IADD3.X R29, PT, PT, R29, R0, RZ, P2, !PT ;  /* 0x000000001d1d7210 */ /* 0x000fc600017fe4ff */
[----:B------:R-:W-:Y:S01]  /*c7040*/  STL [R1+0x327c], R10 ;  /* 0x00327c0a01007387 */ /* 0x000fe20000100800 */
[----:B------:R-:W-:-:S03]  /*c7050*/  IMAD.X R26, R26, 0x1, R0, P3 ;  /* 0x000000011a1a7824 */ /* 0x000fc600018e0600 */
[----:B------:R-:W-:Y:S04]  /*c7060*/  STL [R1+0x3248], R11 ;  /* 0x0032480b01007387 */ /* 0x000fe80000100800 */
[----:B------:R-:W-:Y:S04]  /*c7070*/  STL [R1+0x3274], R19 ;  /* 0x0032741301007387 */ /* 0x000fe80000100800 */
[----:B------:R-:W-:Y:S01]  /*c7080*/  STL [R1+0x3240], R18 ;  /* 0x0032401201007387 */ /* 0x000fe20000100800 */
[----:B------:R-:W-:-:S03]  /*c7090*/  IADD3 R27, P3, PT, R27, R3, RZ ;  /* 0x000000031b1b7210 */ /* 0x000fc60007f7e0ff */
[----:B------:R0:W-:Y:S04]  /*c70a0*/  STL [R1+0x3264], R29 ;  /* 0x0032641d01007387 */ /* 0x0001e80000100800 */
[----:B------:R-:W-:Y:S01]  /*c70b0*/  STL [R1+0x326c], R26 ;  /* 0x00326c1a01007387 */ /* 0x000fe20000100800 */
[----:B------:R-:W-:-:S03]  /*c70c0*/  IADD3 R28, P2, PT, R28, R3, RZ ;  /* 0x000000031c1c7210 */ /* 0x000fc60007f5e0ff */
[----:B0-----:R-:W4:Y:S04]  /*c70d0*/  LDL.LU R29, [R1+0x3208] ;  /* 0x00320800011d7983 */ /* 0x001f280000300800 */
[----:B------:R-:W-:Y:S04]  /*c70e0*/  STL [R1+0x3238], R27 ;  /* 0x0032381b01007387 */ /* 0x000fe80000100800 */
[----:B------:R0:W-:Y:S01]  /*c70f0*/  STL [R1+0x3230], R28 ;  /* 0x0032301c01007387 */ /* 0x0001e20000100800 */
[----:B------:R-:W-:-:S03]  /*c7100*/  IMAD.X R2, R2, 0x1, R0, P1 ;  /* 0x0000000102027824 */ /* 0x000fc600008e0600 */
[----:B0-----:R-:W4:Y:S04]  /*c7110*/  LDL.LU R28, [R1+0x3234] ;  /* 0x00323400011c7983 */ /* 0x001f280000300800 */
[----:B------:R0:W-:Y:S04]  /*c7120*/  STL [R1+0x325c], R2 ;  /* 0x00325c0201007387 */ /* 0x0001e80000100800 */
[----:B0-----:R-:W4:Y:S01]  /*c7130*/  LDL.LU R2, [R1+0x3200] ;  /* 0x0032000001027983 */ /* 0x001f220000300800 */
[----:B------:R-:W-:-:S05]  /*c7140*/  IADD3 R9, P1, PT, R9, R3, RZ ;  /* 0x0000000309097210 */ /* 0x000fca0007f3e0ff */
[----:B------:R0:W-:Y:S01]  /*c7150*/  STL [R1+0x3228], R9 ;  /* 0x0032280901007387 */ /* 0x0001e20000100800 */
[----:B------:R-:W-:-:S03]  /*c7160*/  IMAD.X R8, R8, 0x1, R0, P0 ;  /* 0x0000000108087824 */ /* 0x000fc600000e0600 */
[----:B0-----:R-:W4:Y:S04]  /*c7170*/  LDL.LU R9, [R1+0x322c] ;  /* 0x00322c0001097983 */ /* 0x001f280000300800 */
[----:B------:R0:W-:Y:S04]  /*c7180*/  STL [R1+0x3254], R8 ;  /* 0x0032540801007387 */ /* 0x0001e80000100800 */
[----:B0-----:R-:W4:Y:S01]  /*c7190*/  LDL.LU R8, [R1+0x31f8] ;  /* 0x0031f80001087983 */ /* 0x001f220000300800 */
[----:B--2---:R-:W-:-:S05]  /*c71a0*/  IADD3 R25, P0, PT, R25, R3, RZ ;  /* 0x0000000319197210 */ /* 0x004fca0007f1e0ff */
[----:B------:R0:W-:Y:S04]  /*c71b0*/  STL [R1+0x3220], R25 ;  /* 0x0032201901007387 */ /* 0x0001e80000100800 */
[----:B0-----:R-:W2:Y:S01]  /*c71c0*/  LDL.LU R25, [R1+0x3224] ;  /* 0x0032240001197983 */ /* 0x001ea20000300800 */
[----:B---3--:R-:W-:-:S05]  /*c71d0*/  IMAD.X R24, R24, 0x1, R0, P4 ;  /* 0x0000000118187824 */ /* 0x008fca00020e0600 */
[----:B------:R0:W-:Y:S01]  /*c71e0*/  STL [R1+0x324c], R24 ;  /* 0x00324c1801007387 */ /* 0x0001e20000100800 */
[----:B----4-:R-:W-:-:S03]  /*c71f0*/  IADD3 R5, P4, PT, R5, R3, RZ ;  /* 0x0000000305057210 */ /* 0x010fc60007f9e0ff */
[----:B0-----:R-:W3:Y:S04]  /*c7200*/  LDL.LU R24, [R1+0x31f0] ;  /* 0x0031f00001187983 */ /* 0x001ee80000300800 */
[----:B------:R0:W-:Y:S01]  /*c7210*/  STL [R1+0x3218], R5 ;  /* 0x0032180501007387 */ /* 0x0001e20000100800 */
[----:B------:R-:W-:-:S03]  /*c7220*/  IMAD.X R4, R4, 0x1, R0, P6 ;  /* 0x0000000104047824 */ /* 0x000fc600030e0600 */
[----:B0-----:R-:W4:Y:S04]  /*c7230*/  LDL.LU R5, [R1+0x321c] ;  /* 0x00321c0001057983 */ /* 0x001f280000300800 */
[----:B------:R0:W-:Y:S01]  /*c7240*/  STL [R1+0x3244], R4 ;  /* 0x0032440401007387 */ /* 0x0001e20000100800 */
[----:B------:R-:W-:-:S03]  /*c7250*/  IADD3 R13, P6, PT, R13, R3, RZ ;  /* 0x000000030d0d7210 */ /* 0x000fc60007fde0ff */
[----:B0-----:R-:W4:Y:S04]  /*c7260*/  LDL.LU R4, [R1+0x31e8] ;  /* 0x0031e80001047983 */ /* 0x001f280000300800 */
[----:B------:R0:W-:Y:S01]  /*c7270*/  STL [R1+0x3210], R13 ;  /* 0x0032100d01007387 */ /* 0x0001e20000100800 */
[----:B------:R-:W-:-:S03]  /*c7280*/  IMAD.X R12, R12, 0x1, R0, P5 ;  /* 0x000000010c0c7824 */ /* 0x000fc600028e0600 */
        /* <DEDUP_REMOVED lines=13> */
[----:B------:R-:W-:-:S05]  /*c7360*/  IADD3 R29, P5, PT, R29, R3, RZ ;  /* 0x000000031d1d7210 */ /* 0x000fca0007fbe0ff */
[----:B------:R0:W-:Y:S01]  /*c7370*/  STL [R1+0x3208], R29 ;  /* 0x0032081d01007387 */ /* 0x0001e20000100800 */
[----:B------:R-:W-:-:S03]  /*c7380*/  IMAD.X R28, R28, 0x1, R0, P3 ;  /* 0x000000011c1c7824 */ /* 0x000fc600018e0600 */
[----:B0-----:R-:W4:Y:S04]  /*c7390*/  LDL.LU R29, [R1+0x31e4] ;  /* 0x0031e400011d7983 */ /* 0x001f280000300800 */
[----:B------:R0:W-:Y:S01]  /*c73a0*/  STL [R1+0x3234], R28 ;  /* 0x0032341c01007387 */ /* 0x0001e20000100800 */
[----:B------:R-:W-:-:S03]  /*c73b0*/  IADD3 R2, P3, PT, R2, R3, RZ ;  /* 0x0000000302027210 */ /* 0x000fc60007f7e0ff */
[----:B0-----:R-:W4:Y:S04]  /*c73c0*/  LDL.LU R28, [R1+0x3680] ;  /* 0x00368000011c7983 */ /* 0x001f280000300800 */
[----:B------:R0:W-:Y:S04]  /*c73d0*/  STL [R1+0x3200], R2 ;  /* 0x0032000201007387 */ /* 0x0001e80000100800 */
[----:B0-----:R-:W4:Y:S01]  /*c73e0*/  LDL.LU R2, [R1+0x31dc] ;  /* 0x0031dc0001027983 */ /* 0x001f220000300800 */
[----:B------:R-:W-:-:S05]  /*c73f0*/  IMAD.X R9, R9, 0x1, R0, P2 ;  /* 0x0000000109097824 */ /* 0x000fca00010e0600 */
[----:B------:R0:W-:Y:S01]  /*c7400*/  STL [R1+0x322c], R9 ;  /* 0x00322c0901007387 */ /* 0x0001e20000100800 */
[----:B------:R-:W-:-:S03]  /*c7410*/  IADD3 R8, P2, PT, R8, R3, RZ ;  /* 0x0000000308087210 */ /* 0x000fc60007f5e0ff */
[----:B0-----:R-:W4:Y:S04]  /*c7420*/  LDL.LU R9, [R1+0x31c0] ;  /* 0x0031c00001097983 */ /* 0x001f280000300800 */
[----:B------:R0:W-:Y:S04]  /*c7430*/  STL [R1+0x31f8], R8 ;  /* 0x0031f80801007387 */ /* 0x0001e80000100800 */
[----:B0-----:R-:W4:Y:S01]  /*c7440*/  LDL.LU R8, [R1+0x31d4] ;  /* 0x0031d40001087983 */ /* 0x001f220000300800 */
[----:B--2---:R-:W-:-:S05]  /*c7450*/  IMAD.X R25, R25, 0x1, R0, P1 ;  /* 0x0000000119197824 */ /* 0x004fca00008e0600 */
[----:B------:R0:W-:Y:S04]  /*c7460*/  STL [R1+0x3224], R25 ;  /* 0x0032241901007387 */ /* 0x0001e80000100800 */
[----:B0-----:R-:W2:Y:S01]  /*c7470*/  LDL.LU R25, [R1+0x31b8] ;  /* 0x0031b80001197983 */ /* 0x001ea20000300800 */
[----:B---3--:R-:W-:-:S05]  /*c7480*/  IADD3 R24, P1, PT, R24, R3, RZ ;  /* 0x0000000318187210 */ /* 0x008fca0007f3e0ff */
[----:B------:R0:W-:Y:S01]  /*c7490*/  STL [R1+0x31f0], R24 ;  /* 0x0031f01801007387 */ /* 0x0001e20000100800 */
[----:B----4-:R-:W-:-:S03]  /*c74a0*/  IMAD.X R5, R5, 0x1, R0, P0 ;  /* 0x0000000105057824 */ /* 0x010fc600000e0600 */
[----:B0-----:R-:W3:Y:S04]  /*c74b0*/  LDL.LU R24, [R1+0x31cc] ;  /* 0x0031cc0001187983 */ /* 0x001ee80000300800 */
[----:B------:R0:W-:Y:S01]  /*c74c0*/  STL [R1+0x321c], R5 ;  /* 0x00321c0501007387 */ /* 0x0001e20000100800 */
[----:B------:R-:W-:-:S03]  /*c74d0*/  IADD3 R4, P0, PT, R4, R3, RZ ;  /* 0x0000000304047210 */ /* 0x000fc60007f1e0ff */
[----:B0-----:R-:W4:Y:S04]  /*c74e0*/  LDL.LU R5, [R1+0x31b0] ;  /* 0x0031b00001057983 */ /* 0x001f280000300800 */
[----:B------:R0:W-:Y:S01]  /*c74f0*/  STL [R1+0x31e8], R4 ;  /* 0x0031e80401007387 */ /* 0x0001e20000100800 */
[--C-:B------:R-:W-:Y:S01]  /*c7500*/  IMAD.X R13, R13, 0x1, R0.reuse, P4 ;  /* 0x000000010d0d7824 */ /* 0x100fe200020e0600 */
[-C--:B------:R-:W-:Y:S02]  /*c7510*/  IADD3 R20, P4, PT, R20, R3.reuse, RZ ;  /* 0x0000000314147210 */ /* 0x080fe40007f9e0ff */
[----:B0-----:R-:W4:Y:S04]  /*c7520*/  LDL.LU R4, [R1+0x31c4] ;  /* 0x0031c40001047983 */ /* 0x001f280000300800 */
[----:B------:R0:W-:Y:S01]  /*c7530*/  STL [R1+0x3214], R13 ;  /* 0x0032140d01007387 */ /* 0x0001e20000100800 */
[--C-:B------:R-:W-:Y:S01]  /*c7540*/  IMAD.X R21, R21, 0x1, R0.reuse, P6 ;  /* 0x0000000115157824 */ /* 0x100fe200030e0600 */
[-C--:B------:R-:W-:Y:S01]  /*c7550*/  IADD3 R22, P6, PT, R22, R3.reuse, RZ ;  /* 0x0000000316167210 */ /* 0x080fe20007fde0ff */
[--C-:B------:R-:W-:Y:S01]  /*c7560*/  IMAD.X R23, R23, 0x1, R0.reuse, P5 ;  /* 0x0000000117177824 */ /* 0x100fe200028e0600 */
[-C--:B------:R-:W-:Y:S01]  /*c7570*/  IADD3 R10, P5, PT, R10, R3.reuse, RZ ;  /* 0x000000030a0a7210 */ /* 0x080fe20007fbe0ff */
[--C-:B------:R-:W-:Y:S01]  /*c7580*/  IMAD.X R11, R11, 0x1, R0.reuse, P3 ;  /* 0x000000010b0b7824 */ /* 0x100fe200018e0600 */
[----:B------:R-:W-:Y:S01]  /*c7590*/  IADD3 R19, P3, PT, R19, R3, RZ ;  /* 0x0000000313137210 */ /* 0x000fe20007f7e0ff */
[----:B0-----:R-:W4:Y:S04]  /*c75a0*/  LDL.LU R13, [R1+0x31a8] ;  /* 0x0031a800010d7983 */ /* 0x001f280000300800 */
[----:B------:R-:W-:Y:S04]  /*c75b0*/  STL [R1+0x31e0], R20 ;  /* 0x0031e01401007387 */ /* 0x000fe80000100800 */
[----:B------:R-:W-:Y:S04]  /*c75c0*/  STL [R1+0x320c], R21 ;  /* 0x00320c1501007387 */ /* 0x000fe80000100800 */
[----:B------:R-:W-:Y:S01]  /*c75d0*/  STL [R1+0x31d8], R22 ;  /* 0x0031d81601007387 */ /* 0x000fe20000100800 */
[----:B------:R-:W-:-:S02]  /*c75e0*/  IMAD.X R18, R18, 0x1, R0, P2 ;  /* 0x0000000112127824 */ /* 0x000fc400010e0600 */
[----:B------:R-:W-:Y:S01]  /*c75f0*/  IMAD.X R27, R27, 0x1, R0, P1 ;  /* 0x000000011b1b7824 */ /* 0x000fe200008e0600 */
[----:B------:R-:W-:Y:S01]  /*c7600*/  STL [R1+0x3204], R23 ;  /* 0x0032041701007387 */ /* 0x000fe20000100800 */
[----:B------:R-:W-:-:S03]  /*c7610*/  IADD3 R12, P1, PT, R12, R3, RZ ;  /* 0x000000030c0c7210 */ /* 0x000fc60007f3e0ff */
[----:B------:R-:W-:Y:S01]  /*c7620*/  STL [R1+0x31d0], R10 ;  /* 0x0031d00a01007387 */ /* 0x000fe20000100800 */
[----:B------:R-:W-:-:S03]  /*c7630*/  IADD3 R26, P2, PT, R26, R3, RZ ;  /* 0x000000031a1a7210 */ /* 0x000fc60007f5e0ff */
[----:B------:R-:W-:Y:S04]  /*c7640*/  STL [R1+0x31fc], R11 ;  /* 0x0031fc0b01007387 */ /* 0x000fe80000100800 */
[----:B------:R-:W-:Y:S04]  /*c7650*/  STL [R1+0x31c8], R19 ;  /* 0x0031c81301007387 */ /* 0x000fe80000100800 */
[----:B------:R-:W-:Y:S04]  /*c7660*/  STL [R1+0x31f4], R18 ;  /* 0x0031f41201007387 */ /* 0x000fe80000100800 */
[----:B------:R0:W-:Y:S04]  /*c7670*/  STL [R1+0x3688], R12 ;  /* 0x0036880c01007387 */ /* 0x0001e80000100800 */
[----:B------:R-:W-:Y:S01]  /*c7680*/  STL [R1+0x3690], R26 ;  /* 0x0036901a01007387 */ /* 0x000fe20000100800 */
[----:B------:R-:W-:-:S03]  /*c7690*/  IMAD.X R29, R29, 0x1, R0, P0 ;  /* 0x000000011d1d7824 */ /* 0x000fc600000e0600 */
[----:B0-----:R-:W4:Y:S04]  /*c76a0*/  LDL.LU R12, [R1+0x368c] ;  /* 0x00368c00010c7983 */ /* 0x001f280000300800 */
[----:B------:R-:W-:Y:S04]  /*c76b0*/  STL [R1+0x31ec], R27 ;  /* 0x0031ec1b01007387 */ /* 0x000fe80000100800 */
[----:B------:R0:W-:Y:S01]  /*c76c0*/  STL [R1+0x31e4], R29 ;  /* 0x0031e41d01007387 */ /* 0x0001e20000100800 */
[----:B------:R-:W-:-:S03]  /*c76d0*/  IADD3 R28, P0, PT, R28, R3, RZ ;  /* 0x000000031c1c7210 */ /* 0x000fc60007f1e0ff */
[----:B0-----:R-:W4:Y:S04]  /*c76e0*/  LDL.LU R29, [R1+0x31a0] ;  /* 0x0031a000011d7983 */ /* 0x001f280000300800 */
        /* <DEDUP_REMOVED lines=36> */
[----:B------:R-:W-:-:S05]  /*c7930*/  IMAD.X R12, R12, 0x1, R0, P2 ;  /* 0x000000010c0c7824 */ /* 0x000fca00010e0600 */
[----:B------:R0:W-:Y:S01]  /*c7940*/  STL [R1+0x368c], R12 ;  /* 0x00368c0c01007387 */ /* 0x0001e20000100800 */
[----:B------:R-:W-:-:S03]  /*c7950*/  IADD3 R29, P2, PT, R29, R3, RZ ;  /* 0x000000031d1d7210 */ /* 0x000fc60007f5e0ff */
[----:B0-----:R-:W4:Y:S04]  /*c7960*/  LDL.LU R12, [R1+0x3150] ;  /* 0x00315000010c7983 */ /* 0x001f280000300800 */
        /* <DEDUP_REMOVED lines=22> */
[-C--:B------:R-:W-:Y:S01]  /*c7ad0*/  IADD3 R4, P6, PT, R4, R3.reuse, RZ ;  /* 0x0000000304047210 */ /* 0x080fe20007fde0ff */
[--C-:B------:R-:W-:Y:S02]  /*c7ae0*/  IMAD.X R20, R20, 0x1, R0.reuse, P5 ;  /* 0x0000000114147824 */ /* 0x100fe400028e0600 */
[----:B0-----:R-:W4:Y:S04]  /*c7af0*/  LDL.LU R5, [R1+0x3130] ;  /* 0x0031300001057983 */ /* 0x001f280000300800 */
[----:B------:R0:W-:Y:S01]  /*c7b00*/  STL [R1+0x3180], R4 ;  /* 0x0031800401007387 */ /* 0x0001e20000100800 */
[-C--:B------:R-:W-:Y:S01]  /*c7b10*/  IADD3 R21, P5, PT, R21, R3.reuse, RZ ;  /* 0x0000000315157210 */ /* 0x080fe20007fbe0ff */
[--C-:B------:R-:W-:Y:S01]  /*c7b20*/  IMAD.X R22, R22, 0x1, R0.reuse, P3 ;  /* 0x0000000116167824 */ /* 0x100fe200018e0600 */
        /* <DEDUP_REMOVED lines=10> */
[----:B------:R-:W-:-:S03]  /*c7bd0*/  IMAD.X R13, R13, 0x1, R0, P4 ;  /* 0x000000010d0d7824 */ /* 0x000fc600020e0600 */
        /* <DEDUP_REMOVED lines=76> */
[--C-:B----4-:R-:W-:Y:S01]  /*c80a0*/  IMAD.X R5, R5, 0x1, R0.reuse, P3 ;  /* 0x0000000105057824 */ /* 0x110fe200018e0600 */
[-C--:B------:R-:W-:Y:S01]  /*c80b0*/  IADD3 R20, P3, PT, R20, R3.reuse, RZ ;  /* 0x0000000314147210 */ /* 0x080fe20007f7e0ff */
[----:B------:R-:W-:Y:S01]  /*c80c0*/  IMAD.X R21, R21, 0x1, R0, P2 ;  /* 0x0000000115157824 */ /* 0x000fe200010e0600 */
[----:B0-----:R-:W3:Y:S01]  /*c80d0*/  LDL.LU R24, [R1+0x30e4] ;  /* 0x0030e40001187983 */ /* 0x001ee20000300800 */
[----:B------:R-:W-:-:S03]  /*c80e0*/  IADD3 R22, P2, PT, R22, R3, RZ ;  /* 0x0000000316167210 */ /* 0x000fc60007f5e0ff */
[----:B------:R0:W-:Y:S01]  /*c80f0*/  STL [R1+0x3134], R5 ;  /* 0x0031340501007387 */ /* 0x0001e20000100800 */
[--C-:B------:R-:W-:Y:S01]  /*c8100*/  IMAD.X R23, R23, 0x1, R0.reuse, P1 ;  /* 0x0000000117177824 */ /* 0x100fe200008e0600 */
[-C--:B------:R-:W-:Y:S01]  /*c8110*/  IADD3 R10, P1, PT, R10, R3.reuse, RZ ;  /* 0x000000030a0a7210 */ /* 0x080fe20007f3e0ff */
[--C-:B------:R-:W-:Y:S01]  /*c8120*/  IMAD.X R11, R11, 0x1, R0.reuse, P0 ;  /* 0x000000010b0b7824 */ /* 0x100fe200000e0600 */
[-C--:B------:R-:W-:Y:S01]  /*c8130*/  IADD3 R19, P0, PT, R19, R3.reuse, RZ ;  /* 0x0000000313137210 */ /* 0x080fe20007f1e0ff */
[--C-:B------:R-:W-:Y:S02]  /*c8140*/  IMAD.X R18, R18, 0x1, R0.reuse, P4 ;  /* 0x0000000112127824 */ /* 0x100fe400020e0600 */
[----:B------:R-:W-:Y:S01]  /*c8150*/  IMAD.X R27, R27, 0x1, R0, P6 ;  /* 0x000000011b1b7824 */ /* 0x000fe200030e0600 */
[----:B0-----:R-:W4:Y:S04]  /*c8160*/  LDL.LU R5, [R1+0x30b0] ;  /* 0x0030b00001057983 */ /* 0x001f280000300800 */
[----:B------:R-:W-:Y:S04]  /*c8170*/  STL [R1+0x3100], R20 ;  /* 0x0031001401007387 */ /* 0x000fe80000100800 */
[----:B------:R-:W-:Y:S04]  /*c8180*/  STL [R1+0x312c], R21 ;  /* 0x00312c1501007387 */ /* 0x000fe80000100800 */
[----:B------:R-:W-:Y:S04]  /*c8190*/  STL [R1+0x30f8], R22 ;  /* 0x0030f81601007387 */ /* 0x000fe80000100800 */
        /* <DEDUP_REMOVED lines=78> */
[-C--:B---3--:R-:W-:Y:S01]  /*c8680*/  IADD3 R24, P2, PT, R24, R3.reuse, RZ ;  /* 0x0000000318187210 */ /* 0x088fe20007f5e0ff */
[--C-:B----4-:R-:W-:Y:S01]  /*c8690*/  IMAD.X R20, R20, 0x1, R0.reuse, P1 ;  /* 0x0000000114147824 */ /* 0x110fe200008e0600 */
[-C--:B------:R-:W-:Y:S01]  /*c86a0*/  IADD3 R21, P1, PT, R21, R3.reuse, RZ ;  /* 0x0000000315157210 */ /* 0x080fe20007f3e0ff */
[--C-:B------:R-:W-:Y:S02]  /*c86b0*/  IMAD.X R22, R22, 0x1, R0.reuse, P0 ;  /* 0x0000000116167824 */ /* 0x100fe400000e0600 */
[----:B------:R0:W-:Y:S01]  /*c86c0*/  STL [R1+0x3088], R24 ;  /* 0x0030881801007387 */ /* 0x0001e20000100800 */
[-C--:B------:R-:W-:Y:S01]  /*c86d0*/  IADD3 R23, P0, PT, R23, R3.reuse, RZ ;  /* 0x0000000317177210 */ /* 0x080fe20007f1e0ff */
[--C-:B------:R-:W-:Y:S01]  /*c86e0*/  IMAD.X R10, R10, 0x1, R0.reuse, P4 ;  /* 0x000000010a0a7824 */ /* 0x100fe200020e0600 */
[-C--:B------:R-:W-:Y:S01]  /*c86f0*/  IADD3 R11, P4, PT, R11, R3.reuse, RZ ;  /* 0x000000030b0b7210 */ /* 0x080fe20007f9e0ff */
[--C-:B------:R-:W-:Y:S01]  /*c8700*/  IMAD.X R19, R19, 0x1, R0.reuse, P6 ;  /* 0x0000000113137824 */ /* 0x100fe200030e0600 */
[----:B------:R-:W-:Y:S01]  /*c8710*/  IADD3 R18, P6, PT, R18, R3, RZ ;  /* 0x0000000312127210 */ /* 0x000fe20007fde0ff */
[----:B0-----:R-:W3:Y:S04]  /*c8720*/  LDL.LU R24, [R1+0x3064] ;  /* 0x0030640001187983 */ /* 0x001ee80000300800 */
[----:B------:R-:W-:Y:S04]  /*c8730*/  STL [R1+0x30b4], R20 ;  /* 0x0030b41401007387 */ /* 0x000fe80000100800 */
[----:B------:R-:W-:Y:S04]  /*c8740*/  STL [R1+0x3080], R21 ;  /* 0x0030801501007387 */ /* 0x000fe80000100800 */
[----:B------:R-:W-:Y:S04]  /*c8750*/  STL [R1+0x30ac], R22 ;  /* 0x0030ac1601007387 */ /* 0x000fe80000100800 */
[----:B------:R-:W-:Y:S01]  /*c8760*/  STL [R1+0x3078], R23 ;  /* 0x0030781701007387 */ /* 0x000fe20000100800 */
[----:B------:R-:W-:-:S03]  /*c8770*/  IMAD.X R5, R5, 0x1, R0, P3 ;  /* 0x0000000105057824 */ /* 0x000fc600018e0600 */
[----:B------:R-:W-:Y:S01]  /*c8780*/  STL [R1+0x30a4], R10 ;  /* 0x0030a40a01007387 */ /* 0x000fe20000100800 */
[----:B------:R-:W-:-:S03]  /*c8790*/  IMAD.X R26, R26, 0x1, R0, P5 ;  /* 0x000000011a1a7824 */ /* 0x000fc600028e0600 */
[----:B------:R-:W-:Y:S01]  /*c87a0*/  STL [R1+0x3070], R11 ;  /* 0x0030700b01007387 */ /* 0x000fe20000100800 */
[----:B------:R-:W-:-:S03]  /*c87b0*/  IADD3 R27, P5, PT, R27, R3, RZ ;  /* 0x000000031b1b7210 */ /* 0x000fc60007fbe0ff */
[----:B------:R-:W-:Y:S04]  /*c87c0*/  STL [R1+0x309c], R19 ;  /* 0x00309c1301007387 */ /* 0x000fe80000100800 */
[----:B------:R-:W-:Y:S04]  /*c87d0*/  STL [R1+0x3068], R18 ;  /* 0x0030681201007387 */ /* 0x000fe80000100800 */
        /* <DEDUP_REMOVED lines=30> */
[----:B0-----:R-:W2:Y:S04]  /*c89c0*/  LDL.LU R25, [R1+0x303c] ;  /* 0x00303c0001197983 */ /* 0x001ea80000300800 */
[----:B------:R-:W2:Y:S04]  /*c89d0*/  LDL.LU R20, [R1+0x3008] ;  /* 0x0030080001147983 */ /* 0x000ea80000300800 */
[----:B------:R-:W2:Y:S04]  /*c89e0*/  LDL.LU R21, [R1+0x3034] ;  /* 0x0030340001157983 */ /* 0x000ea80000300800 */
[----:B------:R-:W2:Y:S01]  /*c89f0*/  LDL.LU R22, [R1+0x3000] ;  /* 0x0030000001167983 */ /* 0x000ea20000300800 */
[----:B---3--:R-:W-:-:S05]  /*c8a00*/  IMAD.X R24, R24, 0x1, R0, P6 ;  /* 0x0000000118187824 */ /* 0x008fca00030e0600 */
        /* <DEDUP_REMOVED lines=9> */
[----:B----4-:R-:W-:-:S05]  /*c8aa0*/  IADD3 R5, P6, PT, R5, R3, RZ ;  /* 0x0000000305057210 */ /* 0x010fca0007fde0ff */
        /* <DEDUP_REMOVED lines=26> */
[--C-:B--2---:R-:W-:Y:S01]  /*c8c50*/  IMAD.X R25, R25, 0x1, R0.reuse, P0 ;  /* 0x0000000119197824 */ /* 0x104fe200000e0600 */
[-C--:B------:R-:W-:Y:S01]  /*c8c60*/  IADD3 R20, P0, PT, R20, R3.reuse, RZ ;  /* 0x0000000314147210 */ /* 0x080fe20007f1e0ff */
[----:B------:R-:W-:Y:S01]  /*c8c70*/  IMAD.X R21, R21, 0x1, R0, P4 ;  /* 0x0000000115157824 */ /* 0x000fe200020e0600 */
[----:B------:R-:W-:-:S02]  /*c8c80*/  IADD3 R22, P4, PT, R22, R3, RZ ;  /* 0x0000000316167210 */ /* 0x000fc40007f9e0ff */
[----:B------:R0:W-:Y:S01]  /*c8c90*/  STL [R1+0x303c], R25 ;  /* 0x00303c1901007387 */ /* 0x0001e20000100800 */
[--C-:B---3--:R-:W-:Y:S01]  /*c8ca0*/  IMAD.X R23, R23, 0x1, R0.reuse, P6 ;  /* 0x0000000117177824 */ /* 0x108fe200030e0600 */
[----:B------:R-:W-:Y:S02]  /*c8cb0*/  IADD3 R10, P6, PT, R10, R3, RZ ;  /* 0x000000030a0a7210 */ /* 0x000fe40007fde0ff */
[----:B0-----:R-:W2:Y:S04]  /*c8cc0*/  LDL.LU R25, [R1+0x2fb8] ;  /* 0x002fb80001197983 */ /* 0x001ea80000300800 */
[----:B------:R-:W-:Y:S01]  /*c8cd0*/  STL [R1+0x3008], R20 ;  /* 0x0030081401007387 */ /* 0x000fe20000100800 */
[----:B------:R-:W-:-:S03]  /*c8ce0*/  IMAD.X R11, R11, 0x1, R0, P5 ;  /* 0x000000010b0b7824 */ /* 0x000fc600028e0600 */
[----:B------:R-:W-:Y:S01]  /*c8cf0*/  STL [R1+0x3034], R21 ;  /* 0x0030341501007387 */ /* 0x000fe20000100800 */
[----:B------:R-:W-:-:S03]  /*c8d00*/  IADD3 R19, P5, PT, R19, R3, RZ ;  /* 0x0000000313137210 */ /* 0x000fc60007fbe0ff */
[----:B------:R-:W-:Y:S01]  /*c8d10*/  STL [R1+0x3000], R22 ;  /* 0x0030001601007387 */ /* 0x000fe20000100800 */
[--C-:B------:R-:W-:Y:S02]  /*c8d20*/  IMAD.X R18, R18, 0x1, R0.reuse, P3 ;  /* 0x0000000112127824 */ /* 0x100fe400018e0600 */
        /* <DEDUP_REMOVED lines=9> */
[----:B------:R-:W-:Y:S04]  /*c8dc0*/  STL [R1+0x2fe8], R26 ;  /* 0x002fe81a01007387 */ /* 0x000fe80000100800 */
[----:B0-----:R-:W3:Y:S01]  /*c8dd0*/  LDL.LU R24, [R1+0x2fe4] ;  /* 0x002fe40001187983 */ /* 0x001ee20000300800 */
[----:B----4-:R-:W-:-:S03]  /*c8de0*/  IMAD.X R5, R5, 0x1, R0, P1 ;  /* 0x0000000105057824 */ /* 0x010fc600008e0600 */
        /* <DEDUP_REMOVED lines=26> */
[----:B0-----:R-:W4:Y:S04]  /*c8f90*/  LDL.LU R8, [R1+0x2f90] ;  /* 0x002f900001087983 */ /* 0x001f280000300800 */
[----:B------:R-:W4:Y:S04]  /*c8fa0*/  LDL.LU R20, [R1+0x2fbc] ;  /* 0x002fbc0001147983 */ /* 0x000f280000300800 */
[----:B------:R-:W4:Y:S04]  /*c8fb0*/  LDL.LU R21, [R1+0x2f88] ;  /* 0x002f880001157983 */ /* 0x000f280000300800 */
[----:B------:R-:W4:Y:S01]  /*c8fc0*/  LDL.LU R22, [R1+0x2fb4] ;  /* 0x002fb40001167983 */ /* 0x000f220000300800 */
[----:B--2---:R-:W-:-:S05]  /*c8fd0*/  IADD3 R25, P5, PT, R25, R3, RZ ;  /* 0x0000000319197210 */ /* 0x004fca0007fbe0ff */
        /* <DEDUP_REMOVED lines=9> */
[----:B---3--:R-:W-:-:S05]  /*c9070*/  IADD3.X R24, PT, PT, R24, R0, RZ, P3, !PT ;  /* 0x0000000018187210 */ /* 0x008fca0001ffe4ff */
[----:B------:R0:W-:Y:S04]  /*c9080*/  STL [R1+0x2fe4], R24 ;  /* 0x002fe41801007387 */ /* 0x0001e80000100800 */
        /* <DEDUP_REMOVED lines=24> */
[-C--:B------:R-:W-:Y:S01]  /*c9210*/  IADD3 R8, P4, PT, R8, R3.reuse, RZ ;  /* 0x0000000308087210 */ /* 0x080fe20007f9e0ff */
[--C-:B------:R-:W-:Y:S01]  /*c9220*/  IMAD.X R20, R20, 0x1, R0.reuse, P6 ;  /* 0x0000000114147824 */ /* 0x100fe200030e0600 */
[----:B------:R-:W-:Y:S01]  /*c9230*/  IADD3 R21, P6, PT, R21, R3, RZ ;  /* 0x0000000315157210 */ /* 0x000fe20007fde0ff */
[----:B0-----:R-:W4:Y:S01]  /*c9240*/  LDL.LU R9, [R1+0x2f40] ;  /* 0x002f400001097983 */ /* 0x001f220000300800 */
[----:B------:R-:W-:-:S03]  /*c9250*/  IMAD.X R22, R22, 0x1, R0, P5 ;  /* 0x0000000116167824 */ /* 0x000fc600028e0600 */
[----:B------:R0:W-:Y:S04]  /*c9260*/  STL [R1+0x2f90], R8 ;  /* 0x002f900801007387 */ /* 0x0001e80000100800 */
[----:B0-----:R-:W4:Y:S04]  /*c9270*/  LDL.LU R8, [R1+0x2f6c] ;  /* 0x002f6c0001087983 */ /* 0x001f280000300800 */
[----:B------:R-:W-:Y:S04]  /*c9280*/  STL [R1+0x2fbc], R20 ;  /* 0x002fbc1401007387 */ /* 0x000fe80000100800 */
[----:B------:R-:W-:Y:S04]  /*c9290*/  STL [R1+0x2f88], R21 ;  /* 0x002f881501007387 */ /* 0x000fe80000100800 */
[----:B------:R-:W-:Y:S01]  /*c92a0*/  STL [R1+0x2fb4], R22 ;  /* 0x002fb41601007387 */ /* 0x000fe20000100800 */
[-C--:B--2---:R-:W-:Y:S01]  /*c92b0*/  IADD3 R23, P5, PT, R23, R3.reuse, RZ ;  /* 0x0000000317177210 */ /* 0x084fe20007fbe0ff */
[--C-:B------:R-:W-:Y:S01]  /*c92c0*/  IMAD.X R10, R10, 0x1, R0.reuse, P3 ;  /* 0x000000010a0a7824 */ /* 0x100fe200018e0600 */
[-C--:B------:R-:W-:Y:S01]  /*c92d0*/  IADD3 R11, P3, PT, R11, R3.reuse, RZ ;  /* 0x000000030b0b7210 */ /* 0x080fe20007f7e0ff */
[--C-:B------:R-:W-:Y:S01]  /*c92e0*/  IMAD.X R19, R19, 0x1, R0.reuse, P2 ;  /* 0x0000000113137824 */ /* 0x100fe200010e0600 */
[----:B------:R-:W-:Y:S01]  /*c92f0*/  IADD3 R18, P2, PT, R18, R3, RZ ;  /* 0x0000000312127210 */ /* 0x000fe20007f5e0ff */
[----:B------:R-:W-:Y:S04]  /*c9300*/  STL [R1+0x2f80], R23 ;  /* 0x002f801701007387 */ /* 0x000fe80000100800 */
[----:B------:R-:W-:Y:S01]  /*c9310*/  STL [R1+0x2fac], R10 ;  /* 0x002fac0a01007387 */ /* 0x000fe20000100800 */
[----:B------:R-:W-:-:S02]  /*c9320*/  IMAD.X R25, R25, 0x1, R0, P0 ;  /* 0x0000000119197824 */ /* 0x000fc400000e0600 */
[----:B------:R-:W-:Y:S01]  /*c9330*/  IMAD.X R26, R26, 0x1, R0, P1 ;  /* 0x000000011a1a7824 */ /* 0x000fe200008e0600 */
[----:B------:R-:W-:Y:S04]  /*c9340*/  STL [R1+0x2f78], R11 ;  /* 0x002f780b01007387 */ /* 0x000fe80000100800 */
[----:B------:R-:W-:Y:S01]  /*c9350*/  STL [R1+0x2fa4], R19 ;  /* 0x002fa41301007387 */ /* 0x000fe20000100800 */
[----:B------:R-:W-:-:S03]  /*c9360*/  IADD3 R27, P1, PT, R27, R3, RZ ;  /* 0x000000031b1b7210 */ /* 0x000fc60007f3e0ff */
[----:B------:R-:W-:Y:S04]  /*c9370*/  STL [R1+0x2f70], R18 ;  /* 0x002f701201007387 */ /* 0x000fe80000100800 */
[----:B------:R0:W-:Y:S04]  /*c9380*/  STL [R1+0x2f94], R25 ;  /* 0x002f941901007387 */ /* 0x0001e80000100800 */
[----:B------:R-:W-:Y:S04]  /*c9390*/  STL [R1+0x2f9c], R26 ;  /* 0x002f9c1a01007387 */ /* 0x000fe80000100800 */
[----:B0-----:R-:W2:Y:S04]  /*c93a0*/  LDL.LU R25, [R1+0x2f38] ;  /* 0x002f380001197983 */ /* 0x001ea80000300800 */
[----:B------:R-:W-:Y:S01]  /*c93b0*/  STL [R1+0x2f68], R27 ;  /* 0x002f681b01007387 */ /* 0x000fe20000100800 */
[----:B---3--:R-:W-:-:S05]  /*c93c0*/  IADD3 R24, P0, PT, R24, R3, RZ ;  /* 0x0000000318187210 */ /* 0x008fca0007f1e0ff */
[----:B------:R0:W-:Y:S04]  /*c93d0*/  STL [R1+0x2f60], R24 ;  /* 0x002f601801007387 */ /* 0x0001e80000100800 */
[----:B0-----:R-:W3:Y:S01]  /*c93e0*/  LDL.LU R24, [R1+0x2f64] ;  /* 0x002f640001187983 */ /* 0x001ee20000300800 */
[----:B----4-:R-:W-:-:S05]  /*c93f0*/  IMAD.X R5, R5, 0x1, R0, P4 ;  /* 0x0000000105057824 */ /* 0x010fca00020e0600 */
        /* <DEDUP_REMOVED lines=36> */
[----:B--2---:R-:W-:-:S05]  /*c9640*/  IADD3 R25, P2, PT, R25, R3, RZ ;  /* 0x0000000319197210 */ /* 0x004fca0007f5e0ff */
[----:B------:R0:W-:Y:S04]  /*c9650*/  STL [R1+0x2f38], R25 ;  /* 0x002f381901007387 */ /* 0x0001e80000100800 */
[----:B0-----:R-:W2:Y:S01]  /*c9660*/  LDL.LU R25, [R1+0x2f14] ;  /* 0x002f140001197983 */ /* 0x001ea20000300800 */
[----:B---3--:R-:W-:-:S05]  /*c9670*/  IMAD.X R24, R24, 0x1, R0, P1 ;  /* 0x0000000118187824 */ /* 0x008fca00008e0600 */
        /* <DEDUP_REMOVED lines=23> */
[--C-:B------:R-:W-:Y:S01]  /*c97f0*/  IMAD.X R9, R9, 0x1, R0.reuse, P5 ;  /* 0x0000000109097824 */ /* 0x100fe200028e0600 */
[-C--:B------:R-:W-:Y:S01]  /*c9800*/  IADD3 R20, P5, PT, R20, R3.reuse, RZ ;  /* 0x0000000314147210 */ /* 0x080fe20007fbe0ff */
[----:B------:R-:W-:Y:S01]  /*c9810*/  IMAD.X R21, R21, 0x1, R0, P3 ;  /* 0x0000000115157824 */ /* 0x000fe200018e0600 */
[----:B------:R-:W-:-:S02]  /*c9820*/  IADD3 R22, P3, PT, R22, R3, RZ ;  /* 0x0000000316167210 */ /* 0x000fc40007f7e0ff */
        /* <DEDUP_REMOVED lines=20> */
[----:B0-----:R-:W4:Y:S04]  /*c9970*/  LDL.LU R8, [R1+0x2eec] ;  /* 0x002eec0001087983 */ /* 0x001f280000300800 */
[----:B------:R-:W-:Y:S01]  /*c9980*/  STL [R1+0x2f1c], R27 ;  /* 0x002f1c1b01007387 */ /* 0x000fe20000100800 */
[----:B--2---:R-:W-:-:S05]  /*c9990*/  IMAD.X R25, R25, 0x1, R0, P6 ;  /* 0x0000000119197824 */ /* 0x004fca00030e0600 */
[----:B------:R0:W-:Y:S04]  /*c99a0*/  STL [R1+0x2f14], R25 ;  /* 0x002f141901007387 */ /* 0x0001e80000100800 */
[----:B0-----:R-:W2:Y:S01]  /*c99b0*/  LDL.LU R25, [R1+0x2eb8] ;  /* 0x002eb80001197983 */ /* 0x001ea20000300800 */
        /* <DEDUP_REMOVED lines=23> */
[----:B0-----:R-:W4:Y:S04]  /*c9b30*/  LDL.LU R2, [R1+0x2e98] ;  /* 0x002e980001027983 */ /* 0x001f280000300800 */
[----:B------:R-:W4:Y:S04]  /*c9b40*/  LDL.LU R20, [R1+0x2ec4] ;  /* 0x002ec40001147983 */ /* 0x000f280000300800 */
[----:B------:R-:W4:Y:S01]  /*c9b50*/  LDL.LU R21, [R1+0x2e90] ;  /* 0x002e900001157983 */ /* 0x000f220000300800 */
[----:B------:R-:W-:-:S03]  /*c9b60*/  IADD3 R9, P1, PT, R9, R3, RZ ;  /* 0x0000000309097210 */ /* 0x000fc60007f3e0ff */
        /* <DEDUP_REMOVED lines=11> */
[----:B------:R0:W-:Y:S04]  /*c9c20*/  STL [R1+0x2eec], R8 ;  /* 0x002eec0801007387 */ /* 0x0001e80000100800 */
        /* <DEDUP_REMOVED lines=30> */
[--C-:B------:R-:W-:Y:S01]  /*c9e10*/  IMAD.X R22, R22, 0x1, R0.reuse, P1 ;  /* 0x0000000116167824 */ /* 0x100fe200008e0600 */
[-C--:B------:R-:W-:Y:S01]  /*c9e20*/  IADD3 R23, P1, PT, R23, R3.reuse, RZ ;  /* 0x0000000317177210 */ /* 0x080fe20007f3e0ff */
[----:B------:R-:W-:Y:S01]  /*c9e30*/  IMAD.X R10, R10, 0x1, R0, P0 ;  /* 0x000000010a0a7824 */ /* 0x000fe200000e0600 */
[----:B------:R-:W-:Y:S01]  /*c9e40*/  STL [R1+0x2ec4], R20 ;  /* 0x002ec41401007387 */ /* 0x000fe20000100800 */
[----:B------:R-:W-:-:S03]  /*c9e50*/  IADD3 R11, P0, PT, R11, R3, RZ ;  /* 0x000000030b0b7210 */ /* 0x000fc60007f1e0ff */
[----:B------:R-:W-:Y:S01]  /*c9e60*/  STL [R1+0x2e90], R21 ;  /* 0x002e901501007387 */ /* 0x000fe20000100800 */
[----:B------:R-:W-:-:S03]  /*c9e70*/  IMAD.X R19, R19, 0x1, R0, P4 ;  /* 0x0000000113137824 */ /* 0x000fc600020e0600 */
[----:B------:R-:W-:Y:S01]  /*c9e80*/  STL [R1+0x2ebc], R22 ;  /* 0x002ebc1601007387 */ /* 0x000fe20000100800 */
[----:B------:R-:W-:-:S03]  /*c9e90*/  IADD3 R18, P4, PT, R18, R3, RZ ;  /* 0x0000000312127210 */ /* 0x000fc60007f9e0ff */
        /* <DEDUP_REMOVED lines=13> */
[----:B------:R0:W-:Y:S04]  /*c9f70*/  STL [R1+0x2e68], R8 ;  /* 0x002e680801007387 */ /* 0x0001e80000100800 */
[----:B0-----:R-:W4:Y:S01]  /*c9f80*/  LDL.LU R8, [R1+0x2e6c] ;  /* 0x002e6c0001087983 */ /* 0x001f220000300800 */
        /* <DEDUP_REMOVED lines=88> */
[----:B0-----:R-:W4:Y:S01]  /*ca510*/  LDL.LU R2, [R1+0x2df4] ;  /* 0x002df40001027983 */ /* 0x001f220000300800 */
[----:B------:R-:W-:-:S03]  /*ca520*/  IMAD.X R9, R9, 0x1, R0, P2 ;  /* 0x0000000109097824 */ /* 0x000fc600010e0600 */
[----:B------:R-:W-:Y:S04]  /*ca530*/  STL [R1+0x2e24], R27 ;  /* 0x002e241b01007387 */ /* 0x000fe80000100800 */
        /* <DEDUP_REMOVED lines=158> */
[----:B------:R-:W-:Y:S01]  /*caf20*/  IMAD.X R12, R12, 0x1, R0, P6 ;  /* 0x000000010c0c7824 */ /* 0x000fe200030e0600 */
[----:B------:R-:W-:Y:S02]  /*caf30*/  IADD3 R20, P6, PT, R20, R3, RZ ;  /* 0x0000000314147210 */ /* 0x000fe40007fde0ff */
[----:B0-----:R-:W4:Y:S04]  /*caf40*/  LDL.LU R13, [R1+0x2d04] ;  /* 0x002d0400010d7983 */ /* 0x001f280000300800 */
[----:B------:R0:W-:Y:S01]  /*caf50*/  STL [R1+0x2d54], R12 ;  /* 0x002d540c01007387 */ /* 0x0001e20000100800 */
[----:B------:R-:W-:-:S02]  /*caf60*/  IADD3.X R21, PT, PT, R21, R0, RZ, P5, !PT ;  /* 0x0000000015157210 */ /* 0x000fc40002ffe4ff */
        /* <DEDUP_REMOVED lines=181> */
[--C-:B------:R-:W-:Y:S01]  /*cbac0*/  IMAD.X R4, R4, 0x1, R0.reuse, P2 ;  /* 0x0000000104047824 */ /* 0x100fe200010e0600 */
[-C--:B------:R-:W-:Y:S01]  /*cbad0*/  IADD3 R20, P2, PT, R20, R3.reuse, RZ ;  /* 0x0000000314147210 */ /* 0x080fe20007f5e0ff */
[----:B------:R-:W-:Y:S01]  /*cbae0*/  IMAD.X R21, R21, 0x1, R0, P1 ;  /* 0x0000000115157824 */ /* 0x000fe200008e0600 */
[----:B0-----:R-:W4:Y:S01]  /*cbaf0*/  LDL.LU R5, [R1+0x2c0c] ;  /* 0x002c0c0001057983 */ /* 0x001f220000300800 */
        /* <DEDUP_REMOVED lines=90> */
[-C--:B----4-:R-:W-:Y:S01]  /*cc0a0*/  IADD3 R5, P1, PT, R5, R3.reuse, RZ ;  /* 0x0000000305057210 */ /* 0x090fe20007f3e0ff */
[--C-:B------:R-:W-:Y:S01]  /*cc0b0*/  IMAD.X R20, R20, 0x1, R0.reuse, P0 ;  /* 0x0000000114147824 */ /* 0x100fe200000e0600 */
        /* <DEDUP_REMOVED lines=50> */
[----:B0-----:R-:W3:Y:S04]  /*cc3e0*/  LDL.LU R24, [R1+0x2b64] ;  /* 0x002b640001187983 */ /* 0x001ee80000300800 */
[----:B------:R-:W3:Y:S01]  /*cc3f0*/  LDL.LU R20, [R1+0x2b30] ;  /* 0x002b300001147983 */ /* 0x000ee20000300800 */
[----:B----4-:R-:W-:-:S03]  /*cc400*/  IMAD.X R5, R5, 0x1, R0, P5 ;  /* 0x0000000105057824 */ /* 0x010fc600028e0600 */
        /* <DEDUP_REMOVED lines=38> */
[--C-:B---3--:R-:W-:Y:S01]  /*cc670*/  IMAD.X R24, R24, 0x1, R0.reuse, P4 ;  /* 0x0000000118187824 */ /* 0x108fe200020e0600 */
[-C--:B------:R-:W-:Y:S01]  /*cc680*/  IADD3 R20, P4, PT, R20, R3.reuse, RZ ;  /* 0x0000000314147210 */ /* 0x080fe20007f9e0ff */
[--C-:B----4-:R-:W-:Y:S01]  /*cc690*/  IMAD.X R21, R21, 0x1, R0.reuse, P6 ;  /* 0x0000000115157824 */ /* 0x110fe200030e0600 */
[-C--:B------:R-:W-:Y:S02]  /*cc6a0*/  IADD3 R22, P6, PT, R22, R3.reuse, RZ ;  /* 0x0000000316167210 */ /* 0x080fe40007fde0ff */
[----:B------:R0:W-:Y:S01]  /*cc6b0*/  STL [R1+0x2b64], R24 ;  /* 0x002b641801007387 */ /* 0x0001e20000100800 */
[--C-:B------:R-:W-:Y:S01]  /*cc6c0*/  IMAD.X R23, R23, 0x1, R0.reuse, P5 ;  /* 0x0000000117177824 */ /* 0x100fe200028e0600 */
[-C--:B------:R-:W-:Y:S01]  /*cc6d0*/  IADD3 R10, P5, PT, R10, R3.reuse, RZ ;  /* 0x000000030a0a7210 */ /* 0x080fe20007fbe0ff */
[--C-:B------:R-:W-:Y:S01]  /*cc6e0*/  IMAD.X R11, R11, 0x1, R0.reuse, P3 ;  /* 0x000000010b0b7824 */ /* 0x100fe200018e0600 */
[----:B------:R-:W-:Y:S01]  /*cc6f0*/  IADD3 R19, P3, PT, R19, R3, RZ ;  /* 0x0000000313137210 */ /* 0x000fe20007f7e0ff */
[--C-:B------:R-:W-:Y:S01]  /*cc700*/  IMAD.X R18, R18, 0x1, R0.reuse, P2 ;  /* 0x0000000112127824 */ /* 0x100fe200010e0600 */
[----:B0-----:R-:W3:Y:S04]  /*cc710*/  LDL.LU R24, [R1+0x2ae0] ;  /* 0x002ae00001187983 */ /* 0x001ee80000300800 */
[----:B------:R-:W-:Y:S04]  /*cc720*/  STL [R1+0x2b30], R20 ;  /* 0x002b301401007387 */ /* 0x000fe80000100800 */
[----:B------:R-:W-:Y:S04]  /*cc730*/  STL [R1+0x2b5c], R21 ;  /* 0x002b5c1501007387 */ /* 0x000fe80000100800 */
[----:B------:R-:W-:Y:S01]  /*cc740*/  STL [R1+0x2b28], R22 ;  /* 0x002b281601007387 */ /* 0x000fe20000100800 */
[----:B------:R-:W-:-:S03]  /*cc750*/  IMAD.X R27, R27, 0x1, R0, P1 ;  /* 0x000000011b1b7824 */ /* 0x000fc600008e0600 */
        /* <DEDUP_REMOVED lines=37> */
[----:B0-----:R-:W2:Y:S04]  /*cc9b0*/  LDL.LU R25, [R1+0x2ab8] ;  /* 0x002ab80001197983 */ /* 0x001ea80000300800 */
[----:B------:R-:W2:Y:S04]  /*cc9c0*/  LDL.LU R20, [R1+0x2ae4] ;  /* 0x002ae40001147983 */ /* 0x000ea80000300800 */
[----:B------:R-:W2:Y:S04]  /*cc9d0*/  LDL.LU R21, [R1+0x2ab0] ;  /* 0x002ab00001157983 */ /* 0x000ea80000300800 */
[----:B------:R-:W2:Y:S01]  /*cc9e0*/  LDL.LU R22, [R1+0x2adc] ;  /* 0x002adc0001167983 */ /* 0x000ea20000300800 */
[----:B---3--:R-:W-:-:S05]  /*cc9f0*/  IADD3 R24, P3, PT, R24, R3, RZ ;  /* 0x0000000318187210 */ /* 0x008fca0007f7e0ff */
        /* <DEDUP_REMOVED lines=9> */
[----:B----4-:R-:W-:-:S05]  /*cca90*/  IMAD.X R5, R5, 0x1, R0, P2 ;  /* 0x0000000105057824 */ /* 0x010fca00010e0600 */
[----:B------:R0:W-:Y:S04]  /*ccaa0*/  STL [R1+0x2b0c], R5 ;  /* 0x002b0c0501007387 */ /* 0x0001e80000100800 */
        /* <DEDUP_REMOVED lines=25> */
[-C--:B--2---:R-:W-:Y:S01]  /*ccc40*/  IADD3 R25, P6, PT, R25, R3.reuse, RZ ;  /* 0x0000000319197210 */ /* 0x084fe20007fde0ff */
[--C-:B------:R-:W-:Y:S01]  /*ccc50*/  IMAD.X R20, R20, 0x1, R0.reuse, P5 ;  /* 0x0000000114147824 */ /* 0x100fe200028e0600 */
[----:B------:R-:W-:Y:S01]  /*ccc60*/  IADD3 R21, P5, PT, R21, R3, RZ ;  /* 0x0000000315157210 */ /* 0x000fe20007fbe0ff */
[----:B------:R-:W-:-:S02]  /*ccc70*/  IMAD.X R22, R22, 0x1, R0, P3 ;  /* 0x0000000116167824 */ /* 0x000fc400018e0600 */
[----:B------:R0:W-:Y:S04]  /*ccc80*/  STL [R1+0x2ab8], R25 ;  /* 0x002ab81901007387 */ /* 0x0001e80000100800 */
[----:B0-----:R-:W2:Y:S01]  /*ccc90*/  LDL.LU R25, [R1+0x2a94] ;  /* 0x002a940001197983 */ /* 0x001ea20000300800 */
[-C--:B---3--:R-:W-:Y:S01]  /*ccca0*/  IADD3 R23, P3, PT, R23, R3.reuse, RZ ;  /* 0x0000000317177210 */ /* 0x088fe20007f7e0ff */
[----:B------:R-:W-:Y:S02]  /*cccb0*/  IMAD.X R10, R10, 0x1, R0, P2 ;  /* 0x000000010a0a7824 */ /* 0x000fe400010e0600 */
        /* <DEDUP_REMOVED lines=10> */
[----:B------:R-:W-:Y:S04]  /*ccd60*/  STL [R1+0x2aa0], R11 ;  /* 0x002aa00b01007387 */ /* 0x000fe80000100800 */
[----:B------:R-:W-:Y:S01]  /*ccd70*/  STL [R1+0x2acc], R19 ;  /* 0x002acc1301007387 */ /* 0x000fe20000100800 */
[----:B------:R-:W-:-:S03]  /*ccd80*/  IADD3 R27, P0, PT, R27, R3, RZ ;  /* 0x000000031b1b7210 */ /* 0x000fc60007f1e0ff */
[----:B------:R-:W-:Y:S04]  /*ccd90*/  STL [R1+0x2a98], R18 ;  /* 0x002a981201007387 */ /* 0x000fe80000100800 */
[----:B------:R0:W-:Y:S04]  /*ccda0*/  STL [R1+0x2abc], R24 ;  /* 0x002abc1801007387 */ /* 0x0001e80000100800 */
[----:B------:R-:W-:Y:S04]  /*ccdb0*/  STL [R1+0x2ac4], R26 ;  /* 0x002ac41a01007387 */ /* 0x000fe80000100800 */
[----:B0-----:R-:W3:Y:S04]  /*ccdc0*/  LDL.LU R24, [R1+0x2a60] ;  /* 0x002a600001187983 */ /* 0x001ee80000300800 */
[----:B------:R-:W-:Y:S01]  /*ccdd0*/  STL [R1+0x2a90], R27 ;  /* 0x002a901b01007387 */ /* 0x000fe20000100800 */
[----:B----4-:R-:W-:-:S05]  /*ccde0*/  IADD3 R5, P4, PT, R5, R3, RZ ;  /* 0x0000000305057210 */ /* 0x010fca0007f9e0ff */
[----:B------:R0:W-:Y:S04]  /*ccdf0*/  STL [R1+0x2a88], R5 ;  /* 0x002a880501007387 */ /* 0x0001e80000100800 */
[----:B0-----:R-:W4:Y:S01]  /*cce00*/  LDL.LU R5, [R1+0x2a8c] ;  /* 0x002a8c0001057983 */ /* 0x001f220000300800 */
[----:B------:R-:W-:-:S05]  /*cce10*/  IADD3.X R4, PT, PT, R4, R0, RZ, P6, !PT ;  /* 0x0000000004047210 */ /* 0x000fca00037fe4ff */
        /* <DEDUP_REMOVED lines=22> */
[----:B0-----:R-:W4:Y:S04]  /*ccf80*/  LDL.LU R8, [R1+0x2a6c] ;  /* 0x002a6c0001087983 */ /* 0x001f280000300800 */
[----:B------:R-:W4:Y:S04]  /*ccf90*/  LDL.LU R20, [R1+0x2a38] ;  /* 0x002a380001147983 */ /* 0x000f280000300800 */
[----:B------:R-:W4:Y:S04]  /*ccfa0*/  LDL.LU R21, [R1+0x2a64] ;  /* 0x002a640001157983 */ /* 0x000f280000300800 */
[----:B------:R-:W4:Y:S01]  /*ccfb0*/  LDL.LU R22, [R1+0x2a30] ;  /* 0x002a300001167983 */ /* 0x000f220000300800 */
[----:B--2---:R-:W-:-:S05]  /*ccfc0*/  IMAD.X R25, R25, 0x1, R0, P1 ;  /* 0x0000000119197824 */ /* 0x004fca00008e0600 */
        /* <DEDUP_REMOVED lines=9> */
[----:B---3--:R-:W-:-:S05]  /*cd060*/  IADD3 R24, P1, PT, R24, R3, RZ ;  /* 0x0000000318187210 */ /* 0x008fca0007f3e0ff */
[----:B------:R0:W-:Y:S04]  /*cd070*/  STL [R1+0x2a60], R24 ;  /* 0x002a601801007387 */ /* 0x0001e80000100800 */
        /* <DEDUP_REMOVED lines=24> */
[--C-:B------:R-:W-:Y:S01]  /*cd200*/  IMAD.X R8, R8, 0x1, R0.reuse, P3 ;  /* 0x0000000108087824 */ /* 0x100fe200018e0600 */
[-C--:B------:R-:W-:Y:S01]  /*cd210*/  IADD3 R20, P3, PT, R20, R3.reuse, RZ ;  /* 0x0000000314147210 */ /* 0x080fe20007f7e0ff */
[----:B------:R-:W-:Y:S01]  /*cd220*/  IMAD.X R21, R21, 0x1, R0, P2 ;  /* 0x0000000115157824 */ /* 0x000fe200010e0600 */
[----:B0-----:R-:W4:Y:S01]  /*cd230*/  LDL.LU R9, [R1+0x2a1c] ;  /* 0x002a1c0001097983 */ /* 0x001f220000300800 */
[----:B------:R-:W-:-:S03]  /*cd240*/  IADD3 R22, P2, PT, R22, R3, RZ ;  /* 0x0000000316167210 */ /* 0x000fc60007f5e0ff */
[----:B------:R0:W-:Y:S04]  /*cd250*/  STL [R1+0x2a6c], R8 ;  /* 0x002a6c0801007387 */ /* 0x0001e80000100800 */
[----:B0-----:R-:W4:Y:S04]  /*cd260*/  LDL.LU R8, [R1+0x29e8] ;  /* 0x0029e80001087983 */ /* 0x001f280000300800 */
[----:B------:R-:W-:Y:S04]  /*cd270*/  STL [R1+0x2a38], R20 ;  /* 0x002a381401007387 */ /* 0x000fe80000100800 */
[----:B------:R-:W-:Y:S04]  /*cd280*/  STL [R1+0x2a64], R21 ;  /* 0x002a641501007387 */ /* 0x000fe80000100800 */
[----:B------:R-:W-:Y:S01]  /*cd290*/  STL [R1+0x2a30], R22 ;  /* 0x002a301601007387 */ /* 0x000fe20000100800 */
[--C-:B--2---:R-:W-:Y:S01]  /*cd2a0*/  IMAD.X R23, R23, 0x1, R0.reuse, P1 ;  /* 0x0000000117177824 */ /* 0x104fe200008e0600 */
[-C--:B------:R-:W-:Y:S01]  /*cd2b0*/  IADD3 R10, P1, PT, R10, R3.reuse, RZ ;  /* 0x000000030a0a7210 */ /* 0x080fe20007f3e0ff */
[--C-:B------:R-:W-:Y:S01]  /*cd2c0*/  IMAD.X R11, R11, 0x1, R0.reuse, P0 ;  /* 0x000000010b0b7824 */ /* 0x100fe200000e0600 */
[----:B------:R-:W-:Y:S01]  /*cd2d0*/  IADD3 R19, P0, PT, R19, R3, RZ ;  /* 0x0000000313137210 */ /* 0x000fe20007f1e0ff */
[--C-:B------:R-:W-:Y:S01]  /*cd2e0*/  IMAD.X R18, R18, 0x1, R0.reuse, P4 ;  /* 0x0000000112127824 */ /* 0x100fe200020e0600 */
[----:B------:R-:W-:Y:S01]  /*cd2f0*/  STL [R1+0x2a5c], R23 ;  /* 0x002a5c1701007387 */ /* 0x000fe20000100800 */
[----:B------:R-:W-:-:S03]  /*cd300*/  IMAD.X R27, R27, 0x1, R0, P6 ;  /* 0x000000011b1b7824 */ /* 0x000fc600030e0600 */
[----:B------:R-:W-:Y:S01]  /*cd310*/  STL [R1+0x2a28], R10 ;  /* 0x002a280a01007387 */ /* 0x000fe20000100800 */
[-C--:B------:R-:W-:Y:S02]  /*cd320*/  IADD3 R26, P4, PT, R26, R3.reuse, RZ ;  /* 0x000000031a1a7210 */ /* 0x080fe40007f9e0ff */
[----:B------:R-:W-:Y:S01]  /*cd330*/  IADD3 R25, P6, PT, R25, R3, RZ ;  /* 0x0000000319197210 */ /* 0x000fe20007fde0ff */
[----:B------:R-:W-:Y:S04]  /*cd340*/  STL [R1+0x2a54], R11 ;  /* 0x002a540b01007387 */ /* 0x000fe80000100800 */
[----:B------:R-:W-:Y:S04]  /*cd350*/  STL [R1+0x2a20], R19 ;  /* 0x002a201301007387 */ /* 0x000fe80000100800 */
[----:B------:R-:W-:Y:S04]  /*cd360*/  STL [R1+0x2a4c], R18 ;  /* 0x002a4c1201007387 */ /* 0x000fe80000100800 */
[----:B------:R0:W-:Y:S04]  /*cd370*/  STL [R1+0x2a10], R25 ;  /* 0x002a101901007387 */ /* 0x0001e80000100800 */
[----:B------:R-:W-:Y:S04]  /*cd380*/  STL [R1+0x2a18], R26 ;  /* 0x002a181a01007387 */ /* 0x000fe80000100800 */
[----:B0-----:R-:W2:Y:S04]  /*cd390*/  LDL.LU R25, [R1+0x2a14] ;  /* 0x002a140001197983 */ /* 0x001ea80000300800 */
[----:B------:R-:W-:Y:S01]  /*cd3a0*/  STL [R1+0x2a44], R27 ;  /* 0x002a441b01007387 */ /* 0x000fe20000100800 */
[----:B---3--:R-:W-:-:S05]  /*cd3b0*/  IMAD.X R24, R24, 0x1, R0, P5 ;  /* 0x0000000118187824 */ /* 0x008fca00028e0600 */
[----:B------:R0:W-:Y:S04]  /*cd3c0*/  STL [R1+0x2a3c], R24 ;  /* 0x002a3c1801007387 */ /* 0x0001e80000100800 */
[----:B0-----:R-:W3:Y:S01]  /*cd3d0*/  LDL.LU R24, [R1+0x29e0] ;  /* 0x0029e00001187983 */ /* 0x001ee20000300800 */
[----:B----4-:R-:W-:-:S05]  /*cd3e0*/  IADD3 R5, P5, PT, R5, R3, RZ ;  /* 0x0000000305057210 */ /* 0x010fca0007fbe0ff */
[----:B------:R0:W-:Y:S04]  /*cd3f0*/  STL [R1+0x2a08], R5 ;  /* 0x002a080501007387 */ /* 0x0001e80000100800 */
        /* <DEDUP_REMOVED lines=62> */
[-C--:B------:R-:W-:Y:S01]  /*cd7e0*/  IADD3 R9, P2, PT, R9, R3.reuse, RZ ;  /* 0x0000000309097210 */ /* 0x080fe20007f5e0ff */
[--C-:B------:R-:W-:Y:S01]  /*cd7f0*/  IMAD.X R20, R20, 0x1, R0.reuse, P1 ;  /* 0x0000000114147824 */ /* 0x100fe200008e0600 */
[----:B------:R-:W-:Y:S01]  /*cd800*/  IADD3 R21, P1, PT, R21, R3, RZ ;  /* 0x0000000315157210 */ /* 0x000fe20007f3e0ff */
[----:B------:R-:W-:-:S02]  /*cd810*/  IMAD.X R22, R22, 0x1, R0, P0 ;  /* 0x0000000116167824 */ /* 0x000fc400000e0600 */
        /* <DEDUP_REMOVED lines=19> */
[----:B------:R-:W-:Y:S04]  /*cd950*/  STL [R1+0x29cc], R26 ;  /* 0x0029cc1a01007387 */ /* 0x000fe80000100800 */
[----:B0-----:R-:W4:Y:S04]  /*cd960*/  LDL.LU R8, [R1+0x2968] ;  /* 0x0029680001087983 */ /* 0x001f280000300800 */
[----:B------:R-:W-:Y:S01]  /*cd970*/  STL [R1+0x2998], R27 ;  /* 0x0029981b01007387 */ /* 0x000fe20000100800 */
[----:B--2---:R-:W-:-:S05]  /*cd980*/  IADD3 R25, P3, PT, R25, R3, RZ ;  /* 0x0000000319197210 */ /* 0x004fca0007f7e0ff */
[----:B------:R0:W-:Y:S04]  /*cd990*/  STL [R1+0x2990], R25 ;  /* 0x0029901901007387 */ /* 0x0001e80000100800 */
[----:B0-----:R-:W2:Y:S01]  /*cd9a0*/  LDL.LU R25, [R1+0x2994] ;  /* 0x0029940001197983 */ /* 0x001ea20000300800 */
        /* <DEDUP_REMOVED lines=23> */
[----:B0-----:R-:W4:Y:S04]  /*cdb20*/  LDL.LU R2, [R1+0x2974] ;  /* 0x0029740001027983 */ /* 0x001f280000300800 */
[----:B------:R-:W4:Y:S01]  /*cdb30*/  LDL.LU R20, [R1+0x2940] ;  /* 0x0029400001147983 */ /* 0x000f220000300800 */
[----:B------:R-:W-:-:S03]  /*cdb40*/  IMAD.X R9, R9, 0x1, R0, P6 ;  /* 0x0000000109097824 */ /* 0x000fc600030e0600 */
        /* <DEDUP_REMOVED lines=43> */
[-C--:B------:R-:W-:Y:S01]  /*cde00*/  IADD3 R22, P4, PT, R22, R3.reuse, RZ ;  /* 0x0000000316167210 */ /* 0x080fe20007f9e0ff */
[--C-:B------:R-:W-:Y:S01]  /*cde10*/  IMAD.X R23, R23, 0x1, R0.reuse, P6 ;  /* 0x0000000117177824 */ /* 0x100fe200030e0600 */
[----:B------:R-:W-:Y:S01]  /*cde20*/  IADD3 R10, P6, PT, R10, R3, RZ ;  /* 0x000000030a0a7210 */ /* 0x000fe20007fde0ff */
        /* <DEDUP_REMOVED lines=105> */
[----:B------:R-:W-:Y:S04]  /*ce4c0*/  STL [R1+0x28a8], R18 ;  /* 0x0028a81201007387 */ /* 0x000fe80000100800 */
[----:B------:R0:W-:Y:S04]  /*ce4d0*/  STL [R1+0x28cc], R2 ;  /* 0x0028cc0201007387 */ /* 0x0001e80000100800 */
[----:B------:R-:W-:Y:S04]  /*ce4e0*/  STL [R1+0x28d4], R26 ;  /* 0x0028d41a01007387 */ /* 0x000fe80000100800 */
[----:B0-----:R-:W4:Y:S01]  /*ce4f0*/  LDL.LU R2, [R1+0x2870] ;  /* 0x0028700001027983 */ /* 0x001f220000300800 */
[----:B------:R-:W-:-:S02]  /*ce500*/  IADD3 R27, P1, PT, R27, R3, RZ ;  /* 0x000000031b1b7210 */ /* 0x000fc40007f3e0ff */
[----:B------:R-:W-:-:S03]  /*ce510*/  IADD3 R9, P0, PT, R9, R3, RZ ;  /* 0x0000000309097210 */ /* 0x000fc60007f1e0ff */
[----:B------:R-:W-:Y:S04]  /*ce520*/  STL [R1+0x28a0], R27 ;  /* 0x0028a01b01007387 */ /* 0x000fe80000100800 */
        /* <DEDUP_REMOVED lines=138> */
[----:B------:R-:W-:-:S05]  /*cedd0*/  IADD3.X R9, PT, PT, R9, R0, RZ, P4, !PT ;  /* 0x0000000009097210 */ /* 0x000fca00027fe4ff */
        /* <DEDUP_REMOVED lines=206> */
[-C--:B------:R-:W-:Y:S01]  /*cfac0*/  IADD3 R4, P0, PT, R4, R3.reuse, RZ ;  /* 0x0000000304047210 */ /* 0x080fe20007f1e0ff */
        /* <DEDUP_REMOVED lines=92> */
[--C-:B----4-:R-:W-:Y:S01]  /*d0090*/  IMAD.X R5, R5, 0x1, R0.reuse, P6 ;  /* 0x0000000105057824 */ /* 0x110fe200030e0600 */
[-C--:B------:R-:W-:Y:S01]  /*d00a0*/  IADD3 R20, P6, PT, R20, R3.reuse, RZ ;  /* 0x0000000314147210 */ /* 0x080fe20007fde0ff */
[--C-:B------:R-:W-:Y:S01]  /*d00b0*/  IMAD.X R21, R21, 0x1, R0.reuse, P5 ;  /* 0x0000000115157824 */ /* 0x100fe200028e0600 */
[-C--:B------:R-:W-:Y:S02]  /*d00c0*/  IADD3 R22, P5, PT, R22, R3.reuse, RZ ;  /* 0x0000000316167210 */ /* 0x080fe40007fbe0ff */
[----:B------:R0:W-:Y:S01]  /*d00d0*/  STL [R1+0x268c], R5 ;  /* 0x00268c0501007387 */ /* 0x0001e20000100800 */
[--C-:B------:R-:W-:Y:S01]  /*d00e0*/  IMAD.X R23, R23, 0x1, R0.reuse, P3 ;  /* 0x0000000117177824 */ /* 0x100fe200018e0600 */
[-C--:B------:R-:W-:Y:S01]  /*d00f0*/  IADD3 R10, P3, PT, R10, R3.reuse, RZ ;  /* 0x000000030a0a7210 */ /* 0x080fe20007f7e0ff */
[--C-:B------:R-:W-:Y:S01]  /*d0100*/  IMAD.X R11, R11, 0x1, R0.reuse, P2 ;  /* 0x000000010b0b7824 */ /* 0x100fe200010e0600 */
[----:B------:R-:W-:Y:S01]  /*d0110*/  IADD3 R19, P2, PT, R19, R3, RZ ;  /* 0x0000000313137210 */ /* 0x000fe20007f5e0ff */
[--C-:B------:R-:W-:Y:S01]  /*d0120*/  IMAD.X R18, R18, 0x1, R0.reuse, P1 ;  /* 0x0000000112127824 */ /* 0x100fe200008e0600 */
[----:B0-----:R-:W4:Y:S04]  /*d0130*/  LDL.LU R5, [R1+0x2608] ;  /* 0x0026080001057983 */ /* 0x001f280000300800 */
        /* <DEDUP_REMOVED lines=41> */
[----:B0-----:R-:W3:Y:S04]  /*d03d0*/  LDL.LU R24, [R1+0x25e0] ;  /* 0x0025e00001187983 */ /* 0x001ee80000300800 */
[----:B------:R-:W3:Y:S04]  /*d03e0*/  LDL.LU R20, [R1+0x260c] ;  /* 0x00260c0001147983 */ /* 0x000ee80000300800 */
[----:B------:R-:W3:Y:S04]  /*d03f0*/  LDL.LU R21, [R1+0x25d8] ;  /* 0x0025d80001157983 */ /* 0x000ee80000300800 */
[----:B------:R-:W3:Y:S01]  /*d0400*/  LDL.LU R22, [R1+0x2604] ;  /* 0x0026040001167983 */ /* 0x000ee20000300800 */
[----:B----4-:R-:W-:-:S05]  /*d0410*/  IADD3 R5, P2, PT, R5, R3, RZ ;  /* 0x0000000305057210 */ /* 0x010fca0007f5e0ff */
        /* <DEDUP_REMOVED lines=37> */
[--C-:B------:R-:W-:Y:S01]  /*d0670*/  IMAD.X R20, R20, 0x1, R0.reuse, P3 ;  /* 0x0000000114147824 */ /* 0x100fe200018e0600 */
[-C--:B------:R-:W-:Y:S01]  /*d0680*/  IADD3 R21, P3, PT, R21, R3.reuse, RZ ;  /* 0x0000000315157210 */ /* 0x080fe20007f7e0ff */
[--C-:B------:R-:W-:Y:S02]  /*d0690*/  IMAD.X R22, R22, 0x1, R0.reuse, P2 ;  /* 0x0000000116167824 */ /* 0x100fe400010e0600 */
[----:B------:R0:W-:Y:S01]  /*d06a0*/  STL [R1+0x25e0], R24 ;  /* 0x0025e01801007387 */ /* 0x0001e20000100800 */
[-C--:B----4-:R-:W-:Y:S01]  /*d06b0*/  IADD3 R23, P2, PT, R23, R3.reuse, RZ ;  /* 0x0000000317177210 */ /* 0x090fe20007f5e0ff */
[--C-:B------:R-:W-:Y:S01]  /*d06c0*/  IMAD.X R10, R10, 0x1, R0.reuse, P1 ;  /* 0x000000010a0a7824 */ /* 0x100fe200008e0600 */
[----:B------:R-:W-:Y:S01]  /*d06d0*/  IADD3 R11, P1, PT, R11, R3, RZ ;  /* 0x000000030b0b7210 */ /* 0x000fe20007f3e0ff */
[----:B0-----:R-:W3:Y:S04]  /*d06e0*/  LDL.LU R24, [R1+0x25bc] ;  /* 0x0025bc0001187983 */ /* 0x001ee80000300800 */
[----:B------:R-:W-:Y:S04]  /*d06f0*/  STL [R1+0x260c], R20 ;  /* 0x00260c1401007387 */ /* 0x000fe80000100800 */
        /* <DEDUP_REMOVED lines=14> */
[----:B0-----:R-:W4:Y:S01]  /*d07e0*/  LDL.LU R5, [R1+0x2588] ;  /* 0x0025880001057983 */ /* 0x001f220000300800 */
[----:B------:R-:W-:-:S03]  /*d07f0*/  IADD3 R4, P6, PT, R4, R3, RZ ;  /* 0x0000000304047210 */ /* 0x000fc60007fde0ff */
[----:B------:R-:W-:Y:S04]  /*d0800*/  STL [R1+0x25b8], R27 ;  /* 0x0025b81b01007387 */ /* 0x000fe80000100800 */
        /* <DEDUP_REMOVED lines=40> */
[----:B------:R0:W-:Y:S04]  /*d0a90*/  STL [R1+0x2588], R5 ;  /* 0x0025880501007387 */ /* 0x0001e80000100800 */
        /* <DEDUP_REMOVED lines=29> */
[----:B------:R0:W-:Y:S04]  /*d0c70*/  STL [R1+0x2594], R25 ;  /* 0x0025941901007387 */ /* 0x0001e80000100800 */
[----:B0-----:R-:W2:Y:S04]  /*d0c80*/  LDL.LU R25, [R1+0x2510] ;  /* 0x0025100001197983 */ /* 0x001ea80000300800 */
[----:B------:R-:W-:Y:S01]  /*d0c90*/  STL [R1+0x2560], R20 ;  /* 0x0025601401007387 */ /* 0x000fe20000100800 */
[----:B---3--:R-:W-:Y:S02]  /*d0ca0*/  IADD3.X R23, PT, PT, R23, R0, RZ, P0, !PT ;  /* 0x0000000017177210 */ /* 0x008fe400007fe4ff */
[-C--:B------:R-:W-:Y:S01]  /*d0cb0*/  IADD3 R10, P0, PT, R10, R3.reuse, RZ ;  /* 0x000000030a0a7210 */ /* 0x080fe20007f1e0ff */
[----:B------:R-:W-:Y:S01]  /*d0cc0*/  IMAD.X R11, R11, 0x1, R0, P4 ;  /* 0x000000010b0b7824 */ /* 0x000fe200020e0600 */
        /* <DEDUP_REMOVED lines=14> */
[----:B0-----:R-:W3:Y:S04]  /*d0db0*/  LDL.LU R24, [R1+0x253c] ;  /* 0x00253c0001187983 */ /* 0x001ee80000300800 */
[----:B------:R-:W-:Y:S01]  /*d0dc0*/  STL [R1+0x256c], R27 ;  /* 0x00256c1b01007387 */ /* 0x000fe20000100800 */
[----:B----4-:R-:W-:-:S05]  /*d0dd0*/  IMAD.X R5, R5, 0x1, R0, P3 ;  /* 0x0000000105057824 */ /* 0x010fca00018e0600 */
[----:B------:R0:W-:Y:S04]  /*d0de0*/  STL [R1+0x2564], R5 ;  /* 0x0025640501007387 */ /* 0x0001e80000100800 */
        /* <DEDUP_REMOVED lines=83> */
[----:B------:R-:W-:Y:S01]  /*d1320*/  STL [R1+0x24d0], R11 ;  /* 0x0024d00b01007387 */ /* 0x000fe20000100800 */
[----:B------:R-:W-:-:S03]  /*d1330*/  IADD3 R27, P3, PT, R27, R3, RZ ;  /* 0x000000031b1b7210 */ /* 0x000fc60007f7e0ff */
[----:B------:R-:W-:Y:S04]  /*d1340*/  STL [R1+0x24fc], R19 ;  /* 0x0024fc1301007387 */ /* 0x000fe80000100800 */
        /* <DEDUP_REMOVED lines=386> */
[----:B--2---:R-:W-:-:S05]  /*d2b70*/  IADD3.X R25, PT, PT, R25, R0, RZ, P1, !PT ;  /* 0x0000000019197210 */ /* 0x004fca0000ffe4ff */
        /* <DEDUP_REMOVED lines=243> */
[--C-:B------:R-:W-:Y:S01]  /*d3ab0*/  IMAD.X R4, R4, 0x1, R0.reuse, P5 ;  /* 0x0000000104047824 */ /* 0x100fe200028e0600 */
        /* <DEDUP_REMOVED lines=145> */
[----:B------:R-:W3:Y:S04]  /*d43d0*/  LDL.LU R20, [R1+0x2088] ;  /* 0x0020880001147983 */ /* 0x000ee80000300800 */
[----:B------:R-:W3:Y:S04]  /*d43e0*/  LDL.LU R21, [R1+0x20b4] ;  /* 0x0020b40001157983 */ /* 0x000ee80000300800 */
[----:B------:R-:W3:Y:S01]  /*d43f0*/  LDL.LU R22, [R1+0x2080] ;  /* 0x0020800001167983 */ /* 0x000ee20000300800 */
[----:B----4-:R-:W-:-:S05]  /*d4400*/  IMAD.X R5, R5, 0x1, R0, P4 ;  /* 0x0000000105057824 */ /* 0x010fca00020e0600 */
        /* <DEDUP_REMOVED lines=38> */
[--C-:B------:R-:W-:Y:S01]  /*d4670*/  IMAD.X R21, R21, 0x1, R0.reuse, P0 ;  /* 0x0000000115157824 */ /* 0x100fe200000e0600 */
[----:B------:R-:W-:Y:S02]  /*d4680*/  IADD3 R22, P0, PT, R22, R3, RZ ;  /* 0x0000000316167210 */ /* 0x000fe40007f1e0ff */
[----:B------:R0:W-:Y:S01]  /*d4690*/  STL [R1+0x20bc], R24 ;  /* 0x0020bc1801007387 */ /* 0x0001e20000100800 */
[----:B----4-:R-:W-:-:S03]  /*d46a0*/  IMAD.X R23, R23, 0x1, R0, P4 ;  /* 0x0000000117177824 */ /* 0x010fc600020e0600 */
[----:B0-----:R-:W3:Y:S01]  /*d46b0*/  LDL.LU R24, [R1+0x2038] ;  /* 0x0020380001187983 */ /* 0x001ee20000300800 */
[----:B------:R-:W-:-:S03]  /*d46c0*/  IADD3 R10, P4, PT, R10, R3, RZ ;  /* 0x000000030a0a7210 */ /* 0x000fc60007f9e0ff */
        /* <DEDUP_REMOVED lines=18> */
[----:B------:R-:W-:-:S05]  /*d47f0*/  IMAD.X R4, R4, 0x1, R0, P2 ;  /* 0x0000000104047824 */ /* 0x000fca00010e0600 */
        /* <DEDUP_REMOVED lines=50> */
[----:B------:R-:W-:-:S03]  /*d4b20*/  IADD3.X R29, PT, PT, R29, R0, RZ, P2, !PT ;  /* 0x000000001d1d7210 */ /* 0x000fc600017fe4ff */
        /* <DEDUP_REMOVED lines=20> */
[----:B0-----:R-:W2:Y:S04]  /*d4c70*/  LDL.LU R25, [R1+0x1fec] ;  /* 0x001fec0001197983 */ /* 0x001ea80000300800 */
[----:B------:R-:W-:Y:S04]  /*d4c80*/  STL [R1+0x203c], R20 ;  /* 0x00203c1401007387 */ /* 0x000fe80000100800 */
[----:B------:R-:W-:Y:S01]  /*d4c90*/  STL [R1+0x2008], R21 ;  /* 0x0020081501007387 */ /* 0x000fe20000100800 */
[-C--:B---3--:R-:W-:Y:S01]  /*d4ca0*/  IADD3 R23, P6, PT, R23, R3.reuse, RZ ;  /* 0x0000000317177210 */ /* 0x088fe20007fde0ff */
        /* <DEDUP_REMOVED lines=462> */
[-C--:B------:R-:W-:Y:S02]  /*d6990*/  IADD3 R10, P5, PT, R10, R3.reuse, RZ ;  /* 0x000000030a0a7210 */ /* 0x080fe40007fbe0ff */
[----:B------:R-:W-:Y:S02]  /*d69a0*/  IADD3.X R11, PT, PT, R11, R0, RZ, P3, !PT ;  /* 0x000000000b0b7210 */ /* 0x000fe40001ffe4ff */
        /* <DEDUP_REMOVED lines=230> */
[----:B0-----:R-:W4:Y:S04]  /*d7810*/  LDL.LU R4, [R1+0x1c30] ;  /* 0x001c300001047983 */ /* 0x001f280000300800 */
[----:B------:R-:W4:Y:S01]  /*d7820*/  LDL.LU R20, [R1+0x1c5c] ;  /* 0x001c5c0001147983 */ /* 0x000f220000300800 */
[----:B------:R-:W-:-:S03]  /*d7830*/  IADD3 R13, P0, PT, R13, R3, RZ ;  /* 0x000000030d0d7210 */ /* 0x000fc60007f1e0ff */
        /* <DEDUP_REMOVED lines=91> */
[----:B------:R-:W4:Y:S04]  /*d7df0*/  LDL.LU R20, [R1+0x1bb0] ;  /* 0x001bb00001147983 */ /* 0x000f280000300800 */
[----:B------:R-:W4:Y:S01]  /*d7e00*/  LDL.LU R21, [R1+0x1bdc] ;  /* 0x001bdc0001157983 */ /* 0x000f220000300800 */
[----:B------:R-:W-:-:S03]  /*d7e10*/  IMAD.X R4, R4, 0x1, R0, P6 ;  /* 0x0000000104047824 */ /* 0x000fc600030e0600 */
        /* <DEDUP_REMOVED lines=134> */
[----:B------:R0:W-:Y:S04]  /*d8680*/  STL [R1+0x1b38], R24 ;  /* 0x001b381801007387 */ /* 0x0001e80000100800 */
[----:B0-----:R-:W3:Y:S01]  /*d8690*/  LDL.LU R24, [R1+0x1b14] ;  /* 0x001b140001187983 */ /* 0x001ee20000300800 */
[----:B----4-:R-:W-:Y:S01]  /*d86a0*/  IADD3 R23, P5, PT, R23, R3, RZ ;  /* 0x0000000317177210 */ /* 0x010fe20007fbe0ff */
[----:B------:R-:W-:-:S02]  /*d86b0*/  IMAD.X R10, R10, 0x1, R0, P3 ;  /* 0x000000010a0a7824 */ /* 0x000fc400018e0600 */
        /* <DEDUP_REMOVED lines=18> */
[----:B------:R-:W-:-:S05]  /*d87e0*/  IADD3 R4, P0, PT, R4, R3, RZ ;  /* 0x0000000304047210 */ /* 0x000fca0007f1e0ff */
        /* <DEDUP_REMOVED lines=13> */
[----:B------:R-:W-:-:S03]  /*d88c0*/  IADD3.X R2, PT, PT, R2, R0, RZ, P5, !PT ;  /* 0x0000000002027210 */ /* 0x000fc60002ffe4ff */
        /* <DEDUP_REMOVED lines=58> */
[----:B------:R-:W-:Y:S04]  /*d8c70*/  STL [R1+0x1ab8], R20 ;  /* 0x001ab81401007387 */ /* 0x000fe80000100800 */
[----:B------:R-:W-:Y:S01]  /*d8c80*/  STL [R1+0x1ae4], R21 ;  /* 0x001ae41501007387 */ /* 0x000fe20000100800 */
[--C-:B---3--:R-:W-:Y:S01]  /*d8c90*/  IMAD.X R23, R23, 0x1, R0.reuse, P2 ;  /* 0x0000000117177824 */ /* 0x108fe200010e0600 */
[-C--:B------:R-:W-:Y:S01]  /*d8ca0*/  IADD3 R10, P2, PT, R10, R3.reuse, RZ ;  /* 0x000000030a0a7210 */ /* 0x080fe20007f5e0ff */
[--C-:B------:R-:W-:Y:S01]  /*d8cb0*/  IMAD.X R11, R11, 0x1, R0.reuse, P1 ;  /* 0x000000010b0b7824 */ /* 0x100fe200008e0600 */
[----:B------:R-:W-:Y:S01]  /*d8cc0*/  IADD3 R19, P1, PT, R19, R3, RZ ;  /* 0x0000000313137210 */ /* 0x000fe20007f3e0ff */
[----:B------:R-:W-:Y:S01]  /*d8cd0*/  STL [R1+0x1ab0], R22 ;  /* 0x001ab01601007387 */ /* 0x000fe20000100800 */
[----:B------:R-:W-:-:S02]  /*d8ce0*/  IMAD.X R18, R18, 0x1, R0, P0 ;  /* 0x0000000112127824 */ /* 0x000fc400000e0600 */
[--C-:B------:R-:W-:Y:S01]  /*d8cf0*/  IMAD.X R27, R27, 0x1, R0.reuse, P4 ;  /* 0x000000011b1b7824 */ /* 0x100fe200020e0600 */
[----:B------:R-:W-:Y:S04]  /*d8d00*/  STL [R1+0x1adc], R23 ;  /* 0x001adc1701007387 */ /* 0x000fe80000100800 */
        /* <DEDUP_REMOVED lines=440> */
[----:B------:R-:W-:-:S05]  /*da890*/  IADD3.X R4, PT, PT, R4, R0, RZ, P6, !PT ;  /* 0x0000000004047210 */ /* 0x000fca00037fe4ff */
        /* <DEDUP_REMOVED lines=296> */
[----:B------:R-:W-:-:S02]  /*dbb20*/  IMAD.X R18, R18, 0x1, R0, P2 ;  /* 0x0000000112127824 */ /* 0x000fc400010e0600 */
        /* <DEDUP_REMOVED lines=44> */
[----:B------:R-:W4:Y:S04]  /*dbdf0*/  LDL.LU R21, [R1+0x36f8] ;  /* 0x0036f80001157983 */ /* 0x000f280000300800 */
[----:B------:R-:W4:Y:S01]  /*dbe00*/  LDL.LU R22, [R1+0x36bc] ;  /* 0x0036bc0001167983 */ /* 0x000f220000300800 */
[----:B------:R-:W-:-:S05]  /*dbe10*/  IADD3 R4, P3, PT, R4, R3, RZ ;  /* 0x0000000304047210 */ /* 0x000fca0007f7e0ff */
        /* <DEDUP_REMOVED lines=43> */
[----:B------:R-:W-:Y:S01]  /*dc0d0*/  IADD3 R11, P2, PT, R11, R3, RZ ;  /* 0x000000030b0b7210 */ /* 0x000fe20007f5e0ff */
[----:B0-----:R-:W4:Y:S04]  /*dc0e0*/  LDL.LU R5, [R1+0x3704] ;  /* 0x0037040001057983 */ /* 0x001f280000300800 */
        /* <DEDUP_REMOVED lines=88> */
[----:B------:R0:W-:Y:S04]  /*dc670*/  STL [R1+0x372c], R24 ;  /* 0x00372c1801007387 */ /* 0x0001e80000100800 */
[----:B0-----:R-:W3:Y:S04]  /*dc680*/  LDL.LU R24, [R1+0x37c0] ;  /* 0x0037c00001187983 */ /* 0x001ee80000300800 */
[----:B------:R-:W-:Y:S01]  /*dc690*/  STL [R1+0x3770], R20 ;  /* 0x0037701401007387 */ /* 0x000fe20000100800 */
[----:B----4-:R-:W-:-:S03]  /*dc6a0*/  IMAD.X R23, R23, 0x1, R0, P1 ;  /* 0x0000000117177824 */ /* 0x010fc600008e0600 */
[----:B------:R-:W-:Y:S01]  /*dc6b0*/  STL [R1+0x3734], R21 ;  /* 0x0037341501007387 */ /* 0x000fe20000100800 */
[--C-:B------:R-:W-:Y:S01]  /*dc6c0*/  IMAD.X R11, R11, 0x1, R0.reuse, P0 ;  /* 0x000000010b0b7824 */ /* 0x100fe200000e0600 */
[-C--:B------:R-:W-:Y:S02]  /*dc6d0*/  IADD3 R10, P1, PT, R10, R3.reuse, RZ ;  /* 0x000000030a0a7210 */ /* 0x080fe40007f3e0ff */
[----:B------:R-:W-:Y:S01]  /*dc6e0*/  STL [R1+0x3778], R22 ;  /* 0x0037781601007387 */ /* 0x000fe20000100800 */
[----:B------:R-:W-:Y:S02]  /*dc6f0*/  IADD3 R19, P0, PT, R19, R3, RZ ;  /* 0x0000000313137210 */ /* 0x000fe40007f1e0ff */
[----:B------:R-:W-:Y:S01]  /*dc700*/  IADD3.X R18, PT, PT, R18, R0, RZ, P4, !PT ;  /* 0x0000000012127210 */ /* 0x000fe200027fe4ff */
        /* <DEDUP_REMOVED lines=86> */
[----:B------:R-:W-:Y:S04]  /*dcc70*/  STL [R1+0x37f0], R21 ;  /* 0x0037f01501007387 */ /* 0x000fe80000100800 */
[----:B------:R-:W-:Y:S01]  /*dcc80*/  STL [R1+0x37b4], R22 ;  /* 0x0037b41601007387 */ /* 0x000fe20000100800 */
[-C--:B---3--:R-:W-:Y:S01]  /*dcc90*/  IADD3 R23, P0, PT, R23, R3.reuse, RZ ;  /* 0x0000000317177210 */ /* 0x088fe20007f1e0ff */
        /* <DEDUP_REMOVED lines=276> */
[-C--:B------:R-:W-:Y:S01]  /*ddde0*/  IADD3 R23, P2, PT, R23, R3.reuse, RZ ;  /* 0x0000000317177210 */ /* 0x080fe20007f5e0ff */
[----:B------:R0:W-:Y:S01]  /*dddf0*/  STL [R1+0x3960], R18 ;  /* 0x0039601201007387 */ /* 0x0001e20000100800 */
[--C-:B------:R-:W-:Y:S01]  /*dde00*/  IMAD.X R10, R10, 0x1, R0.reuse, P1 ;  /* 0x000000010a0a7824 */ /* 0x100fe200008e0600 */
[-C--:B------:R-:W-:Y:S01]  /*dde10*/  IADD3 R11, P1, PT, R11, R3.reuse, RZ ;  /* 0x000000030b0b7210 */ /* 0x080fe20007f3e0ff */
[--C-:B------:R-:W-:Y:S01]  /*dde20*/  IMAD.X R19, R19, 0x1, R0.reuse, P0 ;  /* 0x0000000113137824 */ /* 0x100fe200000e0600 */
[-C--:B------:R-:W-:Y:S01]  /*dde30*/  IADD3 R26, P0, PT, R26, R3.reuse, RZ ;  /* 0x000000031a1a7210 */ /* 0x080fe20007f1e0ff */
[----:B------:R-:W-:Y:S01]  /*dde40*/  IMAD.X R27, R27, 0x1, R0, P4 ;  /* 0x000000011b1b7824 */ /* 0x000fe200020e0600 */
[----:B0-----:R0:W5:Y:S04]  /*dde50*/  LDL.LU R18, [R1+0x3af0] ;  /* 0x003af00001127983 */ /* 0x0011680000300800 */
[----:B------:R-:W-:Y:S04]  /*dde60*/  STL [R1+0x3924], R20 ;  /* 0x0039241401007387 */ /* 0x000fe80000100800 */
[----:B------:R-:W-:Y:S04]  /*dde70*/  STL [R1+0x3968], R21 ;  /* 0x0039681501007387 */ /* 0x000fe80000100800 */
[----:B------:R-:W-:Y:S04]  /*dde80*/  STL [R1+0x392c], R22 ;  /* 0x00392c1601007387 */ /* 0x000fe80000100800 */
[----:B------:R-:W-:Y:S04]  /*dde90*/  STL [R1+0x3970], R23 ;  /* 0x0039701701007387 */ /* 0x000fe80000100800 */
[----:B------:R-:W-:Y:S04]  /*ddea0*/  STL [R1+0x3934], R10 ;  /* 0x0039340a01007387 */ /* 0x000fe80000100800 */
[----:B------:R-:W-:Y:S01]  /*ddeb0*/  STL [R1+0x3978], R11 ;  /* 0x0039780b01007387 */ /* 0x000fe20000100800 */
[----:B------:R-:W-:-:S03]  /*ddec0*/  IADD3 R9, P4, PT, R9, R3, RZ ;  /* 0x0000000309097210 */ /* 0x000fc60007f9e0ff */
[----:B------:R1:W-:Y:S01]  /*dded0*/  STL [R1+0x393c], R19 ;  /* 0x00393c1301007387 */ /* 0x0003e20000100800 */
[----:B------:R-:W-:-:S03]  /*ddee0*/  IMAD.X R8, R8, 0x1, R0, P6 ;  /* 0x0000000108087824 */ /* 0x000fc600030e0600 */
[----:B-1----:R-:W4:Y:S04]  /*ddef0*/  LDL.LU R19, [R1+0x39b8] ;  /* 0x0039b80001137983 */ /* 0x002f280000300800 */
[----:B------:R-:W-:Y:S04]  /*ddf00*/  STL [R1+0x3980], R26 ;  /* 0x0039801a01007387 */ /* 0x000fe80000100800 */
[----:B------:R-:W-:Y:S04]  /*ddf10*/  STL [R1+0x3944], R27 ;  /* 0x0039441b01007387 */ /* 0x000fe80000100800 */
[----:B------:R1:W-:Y:S04]  /*ddf20*/  STL [R1+0x394c], R8 ;  /* 0x00394c0801007387 */ /* 0x0003e80000100800 */
[----:B------:R0:W-:Y:S04]  /*ddf30*/  STL [R1+0x3988], R9 ;  /* 0x0039880901007387 */ /* 0x0001e80000100800 */
[----:B-1----:R-:W4:Y:S04]  /*ddf40*/  LDL.LU R8, [R1+0x39c0] ;  /* 0x0039c00001087983 */ /* 0x002f280000300800 */
[----:B0-----:R-:W4:Y:S01]  /*ddf50*/  LDL.LU R9, [R1+0x39c8] ;  /* 0x0039c80001097983 */ /* 0x001f220000300800 */
[----:B--2---:R-:W-:Y:S01]  /*ddf60*/  IADD3 R25, P6, PT, R25, R3, RZ ;  /* 0x0000000319197210 */ /* 0x004fe20007fde0ff */
[----:B---3--:R-:W-:-:S05]  /*ddf70*/  IMAD.X R24, R24, 0x1, R0, P5 ;  /* 0x0000000118187824 */ /* 0x008fca00028e0600 */
[----:B------:R0:W-:Y:S04]  /*ddf80*/  STL [R1+0x3954], R24 ;  /* 0x0039541801007387 */ /* 0x0001e80000100800 */
[----:B------:R1:W-:Y:S04]  /*ddf90*/  STL [R1+0x3990], R25 ;  /* 0x0039901901007387 */ /* 0x0003e80000100800 */
[----:B0-----:R-:W2:Y:S04]  /*ddfa0*/  LDL.LU R24, [R1+0x39d0] ;  /* 0x0039d00001187983 */ /* 0x001ea80000300800 */
[----:B-1----:R-:W3:Y:S01]  /*ddfb0*/  LDL.LU R25, [R1+0x39d8] ;  /* 0x0039d80001197983 */ /* 0x002ee20000300800 */
[----:B----4-:R-:W-:Y:S01]  /*ddfc0*/  IADD3 R5, P5, PT, R5, R3, RZ ;  /* 0x0000000305057210 */ /* 0x010fe20007fbe0ff */
[----:B------:R-:W-:-:S05]  /*ddfd0*/  IMAD.X R4, R4, 0x1, R0, P3 ;  /* 0x0000000104047824 */ /* 0x000fca00018e0600 */
[----:B------:R0:W-:Y:S04]  /*ddfe0*/  STL [R1+0x395c], R4 ;  /* 0x00395c0401007387 */ /* 0x0001e80000100800 */
[----:B------:R1:W-:Y:S04]  /*ddff0*/  STL [R1+0x3998], R5 ;  /* 0x0039980501007387 */ /* 0x0003e80000100800 */
[----:B0-----:R-:W4:Y:S04]  /*de000*/  LDL.LU R4, [R1+0x39e0] ;  /* 0x0039e00001047983 */ /* 0x001f280000300800 */
[----:B-1----:R-:W2:Y:S01]  /*de010*/  LDL.LU R5, [R1+0x39e8] ;  /* 0x0039e80001057983 */ /* 0x002ea20000300800 */
[----:B------:R-:W-:Y:S01]  /*de020*/  IADD3 R13, P3, PT, R13, R3, RZ ;  /* 0x000000030d0d7210 */ /* 0x000fe20007f7e0ff */
[----:B------:R-:W-:-:S05]  /*de030*/  IMAD.X R12, R12, 0x1, R0, P2 ;  /* 0x000000010c0c7824 */ /* 0x000fca00010e0600 */
[----:B------:R0:W-:Y:S04]  /*de040*/  STL [R1+0x3964], R12 ;  /* 0x0039640c01007387 */ /* 0x0001e80000100800 */
[----:B------:R1:W-:Y:S04]  /*de050*/  STL [R1+0x39a0], R13 ;  /* 0x0039a00d01007387 */ /* 0x0003e80000100800 */
[----:B0-----:R-:W2:Y:S04]  /*de060*/  LDL.LU R12, [R1+0x39f0] ;  /* 0x0039f000010c7983 */ /* 0x001ea80000300800 */
[----:B-1----:R-:W2:Y:S01]  /*de070*/  LDL.LU R13, [R1+0x39f8] ;  /* 0x0039f800010d7983 */ /* 0x002ea20000300800 */
[----:B------:R-:W-:-:S05]  /*de080*/  IADD3 R29, P2, PT, R29, R3, RZ ;  /* 0x000000031d1d7210 */ /* 0x000fca0007f5e0ff */
[----:B------:R0:W-:Y:S04]  /*de090*/  STL [R1+0x39a8], R29 ;  /* 0x0039a81d01007387 */ /* 0x0001e80000100800 */
[----:B0-----:R-:W2:Y:S01]  /*de0a0*/  LDL.LU R29, [R1+0x3a00] ;  /* 0x003a0000011d7983 */ /* 0x001ea20000300800 */
[--C-:B------:R-:W-:Y:S01]  /*de0b0*/  IMAD.X R28, R28, 0x1, R0.reuse, P1 ;  /* 0x000000011c1c7824 */ /* 0x100fe200008e0600 */
[----:B------:R-:W-:Y:S02]  /*de0c0*/  IADD3 R2, P1, PT, R2, R3, RZ ;  /* 0x0000000302027210 */ /* 0x000fe40007f3e0ff */
[----:B------:R-:W2:Y:S04]  /*de0d0*/  LDL.LU R3, [R1+0x3974] ;  /* 0x0039740001037983 */ /* 0x000ea80000300800 */
[----:B------:R0:W-:Y:S04]  /*de0e0*/  STL [R1+0x396c], R28 ;  /* 0x00396c1c01007387 */ /* 0x0001e80000100800 */
[----:B0-----:R-:W3:Y:S04]  /*de0f0*/  LDL.LU R28, [R1+0x3a08] ;  /* 0x003a0800011c7983 */ /* 0x001ee80000300800 */
[----:B------:R0:W-:Y:S04]  /*de100*/  STL [R1+0x39b0], R2 ;  /* 0x0039b00201007387 */ /* 0x0001e80000100800 */
        /* <DEDUP_REMOVED lines=9> */
[----:B--2---:R-:W-:-:S05]  /*de1a0*/  IMAD.X R3, R3, 0x1, R0, P0 ;  /* 0x0000000103037824 */ /* 0x004fca00000e0600 */
[----:B------:R0:W-:Y:S02]  /*de1b0*/  STL [R1+0x3974], R3 ;  /* 0x0039740301007387 */ /* 0x0001e40000100800 */
[----:B0-----:R-:W0:Y:S02]  /*de1c0*/  LDC R3, c[0x0][0x3ac] ;  /* 0x0000eb00ff037b82 */ /* 0x001e240000000800 */
[----:B0-----:R-:W-:-:S04]  /*de1d0*/  IMAD.SHL.U32 R3, R3, 0x80, RZ ;  /* 0x0000008003037824 */ /* 0x001fc800078e00ff */
[----:B------:R-:W-:-:S05]  /*de1e0*/  IMAD.SHL.U32 R3, R3, 0x2, RZ ;  /* 0x0000000203037824 */ /* 0x000fca00078e00ff */
[----:B------:R-:W-:-:S05]  /*de1f0*/  IADD3 R19, P0, PT, R19, R3, RZ ;  /* 0x0000000313137210 */ /* 0x000fca0007f1e0ff */
[----:B------:R0:W-:Y:S04]  /*de200*/  STL [R1+0x39b8], R19 ;  /* 0x0039b81301007387 */ /* 0x0001e80000100800 */
[----:B0-----:R0:W5:Y:S04]  /*de210*/  LDL.LU R19, [R1+0x3aec] ;  /* 0x003aec0001137983 */ /* 0x0011680000300800 */
[----:B------:R-:W2:Y:S02]  /*de220*/  LDL.LU R3, [R1+0x397c] ;  /* 0x00397c0001037983 */ /* 0x000ea40000300800 */
[----:B--2---:R-:W-:-:S05]  /*de230*/  IMAD.X R3, R3, 0x1, R0, P4 ;  /* 0x0000000103037824 */ /* 0x004fca00020e0600 */
[----:B------:R1:W-:Y:S02]  /*de240*/  STL [R1+0x397c], R3 ;  /* 0x00397c0301007387 */ /* 0x0003e40000100800 */
[----:B-1----:R-:W1:Y:S02]  /*de250*/  LDC R3, c[0x0][0x3ac] ;  /* 0x0000eb00ff037b82 */ /* 0x002e640000000800 */
[----:B-1----:R-:W-:-:S04]  /*de260*/  IMAD.SHL.U32 R3, R3, 0x80, RZ ;  /* 0x0000008003037824 */ /* 0x002fc800078e00ff */
[----:B------:R-:W-:-:S05]  /*de270*/  IMAD.SHL.U32 R3, R3, 0x2, RZ ;  /* 0x0000000203037824 */ /* 0x000fca00078e00ff */
[----:B------:R-:W-:-:S05]  /*de280*/  IADD3 R8, P4, PT, R8, R3, RZ ;  /* 0x0000000308087210 */ /* 0x000fca0007f9e0ff */
[----:B------:R1:W-:Y:S04]  /*de290*/  STL [R1+0x39c0], R8 ;  /* 0x0039c00801007387 */ /* 0x0003e80000100800 */
[----:B-1----:R-:W2:Y:S04]  /*de2a0*/  LDL.LU R8, [R1+0x3ae8] ;  /* 0x003ae80001087983 */ /* 0x002ea80000300800 */
        /* <DEDUP_REMOVED lines=17> */
[----:B-1----:R0:W5:Y:S04]  /*de3c0*/  LDL.LU R24, [R1+0x3ae0] ;  /* 0x003ae00001187983 */ /* 0x0021680000300800 */
[----:B------:R-:W2:Y:S02]  /*de3d0*/  LDL.LU R3, [R1+0x3994] ;  /* 0x0039940001037983 */ /* 0x000ea40000300800 */
[----:B--2---:R-:W-:-:S05]  /*de3e0*/  IMAD.X R3, R3, 0x1, R0, P3 ;  /* 0x0000000103037824 */ /* 0x004fca00018e0600 */
[----:B------:R1:W-:Y:S02]  /*de3f0*/  STL [R1+0x3994], R3 ;  /* 0x0039940301007387 */ /* 0x0003e40000100800 */
[----:B-1----:R-:W1:Y:S02]  /*de400*/  LDC R3, c[0x0][0x3ac] ;  /* 0x0000eb00ff037b82 */ /* 0x002e640000000800 */
[----:B-1----:R-:W-:-:S05]  /*de410*/  IMAD.SHL.U32 R3, R3, 0x80, RZ ;  /* 0x0000008003037824 */ /* 0x002fca00078e00ff */
[----:B------:R-:W-:-:S04]  /*de420*/  SHF.L.U32 R3, R3, 0x1, RZ ;  /* 0x0000000103037819 */ /* 0x000fc800000006ff */
[----:B---3--:R-:W-:-:S05]  /*de430*/  IADD3 R25, P3, PT, R25, R3, RZ ;  /* 0x0000000319197210 */ /* 0x008fca0007f7e0ff */
[----:B------:R1:W-:Y:S04]  /*de440*/  STL [R1+0x39d8], R25 ;  /* 0x0039d81901007387 */ /* 0x0003e80000100800 */
[----:B-1----:R0:W5:Y:S04]  /*de450*/  LDL.LU R25, [R1+0x3adc] ;  /* 0x003adc0001197983 */ /* 0x0021680000300800 */
[----:B------:R-:W2:Y:S02]  /*de460*/  LDL.LU R3, [R1+0x399c] ;  /* 0x00399c0001037983 */ /* 0x000ea40000300800 */
[----:B--2---:R-:W-:-:S05]  /*de470*/  IMAD.X R3, R3, 0x1, R0, P2 ;  /* 0x0000000103037824 */ /* 0x004fca00010e0600 */
[----:B------:R1:W-:Y:S02]  /*de480*/  STL [R1+0x399c], R3 ;  /* 0x00399c0301007387 */ /* 0x0003e40000100800 */
[----:B-1----:R-:W1:Y:S02]  /*de490*/  LDC R3, c[0x0][0x3ac] ;  /* 0x0000eb00ff037b82 */ /* 0x002e640000000800 */
[----:B-1----:R-:W-:-:S04]  /*de4a0*/  IMAD.SHL.U32 R3, R3, 0x80, RZ ;  /* 0x0000008003037824 */ /* 0x002fc800078e00ff */
[----:B------:R-:W-:-:S05]  /*de4b0*/  IMAD.SHL.U32 R3, R3, 0x2, RZ ;  /* 0x0000000203037824 */ /* 0x000fca00078e00ff */
[----:B----4-:R-:W-:-:S05]  /*de4c0*/  IADD3 R4, P2, PT, R4, R3, RZ ;  /* 0x0000000304047210 */ /* 0x010fca0007f5e0ff */
[----:B------:R1:W-:Y:S04]  /*de4d0*/  STL [R1+0x39e0], R4 ;  /* 0x0039e00401007387 */ /* 0x0003e80000100800 */
[----:B-1----:R-:W2:Y:S04]  /*de4e0*/  LDL.LU R4, [R1+0x3ad8] ;  /* 0x003ad80001047983 */ /* 0x002ea80000300800 */
[----:B------:R-:W3:Y:S02]  /*de4f0*/  LDL.LU R3, [R1+0x39a4] ;  /* 0x0039a40001037983 */ /* 0x000ee40000300800 */
[----:B---3--:R-:W-:-:S05]  /*de500*/  IMAD.X R3, R3, 0x1, R0, P1 ;  /* 0x0000000103037824 */ /* 0x008fca00008e0600 */
[----:B------:R1:W-:Y:S02]  /*de510*/  STL [R1+0x39a4], R3 ;  /* 0x0039a40301007387 */ /* 0x0003e40000100800 */
[----:B-1----:R-:W1:Y:S02]  /*de520*/  LDC R3, c[0x0][0x3ac] ;  /* 0x0000eb00ff037b82 */ /* 0x002e640000000800 */
[----:B-1----:R-:W-:-:S04]  /*de530*/  IMAD.SHL.U32 R3, R3, 0x80, RZ ;  /* 0x0000008003037824 */ /* 0x002fc800078e00ff */
[----:B------:R-:W-:-:S05]  /*de540*/  IMAD.SHL.U32 R3, R3, 0x2, RZ ;  /* 0x0000000203037824 */ /* 0x000fca00078e00ff */
[----:B------:R-:W-:-:S05]  /*de550*/  IADD3 R5, P1, PT, R5, R3, RZ ;  /* 0x0000000305057210 */ /* 0x000fca0007f3e0ff */
[----:B------:R1:W-:Y:S04]  /*de560*/  STL [R1+0x39e8], R5 ;  /* 0x0039e80501007387 */ /* 0x0003e80000100800 */
[----:B-1----:R-:W3:Y:S04]  /*de570*/  LDL.LU R5, [R1+0x3ad4] ;  /* 0x003ad40001057983 */ /* 0x002ee80000300800 */
[----:B------:R-:W4:Y:S02]  /*de580*/  LDL.LU R3, [R1+0x39ac] ;  /* 0x0039ac0001037983 */ /* 0x000f240000300800 */
[----:B----4-:R-:W-:-:S05]  /*de590*/  IMAD.X R3, R3, 0x1, R0, P0 ;  /* 0x0000000103037824 */ /* 0x010fca00000e0600 */
[----:B------:R1:W-:Y:S02]  /*de5a0*/  STL [R1+0x39ac], R3 ;  /* 0x0039ac0301007387 */ /* 0x0003e40000100800 */
[----:B-1----:R-:W1:Y:S02]  /*de5b0*/  LDC R3, c[0x0][0x3ac] ;  /* 0x0000eb00ff037b82 */ /* 0x002e640000000800 */
[----:B-1----:R-:W-:-:S04]  /*de5c0*/  IMAD.SHL.U32 R3, R3, 0x80, RZ ;  /* 0x0000008003037824 */ /* 0x002fc800078e00ff */
[----:B------:R-:W-:-:S05]  /*de5d0*/  IMAD.SHL.U32 R3, R3, 0x2, RZ ;  /* 0x0000000203037824 */ /* 0x000fca00078e00ff */
[----:B------:R-:W-:-:S05]  /*de5e0*/  IADD3 R12, P0, PT, R12, R3, RZ ;  /* 0x000000030c0c7210 */ /* 0x000fca0007f1e0ff */
[----:B------:R1:W-:Y:S04]  /*de5f0*/  STL [R1+0x39f0], R12 ;  /* 0x0039f00c01007387 */ /* 0x0003e80000100800 */
[----:B-1----:R-:W4:Y:S04]  /*de600*/  LDL.LU R12, [R1+0x3ad0] ;  /* 0x003ad000010c7983 */ /* 0x002f280000300800 */
        /* <DEDUP_REMOVED lines=18> */
[----:B------:R-:W2:Y:S01]  /*de730*/  LDL.LU R3, [R1+0x39c4] ;  /* 0x0039c40001037983 */ /* 0x000ea20000300800 */
[--C-:B------:R-:W-:Y:S02]  /*de740*/  IMAD.X R2, R2, 0x1, R0.reuse, P3 ;  /* 0x0000000102027824 */ /* 0x100fe400018e0600 */
[----:B------:R-:W-:-:S02]  /*de750*/  IMAD.X R21, R21, 0x1, R0, P2 ;  /* 0x0000000115157824 */ /* 0x000fc400010e0600 */
[--C-:B------:R-:W-:Y:S02]  /*de760*/  IMAD.X R22, R22, 0x1, R0.reuse, P1 ;  /* 0x0000000116167824 */ /* 0x100fe400008e0600 */
[--C-:B------:R-:W-:Y:S02]  /*de770*/  IMAD.X R23, R23, 0x1, R0.reuse, P0 ;  /* 0x0000000117177824 */ /* 0x100fe400000e0600 */
[--C-:B------:R-:W-:Y:S02]  /*de780*/  IMAD.X R10, R10, 0x1, R0.reuse, P4 ;  /* 0x000000010a0a7824 */ /* 0x100fe400020e0600 */
[--C-:B------:R-:W-:Y:S02]  /*de790*/  IMAD.X R11, R11, 0x1, R0.reuse, P6 ;  /* 0x000000010b0b7824 */ /* 0x100fe400030e0600 */
[----:B--2---:R-:W-:-:S05]  /*de7a0*/  IMAD.X R3, R3, 0x1, R0, P5 ;  /* 0x0000000103037824 */ /* 0x004fca00028e0600 */
[----:B------:R1:W-:Y:S02]  /*de7b0*/  STL [R1+0x39c4], R3 ;  /* 0x0039c40301007387 */ /* 0x0003e40000100800 */
[----:B-1----:R-:W1:Y:S02]  /*de7c0*/  LDC R3, c[0x0][0x3ac] ;  /* 0x0000eb00ff037b82 */ /* 0x002e640000000800 */
[----:B-1----:R-:W-:-:S04]  /*de7d0*/  IMAD.SHL.U32 R3, R3, 0x80, RZ ;  /* 0x0000008003037824 */ /* 0x002fc800078e00ff */
[----:B------:R-:W-:-:S05]  /*de7e0*/  IMAD.SHL.U32 R3, R3, 0x2, RZ ;  /* 0x0000000203037824 */ /* 0x000fca00078e00ff */
[----:B------:R-:W-:-:S05]  /*de7f0*/  IADD3 R28, P5, PT, R28, R3, RZ ;  /* 0x000000031c1c7210 */ /* 0x000fca0007fbe0ff */
[----:B------:R1:W-:Y:S01]  /*de800*/  STL [R1+0x3a08], R28 ;  /* 0x003a081c01007387 */ /* 0x0003e20000100800 */
[----:B------:R-:W-:-:S03]  /*de810*/  IADD3 R20, P3, PT, R20, R3, RZ ;  /* 0x0000000314147210 */ /* 0x000fc60007f7e0ff */
[----:B-1----:R0:W5:Y:S04]  /*de820*/  LDL.LU R28, [R1+0x3ac4] ;  /* 0x003ac400011c7983 */ /* 0x0021680000300800 */
[----:B------:R1:W-:Y:S02]  /*de830*/  STL [R1+0x39cc], R2 ;  /* 0x0039cc0201007387 */ /* 0x0003e40000100800 */
[----:B-1----:R-:W1:Y:S02]  /*de840*/  S2R R2, SR_TID.X ;  /* 0x0000000000027919 */ /* 0x002e640000002100 */
[----:B------:R2:W-:Y:S01]  /*de850*/  STL [R1+0x3a10], R20 ;  /* 0x003a101401007387 */ /* 0x0005e20000100800 */
[----:B------:R-:W-:-:S03]  /*de860*/  IMAD.X R27, R27, 0x1, R0, P3 ;  /* 0x000000011b1b7824 */ /* 0x000fc600018e0600 */
[----:B------:R-:W-:Y:S04]  /*de870*/  STL [R1+0x39d4], R21 ;  /* 0x0039d41501007387 */ /* 0x000fe80000100800 */
[----:B------:R0:W-:Y:S01]  /*de880*/  STL [R1+0x39dc], R22 ;  /* 0x0039dc1601007387 */ /* 0x0001e20000100800 */
[----:B------:R-:W-:-:S03]  /*de890*/  IMAD.X R26, R26, 0x1, R0, P5 ;  /* 0x000000011a1a7824 */ /* 0x000fc600028e0600 */
[----:B------:R0:W-:Y:S04]  /*de8a0*/  STL [R1+0x39e4], R23 ;  /* 0x0039e41701007387 */ /* 0x0001e80000100800 */
[----:B------:R0:W-:Y:S04]  /*de8b0*/  STL [R1+0x39ec], R10 ;  /* 0x0039ec0a01007387 */ /* 0x0001e80000100800 */
[----:B------:R-:W-:Y:S04]  /*de8c0*/  STL [R1+0x3a04], R27 ;  /* 0x003a041b01007387 */ /* 0x000fe80000100800 */
[----:B------:R0:W-:Y:S04]  /*de8d0*/  STL [R1+0x39f4], R11 ;  /* 0x0039f40b01007387 */ /* 0x0001e80000100800 */
[----:B------:R0:W-:Y:S01]  /*de8e0*/  STL [R1+0x39fc], R26 ;  /* 0x0039fc1a01007387 */ /* 0x0001e20000100800 */
[----:B-1----:R-:W-:-:S05]  /*de8f0*/  LOP3.LUT R2, R2, 0x3f, RZ, 0xc0, !PT ;  /* 0x0000003f02027812 */ /* 0x002fca00078ec0ff */
[----:B------:R-:W-:-:S06]  /*de900*/  IMAD.SHL.U32 R2, R2, 0x2, RZ ;  /* 0x0000000202027824 */ /* 0x000fcc00078e00ff */
[----:B------:R-:W3:Y:S04]  /*de910*/  LDL.LU R2, [R1+0x3a28] ;  /* 0x003a280001027983 */ /* 0x000ee80000300800 */
[----:B--2---:R-:W2:Y:S04]  /*de920*/  LDL.LU R20, [R1+0x3a30] ;  /* 0x003a300001147983 */ /* 0x004ea80000300800 */
[----:B0-----:R-:W2:Y:S04]  /*de930*/  LDL.LU R22, [R1+0x3a38] ;  /* 0x003a380001167983 */ /* 0x001ea80000300800 */
[----:B------:R-:W2:Y:S04]  /*de940*/  LDL.LU R23, [R1+0x3a40] ;  /* 0x003a400001177983 */ /* 0x000ea80000300800 */
[----:B------:R-:W2:Y:S04]  /*de950*/  LDL.LU R10, [R1+0x3a48] ;  /* 0x003a4800010a7983 */ /* 0x000ea80000300800 */
[----:B------:R-:W2:Y:S04]  /*de960*/  LDL.LU R11, [R1+0x3a0c] ;  /* 0x003a0c00010b7983 */ /* 0x000ea80000300800 */
[----:B------:R-:W2:Y:S04]  /*de970*/  LDL.LU R26, [R1+0x3a50] ;  /* 0x003a5000011a7983 */ /* 0x000ea80000300800 */
[----:B------:R-:W2:Y:S04]  /*de980*/  LDL.LU R27, [R1+0x3a14] ;  /* 0x003a1400011b7983 */ /* 0x000ea80000300800 */
        /* <DEDUP_REMOVED lines=8> */
[----:B----4-:R-:W-:Y:S04]  /*dea10*/  STL [R1+0x3adc], R12 ;  /* 0x003adc0c01007387 */ /* 0x010fe80000100800 */
[----:B------:R-:W-:Y:S04]  /*dea20*/  STL [R1+0x3ad8], R9 ;  /* 0x003ad80901007387 */ /* 0x000fe80000100800 */
[----:B------:R-:W-:Y:S04]  /*dea30*/  STL [R1+0x3ad4], R8 ;  /* 0x003ad40801007387 */ /* 0x000fe80000100800 */
[----:B------:R-:W-:Y:S04]  /*dea40*/  STL [R1+0x3ad0], R7 ;  /* 0x003ad00701007387 */ /* 0x000fe80000100800 */
[----:B------:R-:W-:Y:S04]  /*dea50*/  STL [R1+0x3acc], R6 ;  /* 0x003acc0601007387 */ /* 0x000fe80000100800 */
[----:B---3--:R-:W-:Y:S04]  /*dea60*/  STL [R1+0x3ac8], R5 ;  /* 0x003ac80501007387 */ /* 0x008fe80000100800 */
[----:B------:R-:W-:Y:S04]  /*dea70*/  STL [R1+0x3ac4], R4 ;  /* 0x003ac40401007387 */ /* 0x000fe80000100800 */
[----:B------:R-:W3:Y:S01]  /*dea80*/  LDL.LU R21, [R1+0x16b4] ;  /* 0x0016b40001157983 */ /* 0x000ee20000300800 */
[----:B------:R-:W-:-:S02]  /*dea90*/  IADD3 R2, P4, PT, R2, R3, RZ ;  /* 0x0000000302027210 */ /* 0x000fc40007f9e0ff */
[-C--:B--2---:R-:W-:Y:S02]  /*deaa0*/  IADD3 R20, P3, PT, R20, R3.reuse, RZ ;  /* 0x0000000314147210 */ /* 0x084fe40007f7e0ff */
[-C--:B------:R-:W-:Y:S02]  /*deab0*/  IADD3 R22, P2, PT, R22, R3.reuse, RZ ;  /* 0x0000000316167210 */ /* 0x080fe40007f5e0ff */
[-C--:B------:R-:W-:Y:S02]  /*deac0*/  IADD3 R23, P1, PT, R23, R3.reuse, RZ ;  /* 0x0000000317177210 */ /* 0x080fe40007f3e0ff */
[-C--:B------:R-:W-:Y:S02]  /*dead0*/  IADD3 R10, P0, PT, R10, R3.reuse, RZ ;  /* 0x000000030a0a7210 */ /* 0x080fe40007f1e0ff */
[----:B------:R-:W-:-:S05]  /*deae0*/  IADD3 R14, P6, PT, R14, R3, RZ ;  /* 0x000000030e0e7210 */ /* 0x000fca0007fde0ff */
[----:B------:R0:W-:Y:S01]  /*deaf0*/  STL [R1+0x3a18], R14 ;  /* 0x003a180e01007387 */ /* 0x0001e20000100800 */
[----:B------:R-:W-:-:S03]  /*deb00*/  IADD3 R13, P5, PT, R13, R3, RZ ;  /* 0x000000030d0d7210 */ /* 0x000fc60007fbe0ff */
[----:B0-----:R-:W2:Y:S04]  /*deb10*/  LDL.LU R14, [R1+0x3a68] ;  /* 0x003a6800010e7983 */ /* 0x001ea80000300800 */
[----:B------:R0:W-:Y:S04]  /*deb20*/  STL [R1+0x3a20], R13 ;  /* 0x003a200d01007387 */ /* 0x0001e80000100800 */
[----:B0-----:R-:W4:Y:S04]  /*deb30*/  LDL.LU R13, [R1+0x3a70] ;  /* 0x003a7000010d7983 */ /* 0x001f280000300800 */
[----:B------:R-:W2:Y:S04]  /*deb40*/  LDL.LU R12, [R1+0x3a78] ;  /* 0x003a7800010c7983 */ /* 0x000ea80000300800 */
[----:B------:R-:W2:Y:S01]  /*deb50*/  LDL.LU R9, [R1+0x3a80] ;  /* 0x003a800001097983 */ /* 0x000ea20000300800 */
[----:B---3--:R-:W-:-:S05]  /*deb60*/  VIADD R21, R21, 0x1 ;  /* 0x0000000115157836 */ /* 0x008fca0000000000 */
[----:B------:R-:W-:Y:S04]  /*deb70*/  STL [R1+0x16b4], R21 ;  /* 0x0016b41501007387 */ /* 0x000fe80000100800 */
[----:B------:R0:W-:Y:S04]  /*deb80*/  STL [R1+0x3a28], R2 ;  /* 0x003a280201007387 */ /* 0x0001e80000100800 */
[----:B------:R-:W3:Y:S04]  /*deb90*/  LDL.LU R8, [R1+0x3a88] ;  /* 0x003a880001087983 */ /* 0x000ee80000300800 */
[----:B------:R-:W2:Y:S01]  /*deba0*/  LDL.LU R7, [R1+0x3a90] ;  /* 0x003a900001077983 */ /* 0x000ea20000300800 */
[----:B------:R-:W-:-:S03]  /*debb0*/  IMAD.X R11, R11, 0x1, R0, P6 ;  /* 0x000000010b0b7824 */ /* 0x000fc600030e0600 */
[----:B------:R1:W-:Y:S04]  /*debc0*/  STL [R1+0x3a30], R20 ;  /* 0x003a301401007387 */ /* 0x0003e80000100800 */
[----:B------:R-:W2:Y:S01]  /*debd0*/  LDL.LU R6, [R1+0x3a98] ;  /* 0x003a980001067983 */ /* 0x000ea20000300800 */
[----:B------:R-:W-:-:S03]  /*debe0*/  IADD3 R26, P6, PT, R26, R3, RZ ;  /* 0x000000031a1a7210 */ /* 0x000fc60007fde0ff */
[----:B------:R0:W-:Y:S04]  /*debf0*/  STL [R1+0x3a38], R22 ;  /* 0x003a381601007387 */ /* 0x0001e80000100800 */
[----:B------:R-:W2:Y:S04]  /*dec00*/  LDL.LU R5, [R1+0x3aa0] ;  /* 0x003aa00001057983 */ /* 0x000ea80000300800 */
[----:B------:R0:W-:Y:S04]  /*dec10*/  STL [R1+0x3a40], R23 ;  /* 0x003a401701007387 */ /* 0x0001e80000100800 */
[----:B------:R-:W2:Y:S01]  /*dec20*/  LDL.LU R4, [R1+0x3aa8] ;  /* 0x003aa80001047983 */ /* 0x000ea20000300800 */
[----:B------:R-:W-:-:S03]  /*dec30*/  IMAD.X R27, R27, 0x1, R0, P5 ;  /* 0x000000011b1b7824 */ /* 0x000fc600028e0600 */
[----:B------:R1:W-:Y:S04]  /*dec40*/  STL [R1+0x3a48], R10 ;  /* 0x003a480a01007387 */ /* 0x0003e80000100800 */
[----:B0-----:R-:W2:Y:S04]  /*dec50*/  LDL.LU R2, [R1+0x3aac] ;  /* 0x003aac0001027983 */ /* 0x001ea80000300800 */
[----:B------:R0:W-:Y:S04]  /*dec60*/  STL [R1+0x3a0c], R11 ;  /* 0x003a0c0b01007387 */ /* 0x0001e80000100800 */
[----:B-1----:R-:W2:Y:S01]  /*dec70*/  LDL.LU R20, [R1+0x3a74] ;  /* 0x003a740001147983 */ /* 0x002ea20000300800 */
[----:B------:R-:W-:-:S03]  /*dec80*/  IADD3 R16, P5, PT, R16, R3, RZ ;  /* 0x0000000310107210 */ /* 0x000fc60007fbe0ff */
[----:B------:R1:W-:Y:S04]  /*dec90*/  STL [R1+0x3a50], R26 ;  /* 0x003a501a01007387 */ /* 0x0003e80000100800 */
[----:B------:R-:W2:Y:S04]  /*deca0*/  LDL.LU R22, [R1+0x3a7c] ;  /* 0x003a7c0001167983 */ /* 0x000ea80000300800 */
[----:B------:R-:W2:Y:S04]  /*decb0*/  LDL.LU R23, [R1+0x3a84] ;  /* 0x003a840001177983 */ /* 0x000ea80000300800 */
[----:B------:R-:W2:Y:S04]  /*decc0*/  LDL.LU R10, [R1+0x3a8c] ;  /* 0x003a8c00010a7983 */ /* 0x000ea80000300800 */
[----:B------:R1:W-:Y:S04]  /*decd0*/  STL [R1+0x3a14], R27 ;  /* 0x003a141b01007387 */ /* 0x0003e80000100800 */
[----:B0-----:R-:W2:Y:S04]  /*dece0*/  LDL.LU R11, [R1+0x3a94] ;  /* 0x003a9400010b7983 */ /* 0x001ea80000300800 */
[----:B-1----:R-:W2:Y:S04]  /*decf0*/  LDL.LU R26, [R1+0x3a9c] ;  /* 0x003a9c00011a7983 */ /* 0x002ea80000300800 */
[----:B------:R-:W2:Y:S04]  /*ded00*/  LDL.LU R27, [R1+0x3aa4] ;  /* 0x003aa400011b7983 */ /* 0x000ea80000300800 */
        /* <DEDUP_REMOVED lines=98> */
[--C-:B------:R-:W-:Y:S01]  /*df330*/  IMAD.X R26, R26, 0x1, R0.reuse, P2 ;  /* 0x000000011a1a7824 */ /* 0x100fe200010e0600 */
[----:B------:R-:W-:Y:S01]  /*df340*/  ISETP.NE.U32.AND P0, PT, R21, UR7, PT ;  /* 0x0000000715007c0c */ /* 0x000fe2000bf05070 */
[----:B--2---:R-:W-:-:S05]  /*df350*/  IMAD.X R3, R3, 0x1, R0, P1 ;  /* 0x0000000103037824 */ /* 0x004fca00008e0600 */
[----:B------:R1:W-:Y:S02]  /*df360*/  STL [R1+0x3a6c], R3 ;  /* 0x003a6c0301007387 */ /* 0x0003e40000100800 */
[----:B-1----:R-:W1:Y:S02]  /*df370*/  LDC R3, c[0x0][0x3ac] ;  /* 0x0000eb00ff037b82 */ /* 0x002e640000000800 */
[----:B-1----:R-:W-:-:S04]  /*df380*/  IMAD.SHL.U32 R3, R3, 0x80, RZ ;  /* 0x0000008003037824 */ /* 0x002fc800078e00ff */
[----:B------:R-:W-:-:S05]  /*df390*/  IMAD.SHL.U32 R3, R3, 0x2, RZ ;  /* 0x0000000203037824 */ /* 0x000fca00078e00ff */
[----:B------:R-:W-:-:S05]  /*df3a0*/  IADD3 R2, P1, PT, R2, R3, RZ ;  /* 0x0000000302027210 */ /* 0x000fca0007f3e0ff */
[----:B------:R1:W-:Y:S02]  /*df3b0*/  STL [R1+0x3aac], R2 ;  /* 0x003aac0201007387 */ /* 0x0003e40000100800 */
[----:B-1----:R-:W1:Y:S01]  /*df3c0*/  S2R R2, SR_TID.X ;  /* 0x0000000000027919 */ /* 0x002e620000002100 */
[----:B------:R-:W-:Y:S01]  /*df3d0*/  IMAD.X R27, R27, 0x1, R0, P1 ;  /* 0x000000011b1b7824 */ /* 0x000fe200008e0600 */
[----:B------:R0:W-:Y:S04]  /*df3e0*/  STL [R1+0x3a74], R20 ;  /* 0x003a741401007387 */ /* 0x0001e80000100800 */
[----:B------:R0:W-:Y:S04]  /*df3f0*/  STL [R1+0x3a7c], R22 ;  /* 0x003a7c1601007387 */ /* 0x0001e80000100800 */
[----:B------:R0:W-:Y:S04]  /*df400*/  STL [R1+0x3a84], R23 ;  /* 0x003a841701007387 */ /* 0x0001e80000100800 */
[----:B------:R0:W-:Y:S04]  /*df410*/  STL [R1+0x3a8c], R10 ;  /* 0x003a8c0a01007387 */ /* 0x0001e80000100800 */
[----:B------:R0:W-:Y:S04]  /*df420*/  STL [R1+0x3aa4], R27 ;  /* 0x003aa41b01007387 */ /* 0x0001e80000100800 */
[----:B------:R0:W-:Y:S04]  /*df430*/  STL [R1+0x3a94], R11 ;  /* 0x003a940b01007387 */ /* 0x0001e80000100800 */
[----:B------:R0:W-:Y:S01]  /*df440*/  STL [R1+0x3a9c], R26 ;  /* 0x003a9c1a01007387 */ /* 0x0001e20000100800 */
[----:B-1----:R-:W-:-:S05]  /*df450*/  LOP3.LUT R2, R2, 0x3f, RZ, 0xc0, !PT ;  /* 0x0000003f02027812 */ /* 0x002fca00078ec0ff */
[----:B------:R-:W-:Y:S01]  /*df460*/  IMAD.SHL.U32 R2, R2, 0x2, RZ ;  /* 0x0000000202027824 */ /* 0x000fe200078e00ff */
[----:B0-----:R-:W-:Y:S06]  /*df470*/  @P0 BRA `(.L_x_1) ;  /* 0xfffff6f400ec0947 */ /* 0x001fec000383ffff */
[----:B-----5:R0:W-:Y:S04]  /*df480*/  STL [R1+0x3efc], R16 ;  /* 0x003efc1001007387 */ /* 0x0201e80000100800 */
[----:B0-----:R-:W2:Y:S04]  /*df490*/  LDL.LU R16, [R1+0x9d0] ;  /* 0x0009d00001107983 */ /* 0x001ea80000300800 */
[----:B--2---:R0:W-:Y:S04]  /*df4a0*/  STL [R1+0x3f04], R16 ;  /* 0x003f041001007387 */ /* 0x0041e80000100800 */
[----:B------:R1:W-:Y:S01]  /*df4b0*/  STL [R1+0x3ef8], R17 ;  /* 0x003ef81101007387 */ /* 0x0003e20000100800 */
[----:B0-----:R-:W-:-:S03]  /*df4c0*/  IMAD.MOV.U32 R16, RZ, RZ, R7 ;  /* 0x000000ffff107224 */ /* 0x001fc600078e0007 */
[----:B-1----:R-:W2:Y:S04]  /*df4d0*/  LDL.LU R17, [R1+0xa8c] ;  /* 0x000a8c0001117983 */ /* 0x002ea80000300800 */
[----:B--2---:R0:W-:Y:S04]  /*df4e0*/  STL [R1+0x3f00], R17 ;  /* 0x003f001101007387 */ /* 0x0041e80000100800 */
[----:B0-----:R-:W2:Y:S04]  /*df4f0*/  LDL.LU R17, [R1+0x9d4] ;  /* 0x0009d40001117983 */ /* 0x001ea80000300800 */
[----:B--2---:R0:W-:Y:S04]  /*df500*/  STL [R1+0x3f08], R17 ;  /* 0x003f081101007387 */ /* 0x0041e80000100800 */
[----:B------:R1:W-:Y:S01]  /*df510*/  STL [R1+0x3ef4], R14 ;  /* 0x003ef40e01007387 */ /* 0x0003e20000100800 */
[----:B0-----:R-:W-:-:S03]  /*df520*/  IMAD.MOV.U32 R17, RZ, RZ, R6 ;  /* 0x000000ffff117224 */ /* 0x001fc600078e0006 */
[----:B-1----:R-:W2:Y:S04]  /*df530*/  LDL.LU R14, [R1+0xa88] ;  /* 0x000a8800010e7983 */ /* 0x002ea80000300800 */
[----:B------:R0:W-:Y:S04]  /*df540*/  STL [R1+0x3ef0], R15 ;  /* 0x003ef00f01007387 */ /* 0x0001e80000100800 */
[----:B0-----:R-:W3:Y:S04]  /*df550*/  LDL.LU R15, [R1+0xa84] ;  /* 0x000a8400010f7983 */ /* 0x001ee80000300800 */
[----:B------:R0:W-:Y:S04]  /*df560*/  STL [R1+0x3eec], R9 ;  /* 0x003eec0901007387 */ /* 0x0001e80000100800 */
[----:B0-----:R-:W3:Y:S04]  /*df570*/  LDL.LU R9, [R1+0xa80] ;  /* 0x000a800001097983 */ /* 0x001ee80000300800 */
[----:B------:R0:W-:Y:S04]  /*df580*/  STL [R1+0x3ee8], R8 ;  /* 0x003ee80801007387 */ /* 0x0001e80000100800 */
[----:B0-----:R-:W4:Y:S04]  /*df590*/  LDL.LU R8, [R1+0xa9c] ;  /* 0x000a9c0001087983 */ /* 0x001f280000300800 */
[----:B------:R0:W-:Y:S04]  /*df5a0*/  STL [R1+0x3ee4], R5 ;  /* 0x003ee40501007387 */ /* 0x0001e80000100800 */
[----:B0-----:R-:W4:Y:S04]  /*df5b0*/  LDL.LU R5, [R1+0xa98] ;  /* 0x000a980001057983 */ /* 0x001f280000300800 */
        /* <DEDUP_REMOVED lines=23> */
[----:B------:R-:W-:-:S03]  /*df730*/  F2FP.BF16.F32.PACK_AB R16, R17, R16 ;  /* 0x000000101110723e */ /* 0x000fc600000010ff */
[----:B------:R-:W2:Y:S04]  /*df740*/  LDL.LU R27, [R1+0x7d0] ;  /* 0x0007d000011b7983 */ /* 0x000ea80000300800 */
[----:B------:R0:W-:Y:S04]  /*df750*/  STL [R1+0x3ecc], R25 ;  /* 0x003ecc1901007387 */ /* 0x0001e80000100800 */
[----:B0-----:R-:W2:Y:S04]  /*df760*/  LDL.LU R25, [R1+0x9e8] ;  /* 0x0009e80001197983 */ /* 0x001ea80000300800 */
[----:B------:R0:W-:Y:S04]  /*df770*/  STL [R1+0x3ec8], R24 ;  /* 0x003ec81801007387 */ /* 0x0001e80000100800 */
[----:B0-----:R-:W2:Y:S04]  /*df780*/  LDL.LU R24, [R1+0x9ec] ;  /* 0x0009ec0001187983 */ /* 0x001ea80000300800 */
[----:B------:R0:W-:Y:S04]  /*df790*/  STL [R1+0x3ac4], R29 ;  /* 0x003ac41d01007387 */ /* 0x0001e80000100800 */
[----:B0-----:R-:W2:Y:S04]  /*df7a0*/  LDL.LU R29, [R1+0xab0] ;  /* 0x000ab000011d7983 */ /* 0x001ea80000300800 */
[----:B------:R-:W2:Y:S04]  /*df7b0*/  LDL.LU R17, [R1+0x3f08] ;  /* 0x003f080001117983 */ /* 0x000ea80000300800 */
[----:B------:R0:W-:Y:S04]  /*df7c0*/  STL [R1+0x37c], R16 ;  /* 0x00037c1001007387 */ /* 0x0001e80000100800 */
[----:B0-----:R-:W2:Y:S02]  /*df7d0*/  LDL.LU R16, [R1+0x3f04] ;  /* 0x003f040001107983 */ /* 0x001ea40000300800 */
[----:B--2---:R-:W-:-:S02]  /*df7e0*/  F2FP.BF16.F32.PACK_AB R16, R17, R16 ;  /* 0x000000101110723e */ /* 0x004fc400000010ff */
[----:B------:R-:W2:Y:S01]  /*df7f0*/  LDL.LU R17, [R1+0x3f00] ;  /* 0x003f000001117983 */ /* 0x000ea20000300800 */
[----:B---3--:R-:W-:-:S03]  /*df800*/  F2FP.BF16.F32.PACK_AB R9, R15, R9 ;  /* 0x000000090f09723e */ /* 0x008fc600000010ff */
[----:B------:R0:W-:Y:S01]  /*df810*/  STL [R1+0x378], R16 ;  /* 0x0003781001007387 */ /* 0x0001e20000100800 */
[----:B----4-:R-:W-:Y:S02]  /*df820*/  F2FP.BF16.F32.PACK_AB R5, R8, R5 ;  /* 0x000000050805723e */ /* 0x010fe400000010ff */
[----:B------:R-:W-:Y:S01]  /*df830*/  F2FP.BF16.F32.PACK_AB R19, R4, R19 ;  /* 0x000000130413723e */ /* 0x000fe200000010ff */
[----:B0-----:R-:W3:Y:S01]  /*df840*/  LDL.LU R16, [R1+0x3efc] ;  /* 0x003efc0001107983 */ /* 0x001ee20000300800 */
[----:B------:R-:W-:Y:S02]  /*df850*/  F2FP.BF16.F32.PACK_AB R13, R18, R13 ;  /* 0x0000000d120d723e */ /* 0x000fe400000010ff */
[----:B------:R-:W-:Y:S02]  /*df860*/  F2FP.BF16.F32.PACK_AB R29, R12, R29 ;  /* 0x0000001d0c1d723e */ /* 0x000fe400000010ff */
[----:B------:R-:W-:Y:S02]  /*df870*/  F2FP.BF16.F32.PACK_AB R25, R24, R25 ;  /* 0x000000191819723e */ /* 0x000fe400000010ff */
[----:B------:R-:W-:-:S02]  /*df880*/  F2FP.BF16.F32.PACK_AB R24, R28, R22 ;  /* 0x000000161c18723e */ /* 0x000fc400000010ff */
[----:B------:R-:W-:Y:S02]  /*df890*/  F2FP.BF16.F32.PACK_AB R2, R2, R0 ;  /* 0x000000000202723e */ /* 0x000fe400000010ff */
[----:B------:R-:W-:Y:S02]  /*df8a0*/  F2FP.BF16.F32.PACK_AB R0, R3, R23 ;  /* 0x000000170300723e */ /* 0x000fe400000010ff */
[----:B--2---:R-:W-:Y:S02]  /*df8b0*/  F2FP.BF16.F32.PACK_AB R14, R17, R14 ;  /* 0x0000000e110e723e */ /* 0x004fe400000010ff */
[----:B------:R-:W3:Y:S04]  /*df8c0*/  LDL.LU R17, [R1+0x3ef8] ;  /* 0x003ef80001117983 */ /* 0x000ee80000300800 */
[----:B------:R0:W-:Y:S04]  /*df8d0*/  STL [R1+0x374], R14 ;  /* 0x0003740e01007387 */ /* 0x0001e80000100800 */
[----:B0-----:R-:W2:Y:S04]  /*df8e0*/  LDL.LU R14, [R1+0x3ef4] ;  /* 0x003ef400010e7983 */ /* 0x001ea80000300800 */
[----:B------:R-:W2:Y:S04]  /*df8f0*/  LDL.LU R15, [R1+0x3ef0] ;  /* 0x003ef000010f7983 */ /* 0x000ea80000300800 */
[----:B------:R0:W-:Y:S04]  /*df900*/  STL [R1+0x370], R9 ;  /* 0x0003700901007387 */ /* 0x0001e80000100800 */
[----:B0-----:R-:W4:Y:S04]  /*df910*/  LDL.LU R9, [R1+0x3eec] ;  /* 0x003eec0001097983 */ /* 0x001f280000300800 */
[----:B------:R-:W4:Y:S04]  /*df920*/  LDL.LU R8, [R1+0x3ee8] ;  /* 0x003ee80001087983 */ /* 0x000f280000300800 */
        /* <DEDUP_REMOVED lines=9> */
[----:B------:R-:W-:Y:S04]  /*df9c0*/  STL [R1+0x380], R29 ;  /* 0x0003801d01007387 */ /* 0x000fe80000100800 */
[----:B------:R-:W4:Y:S04]  /*df9d0*/  LDL.LU R22, [R1+0xaec] ;  /* 0x000aec0001167983 */ /* 0x000f280000300800 */
[----:B------:R0:W-:Y:S04]  /*df9e0*/  STL [R1+0x39c], R25 ;  /* 0x00039c1901007387 */ /* 0x0001e80000100800 */
[----:B------:R-:W-:Y:S04]  /*df9f0*/  STL [R1+0x398], R24 ;  /* 0x0003981801007387 */ /* 0x000fe80000100800 */
[----:B------:R-:W4:Y:S04]  /*dfa00*/  LDL.LU R23, [R1+0xae4] ;  /* 0x000ae40001177983 */ /* 0x000f280000300800 */
[----:B------:R1:W-:Y:S04]  /*dfa10*/  STL [R1+0x394], R2 ;  /* 0x0003940201007387 */ /* 0x0003e80000100800 */
[----:B------:R1:W-:Y:S04]  /*dfa20*/  STL [R1+0x390], R0 ;  /* 0x0003900001007387 */ /* 0x0003e80000100800 */
[----:B0-----:R-:W4:Y:S01]  /*dfa30*/  LDL.LU R25, [R1+0x66c] ;  /* 0x00066c0001197983 */ /* 0x001f220000300800 */
[----:B-1----:R-:W-:-:S02]  /*dfa40*/  F2FP.BF16.F32.PACK_AB R2, R20, R21 ;  /* 0x000000151402723e */ /* 0x002fc400000010ff */
[----:B------:R-:W-:-:S03]  /*dfa50*/  F2FP.BF16.F32.PACK_AB R0, R6, R7 ;  /* 0x000000070600723e */ /* 0x000fc600000010ff */
[----:B------:R0:W-:Y:S04]  /*dfa60*/  STL [R1+0x36c], R2 ;  /* 0x00036c0201007387 */ /* 0x0001e80000100800 */
[----:B------:R-:W4:Y:S01]  /*dfa70*/  LDL.LU R7, [R1+0x668] ;  /* 0x0006680001077983 */ /* 0x000f220000300800 */
[----:B0-----:R-:W-:-:S03]  /*dfa80*/  F2FP.BF16.F32.PACK_AB R2, R10, R11 ;  /* 0x0000000b0a02723e */ /* 0x001fc600000010ff */
[----:B------:R0:W-:Y:S04]  /*dfa90*/  STL [R1+0x368], R0 ;  /* 0x0003680001007387 */ /* 0x0001e80000100800 */
[----:B------:R-:W4:Y:S04]  /*dfaa0*/  LDL.LU R24, [R1+0x664] ;  /* 0x0006640001187983 */ /* 0x000f280000300800 */
[----:B------:R-:W-:Y:S04]  /*dfab0*/  STL [R1+0x364], R2 ;  /* 0x0003640201007387 */ /* 0x000fe80000100800 */
[----:B------:R-:W4:Y:S01]  /*dfac0*/  LDL.LU R6, [R1+0x660] ;  /* 0x0006600001067983 */ /* 0x000f220000300800 */
[----:B0-----:R-:W-:-:S05]  /*dfad0*/  F2FP.BF16.F32.PACK_AB R0, R26, R27 ;  /* 0x0000001b1a00723e */ /* 0x001fca00000010ff */
[----:B------:R-:W-:Y:S01]  /*dfae0*/  STL [R1+0x360], R0 ;  /* 0x0003600001007387 */ /* 0x000fe20000100800 */
[----:B---3--:R-:W-:-:S05]  /*dfaf0*/  F2FP.BF16.F32.PACK_AB R11, R17, R16 ;  /* 0x00000010110b723e */ /* 0x008fca00000010ff */
[----:B------:R0:W-:Y:S04]  /*dfb00*/  STL [R1+0x3ac8], R11 ;  /* 0x003ac80b01007387 */ /* 0x0001e80000100800 */
[----:B0-----:R-:W3:Y:S04]  /*dfb10*/  LDL.LU R11, [R1+0x48c] ;  /* 0x00048c00010b7983 */ /* 0x001ee80000300800 */
[----:B------:R-:W3:Y:S01]  /*dfb20*/  LDL.LU R17, [R1+0x488] ;  /* 0x0004880001117983 */ /* 0x000ee20000300800 */
[----:B--2---:R-:W-:-:S03]  /*dfb30*/  F2FP.BF16.F32.PACK_AB R10, R15, R14 ;  /* 0x0000000e0f0a723e */ /* 0x004fc600000010ff */
        /* <DEDUP_REMOVED lines=12> */
[----:B------:R0:W-:Y:S04]  /*dfc00*/  STL [R1+0x3acc], R10 ;  /* 0x003acc0a01007387 */ /* 0x0001e80000100800 */
[----:B0-----:R-:W2:Y:S01]  /*dfc10*/  LDL.LU R10, [R1+0xa04] ;  /* 0x000a0400010a7983 */ /* 0x001ea20000300800 */
[----:B----4-:R-:W-:-:S05]  /*dfc20*/  F2FP.BF16.F32.PACK_AB R9, R22, R9 ;  /* 0x000000091609723e */ /* 0x010fca00000010ff */
[----:B------:R0:W-:Y:S01]  /*dfc30*/  STL [R1+0x3ad0], R9 ;  /* 0x003ad00901007387 */ /* 0x0001e20000100800 */
[----:B------:R-:W-:-:S03]  /*dfc40*/  F2FP.BF16.F32.PACK_AB R8, R23, R8 ;  /* 0x000000081708723e */ /* 0x000fc600000010ff */
[----:B0-----:R-:W4:Y:S04]  /*dfc50*/  LDL.LU R9, [R1+0xa0c] ;  /* 0x000a0c0001097983 */ /* 0x001f280000300800 */
[----:B------:R-:W4:Y:S04]  /*dfc60*/  LDL.LU R22, [R1+0x49c] ;  /* 0x00049c0001167983 */ /* 0x000f280000300800 */
[----:B------:R-:W4:Y:S04]  /*dfc70*/  LDL.LU R23, [R1+0x494] ;  /* 0x0004940001177983 */ /* 0x000f280000300800 */
[----:B------:R0:W-:Y:S01]  /*dfc80*/  STL [R1+0x3ad4], R8 ;  /* 0x003ad40801007387 */ /* 0x0001e20000100800 */
[----:B------:R-:W-:-:S03]  /*dfc90*/  F2FP.BF16.F32.PACK_AB R7, R25, R7 ;  /* 0x000000071907723e */ /* 0x000fc600000010ff */
[----:B0-----:R-:W4:Y:S04]  /*dfca0*/  LDL.LU R8, [R1+0x7e4] ;  /* 0x0007e40001087983 */ /* 0x001f280000300800 */
[----:B------:R-:W4:Y:S04]  /*dfcb0*/  LDL.LU R25, [R1+0x3ecc] ;  /* 0x003ecc0001197983 */ /* 0x000f280000300800 */
[----:B------:R0:W-:Y:S04]  /*dfcc0*/  STL [R1+0x3ad8], R7 ;  /* 0x003ad80701007387 */ /* 0x0001e80000100800 */
[----:B0-----:R-:W4:Y:S01]  /*dfcd0*/  LDL.LU R7, [R1+0x7ec] ;  /* 0x0007ec0001077983 */ /* 0x001f220000300800 */
[----:B------:R-:W-:-:S03]  /*dfce0*/  F2FP.BF16.F32.PACK_AB R6, R24, R6 ;  /* 0x000000061806723e */ /* 0x000fc600000010ff */
[----:B------:R-:W4:Y:S04]  /*dfcf0*/  LDL.LU R24, [R1+0x3ec8] ;  /* 0x003ec80001187983 */ /* 0x000f280000300800 */
[----:B------:R-:W-:Y:S01]  /*dfd00*/  STL [R1+0x3adc], R6 ;  /* 0x003adc0601007387 */ /* 0x000fe20000100800 */
[----:B---3--:R-:W-:Y:S02]  /*dfd10*/  F2FP.BF16.F32.PACK_AB R17, R11, R17 ;  /* 0x000000110b11723e */ /* 0x008fe400000010ff */
[----:B--2---:R-:W-:Y:S02]  /*dfd20*/  F2FP.BF16.F32.PACK_AB R16, R29, R16 ;  /* 0x000000101d10723e */ /* 0x004fe400000010ff */
[----:B------:R-:W-:Y:S02]  /*dfd30*/  F2FP.BF16.F32.PACK_AB R15, R28, R15 ;  /* 0x0000000f1c0f723e */ /* 0x000fe400000010ff */
[----:B------:R-:W-:-:S02]  /*dfd40*/  F2FP.BF16.F32.PACK_AB R14, R2, R14 ;  /* 0x0000000e020e723e */ /* 0x000fc400000010ff */
[----:B------:R-:W-:Y:S02]  /*dfd50*/  F2FP.BF16.F32.PACK_AB R13, R0, R13 ;  /* 0x0000000d000d723e */ /* 0x000fe400000010ff */
[----:B------:R-:W-:Y:S02]  /*dfd60*/  F2FP.BF16.F32.PACK_AB R12, R3, R12 ;  /* 0x0000000c030c723e */ /* 0x000fe400000010ff */
[----:B------:R-:W-:Y:S02]  /*dfd70*/  F2FP.BF16.F32.PACK_AB R27, R20, R27 ;  /* 0x0000001b141b723e */ /* 0x000fe400000010ff */
[----:B------:R-:W-:Y:S02]  /*dfd80*/  F2FP.BF16.F32.PACK_AB R26, R21, R26 ;  /* 0x0000001a151a723e */ /* 0x000fe400000010ff */
[----:B------:R-:W-:Y:S02]  /*dfd90*/  F2FP.BF16.F32.PACK_AB R18, R10, R18 ;  /* 0x000000120a12723e */ /* 0x000fe400000010ff */
[----:B----4-:R-:W-:-:S02]  /*dfda0*/  F2FP.BF16.F32.PACK_AB R19, R9, R19 ;  /* 0x000000130913723e */ /* 0x010fc400000010ff */
[----:B------:R-:W-:Y:S02]  /*dfdb0*/  F2FP.BF16.F32.PACK_AB R4, R8, R4 ;  /* 0x000000040804723e */ /* 0x000fe400000010ff */
[----:B------:R-:W-:Y:S02]  /*dfdc0*/  F2FP.BF16.F32.PACK_AB R25, R22, R25 ;  /* 0x000000191619723e */ /* 0x000fe400000010ff */
[----:B------:R-:W-:-:S05]  /*dfdd0*/  F2FP.BF16.F32.PACK_AB R5, R7, R5 ;  /* 0x000000050705723e */ /* 0x000fca00000010ff */
        /* <DEDUP_REMOVED lines=9> */
[----:B------:R-:W-:-:S03]  /*dfe70*/  F2FP.BF16.F32.PACK_AB R24, R23, R24 ;  /* 0x000000181718723e */ /* 0x000fc600000010ff */
[----:B------:R-:W-:Y:S04]  /*dfe80*/  STL [R1+0x3b04], R12 ;  /* 0x003b040c01007387 */ /* 0x000fe80000100800 */
[----:B------:R-:W-:Y:S04]  /*dfe90*/  STL [R1+0x3b08], R27 ;  /* 0x003b081b01007387 */ /* 0x000fe80000100800 */
[----:B------:R-:W-:Y:S04]  /*dfea0*/  STL [R1+0x3b0c], R26 ;  /* 0x003b0c1a01007387 */ /* 0x000fe80000100800 */
[----:B------:R-:W-:Y:S04]  /*dfeb0*/  STL [R1+0x3b10], R25 ;  /* 0x003b101901007387 */ /* 0x000fe80000100800 */
[----:B------:R-:W2:Y:S04]  /*dfec0*/  LDL.LU R23, [R1+0x688] ;  /* 0x0006880001177983 */ /* 0x000ea80000300800 */
[----:B------:R-:W3:Y:S04]  /*dfed0*/  LDL.LU R22, [R1+0x680] ;  /* 0x0006800001167983 */ /* 0x000ee80000300800 */
[----:B---3--:R0:W-:Y:S04]  /*dfee0*/  STL [R1+0x3ec4], R22 ;  /* 0x003ec41601007387 */ /* 0x0081e80000100800 */
[----:B0-----:R-:W2:Y:S04]  /*dfef0*/  LDL.LU R22, [R1+0x68c] ;  /* 0x00068c0001167983 */ /* 0x001ea80000300800 */
[----:B------:R-:W3:Y:S04]  /*dff00*/  LDL.LU R21, [R1+0x808] ;  /* 0x0008080001157983 */ /* 0x000ee80000300800 */
[----:B---3--:R0:W-:Y:S04]  /*dff10*/  STL [R1+0x3ec0], R21 ;  /* 0x003ec01501007387 */ /* 0x0081e80000100800 */
[----:B0-----:R-:W3:Y:S04]  /*dff20*/  LDL.LU R21, [R1+0x684] ;  /* 0x0006840001157983 */ /* 0x001ee80000300800 */
[----:B------:R-:W4:Y:S04]  /*dff30*/  LDL.LU R20, [R1+0x800] ;  /* 0x0008000001147983 */ /* 0x000f280000300800 */
[----:B----4-:R0:W-:Y:S04]  /*dff40*/  STL [R1+0x3ebc], R20 ;  /* 0x003ebc1401007387 */ /* 0x0101e80000100800 */
[----:B0-----:R-:W4:Y:S04]  /*dff50*/  LDL.LU R20, [R1+0x80c] ;  /* 0x00080c0001147983 */ /* 0x001f280000300800 */
[----:B------:R-:W2:Y:S04]  /*dff60*/  LDL.LU R25, [R1+0x6ac] ;  /* 0x0006ac0001197983 */ /* 0x000ea80000300800 */
[----:B--2---:R0:W-:Y:S04]  /*dff70*/  STL [R1+0x3e6c], R25 ;  /* 0x003e6c1901007387 */ /* 0x0041e80000100800 */
[----:B0-----:R-:W2:Y:S04]  /*dff80*/  LDL.LU R25, [R1+0xa34] ;  /* 0x000a340001197983 */ /* 0x001ea80000300800 */
        /* <DEDUP_REMOVED lines=36> */
[----:B0-----:R-:W2:Y:S01]  /*e01d0*/  LDL.LU R26, [R1+0xa24] ;  /* 0x000a2400011a7983 */ /* 0x001ea20000300800 */
[----:B------:R-:W-:-:S03]  /*e01e0*/  F2FP.BF16.F32.PACK_AB R23, R22, R23 ;  /* 0x000000171617723e */ /* 0x000fc600000010ff */
        /* <DEDUP_REMOVED lines=25> */
[----:B0-----:R-:W2:Y:S04]  /*e0380*/  LDL.LU R24, [R1+0x4b0] ;  /* 0x0004b00001187983 */ /* 0x001ea80000300800 */
[----:B------:R-:W3:Y:S04]  /*e0390*/  LDL.LU R22, [R1+0x3ec4] ;  /* 0x003ec40001167983 */ /* 0x000ee80000300800 */
[----:B------:R0:W-:Y:S04]  /*e03a0*/  STL [R1+0x3b18], R23 ;  /* 0x003b181701007387 */ /* 0x0001e80000100800 */
[----:B0-----:R-:W2:Y:S01]  /*e03b0*/  LDL.LU R23, [R1+0x4b4] ;  /* 0x0004b40001177983 */ /* 0x001ea20000300800 */
[----:B---3--:R-:W-:-:S03]  /*e03c0*/  F2FP.BF16.F32.PACK_AB R22, R21, R22 ;  /* 0x000000161516723e */ /* 0x008fc600000010ff */
[----:B------:R-:W4:Y:S04]  /*e03d0*/  LDL.LU R21, [R1+0x3ec0] ;  /* 0x003ec00001157983 */ /* 0x000f280000300800 */
[----:B------:R0:W-:Y:S04]  /*e03e0*/  STL [R1+0x3b1c], R22 ;  /* 0x003b1c1601007387 */ /* 0x0001e80000100800 */
[----:B0-----:R-:W3:Y:S01]  /*e03f0*/  LDL.LU R22, [R1+0x4b8] ;  /* 0x0004b80001167983 */ /* 0x001ee20000300800 */
[----:B----4-:R-:W-:-:S03]  /*e0400*/  F2FP.BF16.F32.PACK_AB R21, R20, R21 ;  /* 0x000000151415723e */ /* 0x010fc600000010ff */
[----:B------:R-:W4:Y:S04]  /*e0410*/  LDL.LU R20, [R1+0x3ebc] ;  /* 0x003ebc0001147983 */ /* 0x000f280000300800 */
[----:B------:R0:W-:Y:S04]  /*e0420*/  STL [R1+0x3b20], R21 ;  /* 0x003b201501007387 */ /* 0x0001e80000100800 */
[----:B0-----:R-:W3:Y:S01]  /*e0430*/  LDL.LU R21, [R1+0x4bc] ;  /* 0x0004bc0001157983 */ /* 0x001ee20000300800 */
[----:B----4-:R-:W-:-:S03]  /*e0440*/  F2FP.BF16.F32.PACK_AB R20, R25, R20 ;  /* 0x000000141914723e */ /* 0x010fc600000010ff */
[----:B------:R-:W2:Y:S04]  /*e0450*/  LDL.LU R25, [R1+0x3eb8] ;  /* 0x003eb80001197983 */ /* 0x000ea80000300800 */
[----:B------:R0:W-:Y:S04]  /*e0460*/  STL [R1+0x3b24], R20 ;  /* 0x003b241401007387 */ /* 0x0001e80000100800 */
[----:B0-----:R-:W4:Y:S01]  /*e0470*/  LDL.LU R20, [R1+0xa30] ;  /* 0x000a300001147983 */ /* 0x001f220000300800 */
[----:B--2---:R-:W-:-:S03]  /*e0480*/  F2FP.BF16.F32.PACK_AB R25, R26, R25 ;  /* 0x000000191a19723e */ /* 0x004fc600000010ff */
[----:B------:R-:W2:Y:S04]  /*e0490*/  LDL.LU R26, [R1+0x3eb4] ;  /* 0x003eb400011a7983 */ /* 0x000ea80000300800 */
[----:B------:R0:W-:Y:S04]  /*e04a0*/  STL [R1+0xc], R25 ;  /* 0x00000c1901007387 */ /* 0x0001e80000100800 */
[----:B0-----:R-:W2:Y:S02]  /*e04b0*/  LDL.LU R25, [R1+0x3eb0] ;  /* 0x003eb00001197983 */ /* 0x001ea40000300800 */
[----:B--2---:R-:W-:-:S02]  /*e04c0*/  F2FP.BF16.F32.PACK_AB R25, R26, R25 ;  /* 0x000000191a19723e */ /* 0x004fc400000010ff */
        /* <DEDUP_REMOVED lines=9> */
[----:B------:R0:W-:Y:S04]  /*e0560*/  STL [R1], R25 ;  /* 0x0000001901007387 */ /* 0x0001e80000100800 */
        /* <DEDUP_REMOVED lines=20> */
[----:B0-----:R-:W4:Y:S02]  /*e06b0*/  LDL.LU R25, [R1+0x3e70] ;  /* 0x003e700001197983 */ /* 0x001f240000300800 */
[----:B----4-:R-:W-:-:S02]  /*e06c0*/  F2FP.BF16.F32.PACK_AB R20, R25, R20 ;  /* 0x000000141914723e */ /* 0x010fc400000010ff */
[----:B------:R-:W2:Y:S04]  /*e06d0*/  LDL.LU R25, [R1+0x3e6c] ;  /* 0x003e6c0001197983 */ /* 0x000ea80000300800 */
[----:B------:R3:W-:Y:S02]  /*e06e0*/  STL [R1+0x28], R20 ;  /* 0x0000281401007387 */ /* 0x0007e40000100800 */
[----:B---3--:R-:W-:Y:S02]  /*e06f0*/  F2FP.BF16.F32.PACK_AB R20, R21, R22 ;  /* 0x000000161514723e */ /* 0x008fe400000010ff */
[----:B------:R-:W-:-:S03]  /*e0700*/  F2FP.BF16.F32.PACK_AB R22, R23, R24 ;  /* 0x000000181716723e */ /* 0x000fc600000010ff */
[----:B------:R0:W-:Y:S04]  /*e0710*/  STL [R1+0x24], R20 ;  /* 0x0000241401007387 */ /* 0x0001e80000100800 */
[----:B------:R-:W-:Y:S01]  /*e0720*/  STL [R1+0x20], R22 ;  /* 0x0000201601007387 */ /* 0x000fe20000100800 */
[----:B0-----:R-:W-:Y:S02]  /*e0730*/  F2FP.BF16.F32.PACK_AB R20, R27, R12 ;  /* 0x0000000c1b14723e */ /* 0x001fe400000010ff */
[----:B------:R-:W-:Y:S02]  /*e0740*/  F2FP.BF16.F32.PACK_AB R12, R13, R14 ;  /* 0x0000000e0d0c723e */ /* 0x000fe400000010ff */
[----:B------:R-:W-:Y:S02]  /*e0750*/  F2FP.BF16.F32.PACK_AB R14, R15, R16 ;  /* 0x000000100f0e723e */ /* 0x000fe400000010ff */
[----:B------:R-:W-:-:S02]  /*e0760*/  F2FP.BF16.F32.PACK_AB R13, R17, R18 ;  /* 0x00000012110d723e */ /* 0x000fc400000010ff */
[----:B--2---:R-:W-:-:S05]  /*e0770*/  F2FP.BF16.F32.PACK_AB R21, R25, R26 ;  /* 0x0000001a1915723e */ /* 0x004fca00000010ff */
[----:B------:R-:W-:Y:S04]  /*e0780*/  STL [R1+0x3c], R21 ;  /* 0x00003c1501007387 */ /* 0x000fe80000100800 */
[----:B------:R-:W-:Y:S04]  /*e0790*/  STL [R1+0x38], R20 ;  /* 0x0000381401007387 */ /* 0x000fe80000100800 */
[----:B------:R0:W-:Y:S04]  /*e07a0*/  STL [R1+0x34], R12 ;  /* 0x0000340c01007387 */ /* 0x0001e80000100800 */
[----:B------:R-:W-:Y:S01]  /*e07b0*/  STL [R1+0x30], R14 ;  /* 0x0000300e01007387 */ /* 0x000fe20000100800 */
[----:B0-----:R-:W-:-:S02]  /*e07c0*/  F2FP.BF16.F32.PACK_AB R12, R19, R4 ;  /* 0x00000004130c723e */ /* 0x001fc400000010ff */
[----:B------:R-:W-:Y:S01]  /*e07d0*/  F2FP.BF16.F32.PACK_AB R4, R5, R6 ;  /* 0x000000060504723e */ /* 0x000fe200000010ff */
[----:B------:R-:W-:Y:S01]  /*e07e0*/  STL [R1+0x4c], R13 ;  /* 0x00004c0d01007387 */ /* 0x000fe20000100800 */
[----:B------:R-:W-:Y:S02]  /*e07f0*/  F2FP.BF16.F32.PACK_AB R6, R7, R8 ;  /* 0x000000080706723e */ /* 0x000fe400000010ff */
[----:B------:R-:W-:Y:S01]  /*e0800*/  F2FP.BF16.F32.PACK_AB R5, R9, R10 ;  /* 0x0000000a0905723e */ /* 0x000fe200000010ff */
[----:B------:R-:W-:Y:S04]  /*e0810*/  STL [R1+0x48], R12 ;  /* 0x0000480c01007387 */ /* 0x000fe80000100800 */
[----:B------:R0:W-:Y:S04]  /*e0820*/  STL [R1+0x44], R4 ;  /* 0x0000440401007387 */ /* 0x0001e80000100800 */
[----:B------:R-:W-:Y:S01]  /*e0830*/  STL [R1+0x40], R6 ;  /* 0x0000400601007387 */ /* 0x000fe20000100800 */
[----:B0-----:R-:W-:-:S03]  /*e0840*/  F2FP.BF16.F32.PACK_AB R4, R11, R29 ;  /* 0x0000001d0b04723e */ /* 0x001fc600000010ff */
[----:B------:R-:W-:Y:S04]  /*e0850*/  STL [R1+0x5c], R5 ;  /* 0x00005c0501007387 */ /* 0x000fe80000100800 */
[----:B------:R-:W-:Y:S04]  /*e0860*/  STL [R1+0x58], R4 ;  /* 0x0000580401007387 */ /* 0x000fe80000100800 */
[----:B------:R-:W2:Y:S01]  /*e0870*/  LDL.LU R20, [R1+0xa70] ;  /* 0x000a700001147983 */ /* 0x000ea20000300800 */
[----:B------:R-:W-:Y:S02]  /*e0880*/  F2FP.BF16.F32.PACK_AB R2, R28, R2 ;  /* 0x000000021c02723e */ /* 0x000fe400000010ff */
[----:B------:R-:W-:-:S03]  /*e0890*/  F2FP.BF16.F32.PACK_AB R0, R0, R3 ;  /* 0x000000030000723e */ /* 0x000fc600000010ff */
[----:B------:R-:W-:Y:S04]  /*e08a0*/  STL [R1+0x54], R2 ;  /* 0x0000540201007387 */ /* 0x000fe80000100800 */
[----:B--2---:R0:W-:Y:S04]  /*e08b0*/  STL [R1+0x3de4], R20 ;  /* 0x003de41401007387 */ /* 0x0041e80000100800 */
[----:B------:R-:W-:Y:S04]  /*e08c0*/  STL [R1+0x50], R0 ;  /* 0x0000500001007387 */ /* 0x000fe80000100800 */
        /* <DEDUP_REMOVED lines=33> */
[----:B------:R-:W3:Y:S04]  /*e0ae0*/  LDL.LU R21, [R1+0x4fc] ;  /* 0x0004fc0001157983 */ /* 0x000ee80000300800 */
[----:B---3--:R0:W-:Y:S04]  /*e0af0*/  STL [R1+0x3de0], R21 ;  /* 0x003de01501007387 */ /* 0x0081e80000100800 */
[----:B0-----:R-:W3:Y:S04]  /*e0b00*/  LDL.LU R21, [R1+0xa74] ;  /* 0x000a740001157983 */ /* 0x001ee80000300800 */
        /* <DEDUP_REMOVED lines=33> */
[----:B0-----:R-:W2:Y:S04]  /*e0d20*/  LDL.LU R21, [R1+0xa5c] ;  /* 0x000a5c0001157983 */ /* 0x001ea80000300800 */
        /* <DEDUP_REMOVED lines=96> */
[----:B------:R-:W3:Y:S04]  /*e1330*/  LDL.LU R21, [R1+0x3de0] ;  /* 0x003de00001157983 */ /* 0x000ee80000300800 */
[----:B------:R3:W-:Y:S02]  /*e1340*/  STL [R1+0xa8], R20 ;  /* 0x0000a81401007387 */ /* 0x0007e40000100800 */
[----:B---3--:R-:W-:Y:S02]  /*e1350*/  F2FP.BF16.F32.PACK_AB R20, R21, R22 ;  /* 0x000000161514723e */ /* 0x008fe400000010ff */
[----:B----4-:R-:W-:Y:S02]  /*e1360*/  F2FP.BF16.F32.PACK_AB R22, R23, R24 ;  /* 0x000000181716723e */ /* 0x010fe400000010ff */
[----:B------:R-:W-:Y:S01]  /*e1370*/  F2FP.BF16.F32.PACK_AB R21, R25, R26 ;  /* 0x0000001a1915723e */ /* 0x000fe200000010ff */
        /* <DEDUP_REMOVED lines=981> */
[----:B0-----:R-:W2:Y:S01]  /*e50d0*/  LDL.LU R20, [R1+0x3b28] ;  /* 0x003b280001147983 */ /* 0x001ea20000300800 */
[----:B---3--:R-:W-:Y:S02]  /*e50e0*/  F2FP.BF16.F32.PACK_AB R23, R22, R23 ;  /* 0x000000171617723e */ /* 0x008fe400000010ff */
[----:B----4-:R-:W-:-:S02]  /*e50f0*/  F2FP.BF16.F32.PACK_AB R25, R24, R25 ;  /* 0x000000191819723e */ /* 0x010fc400000010ff */
[----:B------:R-:W-:Y:S02]  /*e5100*/  F2FP.BF16.F32.PACK_AB R27, R26, R27 ;  /* 0x0000001b1a1b723e */ /* 0x000fe400000010ff */
[----:B------:R-:W-:Y:S02]  /*e5110*/  F2FP.BF16.F32.PACK_AB R13, R12, R13 ;  /* 0x0000000d0c0d723e */ /* 0x000fe400000010ff */
[----:B------:R-:W-:Y:S02]  /*e5120*/  F2FP.BF16.F32.PACK_AB R15, R14, R15 ;  /* 0x0000000f0e0f723e */ /* 0x000fe400000010ff */
[----:B------:R-:W-:Y:S02]  /*e5130*/  F2FP.BF16.F32.PACK_AB R17, R16, R17 ;  /* 0x000000111011723e */ /* 0x000fe400000010ff */
[----:B------:R-:W-:Y:S02]  /*e5140*/  F2FP.BF16.F32.PACK_AB R19, R18, R19 ;  /* 0x000000131213723e */ /* 0x000fe400000010ff */
[----:B------:R-:W-:-:S02]  /*e5150*/  F2FP.BF16.F32.PACK_AB R5, R4, R5 ;  /* 0x000000050405723e */ /* 0x000fc400000010ff */
[----:B------:R-:W-:Y:S02]  /*e5160*/  F2FP.BF16.F32.PACK_AB R7, R6, R7 ;  /* 0x000000070607723e */ /* 0x000fe400000010ff */
[----:B------:R-:W-:Y:S02]  /*e5170*/  F2FP.BF16.F32.PACK_AB R9, R8, R9 ;  /* 0x000000090809723e */ /* 0x000fe400000010ff */
[----:B------:R-:W-:Y:S02]  /*e5180*/  F2FP.BF16.F32.PACK_AB R11, R10, R11 ;  /* 0x0000000b0a0b723e */ /* 0x000fe400000010ff */
[----:B------:R-:W-:Y:S02]  /*e5190*/  F2FP.BF16.F32.PACK_AB R28, R29, R28 ;  /* 0x0000001c1d1c723e */ /* 0x000fe400000010ff */
[----:B--2---:R-:W-:Y:S02]  /*e51a0*/  F2FP.BF16.F32.PACK_AB R21, R20, R21 ;  /* 0x000000151415723e */ /* 0x004fe400000010ff */
[----:B------:R1:W5:Y:S04]  /*e51b0*/  LDL.LU R20, [R1+0x3b24] ;  /* 0x003b240001147983 */ /* 0x0003680000300800 */
[----:B------:R0:W-:Y:S04]  /*e51c0*/  STL [R1+0x328], R21 ;  /* 0x0003281501007387 */ /* 0x0001e80000100800 */
[----:B0-----:R1:W5:Y:S04]  /*e51d0*/  LDL.LU R21, [R1+0x3b20] ;  /* 0x003b200001157983 */ /* 0x0013680000300800 */
        /* <DEDUP_REMOVED lines=33> */
[----:B------:R-:W2:Y:S01]  /*e53f0*/  LDL.LU R29, [R1+0x3ac4] ;  /* 0x003ac400011d7983 */ /* 0x000ea20000300800 */
[----:B------:R-:W-:-:S03]  /*e5400*/  F2FP.BF16.F32.PACK_AB R2, R2, R0 ;  /* 0x000000000202723e */ /* 0x000fc600000010ff */
[----:B------:R1:W-:Y:S01]  /*e5410*/  STL [R1+0x358], R28 ;  /* 0x0003581c01007387 */ /* 0x0003e20000100800 */
[----:B--2---:R-:W-:-:S05]  /*e5420*/  F2FP.BF16.F32.PACK_AB R0, R3, R29 ;  /* 0x0000001d0300723e */ /* 0x004fca00000010ff */
[----:B------:R1:W-:Y:S04]  /*e5430*/  STL [R1+0x350], R0 ;  /* 0x0003500001007387 */ /* 0x0003e80000100800 */
[----:B------:R1:W-:Y:S02]  /*e5440*/  STL [R1+0x354], R2 ;  /* 0x0003540201007387 */ /* 0x0003e40000100800 */
.L_x_0:
[----:B-----5:R-:W-:Y:S01]  /*e5450*/  STL.64 [R1+0x42c0], R22 ;  /* 0x0042c01601007387 */ /* 0x020fe20000100a00 */
[----:B------:R-:W2:Y:S03]  /*e5460*/  LDCU.64 UR6, c[0x0][0x398] ;  /* 0x00007300ff0677ac */ /* 0x000ea60008000a00 */
[----:B------:R3:W-:Y:S01]  /*e5470*/  STL.64 [R1+0x42b8], R20 ;  /* 0x0042b81401007387 */ /* 0x0007e20000100a00 */
[----:B------:R-:W4:Y:S01]  /*e5480*/  LDCU UR35, c[0x0][0x39c] ;  /* 0x00007380ff2377ac */ /* 0x000f220008000800 */
[----:B------:R-:W0:Y:S01]  /*e5490*/  S2R R3, SR_TID.X ;  /* 0x0000000000037919 */ /* 0x000e220000002100 */
[----:B------:R-:W1:Y:S01]  /*e54a0*/  S2UR UR5, SR_CgaCtaId ;  /* 0x00000000000579c3 */ /* 0x000e620000008800 */
[----:B------:R-:W0:Y:S01]  /*e54b0*/  LDCU UR36, c[0x0][0x39c] ;  /* 0x00007380ff2477ac */ /* 0x000e220008000800 */
[----:B------:R-:W-:Y:S01]  /*e54c0*/  UMOV UR4, 0x400 ;  /* 0x0000040000047882 */ /* 0x000fe20000000000 */
[----:B------:R-:W0:Y:S01]  /*e54d0*/  LDCU UR34, c[0x0][0x39c] ;  /* 0x00007380ff2277ac */ /* 0x000e220008000800 */
[----:B---3--:R-:W3:Y:S01]  /*e54e0*/  LDL.LU R20, [R1+0x320] ;  /* 0x0003200001147983 */ /* 0x008ee20000300800 */
[----:B------:R-:W0:Y:S03]  /*e54f0*/  LDCU UR37, c[0x0][0x39c] ;  /* 0x00007380ff2577ac */ /* 0x000e260008000800 */
[----:B------:R-:W3:Y:S01]  /*e5500*/  LDL.LU R21, [R1+0x324] ;  /* 0x0003240001157983 */ /* 0x000ee20000300800 */
[----:B------:R-:W0:Y:S03]  /*e5510*/  LDCU UR64, c[0x0][0x3b4] ;  /* 0x00007680ff4077ac */ /* 0x000e260008000800 */
[----:B------:R-:W3:Y:S01]  /*e5520*/  LDL.LU R22, [R1+0x328] ;  /* 0x0003280001167983 */ /* 0x000ee20000300800 */
[----:B------:R-:W0:Y:S03]  /*e5530*/  LDCU UR25, c[0x0][0x3b8] ;  /* 0x00007700ff1977ac */ /* 0x000e260008000800 */
[----:B------:R-:W3:Y:S01]  /*e5540*/  LDL.LU R23, [R1+0x32c] ;  /* 0x00032c0001177983 */ /* 0x000ee20000300800 */
[----:B------:R-:W0:Y:S03]  /*e5550*/  LDCU UR68, c[0x0][0x39c] ;  /* 0x00007380ff4477ac */ /* 0x000e260008000800 */
[----:B------:R-:W-:Y:S01]  /*e5560*/  STL.64 [R1+0x42b0], R26 ;  /* 0x0042b01a01007387 */ /* 0x000fe20000100a00 */
[----:B------:R-:W0:Y:S03]  /*e5570*/  LDCU UR67, c[0x0][0x39c] ;  /* 0x00007380ff4377ac */ /* 0x000e260008000800 */
[----:B------:R1:W-:Y:S01]  /*e5580*/  STL.64 [R1+0x42a8], R24 ;  /* 0x0042a81801007387 */ /* 0x0003e20000100a00 */
[----:B------:R-:W0:Y:S01]  /*e5590*/  LDCU UR65, c[0x0][0x39c] ;  /* 0x00007380ff4177ac */ /* 0x000e220008000800 */
[----:B------:R-:W0:Y:S01]  /*e55a0*/  LDCU UR66, c[0x0][0x39c] ;  /* 0x00007380ff4277ac */ /* 0x000e220008000800 */
[----:B------:R-:W0:Y:S01]  /*e55b0*/  LDCU UR31, c[0x0][0x39c] ;  /* 0x00007380ff1f77ac */ /* 0x000e220008000800 */
[----:B-1----:R-:W2:Y:S01]  /*e55c0*/  LDL.LU R24, [R1+0x330] ;  /* 0x0003300001187983 */ /* 0x002ea20000300800 */
[----:B------:R-:W1:Y:S03]  /*e55d0*/  LDCU UR30, c[0x0][0x39c] ;  /* 0x00007380ff1e77ac */ /* 0x000e660008000800 */
[----:B------:R-:W2:Y:S01]  /*e55e0*/  LDL.LU R25, [R1+0x334] ;  /* 0x0003340001197983 */ /* 0x000ea20000300800 */
[----:B------:R-:W0:Y:S03]  /*e55f0*/  LDCU UR32, c[0x0][0x39c] ;  /* 0x00007380ff2077ac */ /* 0x000e260008000800 */
[----:B------:R-:W2:Y:S01]  /*e5600*/  LDL.LU R26, [R1+0x338] ;  /* 0x00033800011a7983 */ /* 0x000ea20000300800 */
[----:B------:R-:W0:Y:S03]  /*e5610*/  LDCU UR29, c[0x0][0x39c] ;  /* 0x00007380ff1d77ac */ /* 0x000e260008000800 */
[----:B------:R-:W2:Y:S01]  /*e5620*/  LDL.LU R27, [R1+0x33c] ;  /* 0x00033c00011b7983 */ /* 0x000ea20000300800 */
        /* <DEDUP_REMOVED lines=29> */
[----:B------:R-:W2:Y:S01]  /*e5800*/  LDL R0, [R1+0x3ac0] ;  /* 0x003ac00001007983 */ /* 0x000ea20000100800 */
[----:B------:R-:W0:Y:S03]  /*e5810*/  LDCU UR11, c[0x0][0x39c] ;  /* 0x00007380ff0b77ac */ /* 0x000e260008000800 */
[----:B------:R0:W-:Y:S01]  /*e5820*/  STL.64 [R1+0x4280], R6 ;  /* 0x0042800601007387 */ /* 0x0001e20000100a00 */
[----:B------:R-:W1:Y:S03]  /*e5830*/  LDCU UR62, c[0x0][0x39c] ;  /* 0x00007380ff3e77ac */ /* 0x000e660008000800 */
[----:B------:R-:W-:Y:S01]  /*e5840*/  STL.64 [R1+0x4278], R4 ;  /* 0x0042780401007387 */ /* 0x000fe20000100a00 */
[----:B------:R-:W1:Y:S03]  /*e5850*/  LDCU UR10, c[0x0][0x3b8] ;  /* 0x00007700ff0a77ac */ /* 0x000e660008000800 */
[----:B------:R-:W-:Y:S01]  /*e5860*/  STL.64 [R1+0x4270], R10 ;  /* 0x0042700a01007387 */ /* 0x000fe20000100a00 */
[----:B------:R-:W1:Y:S03]  /*e5870*/  LDCU UR57, c[0x0][0x39c] ;  /* 0x00007380ff3977ac */ /* 0x000e660008000800 */
[----:B------:R-:W-:Y:S01]  /*e5880*/  STL.64 [R1+0x4268], R8 ;  /* 0x0042680801007387 */ /* 0x000fe20000100a00 */
[----:B------:R-:W1:Y:S03]  /*e5890*/  LDCU UR61, c[0x0][0x3b8] ;  /* 0x00007700ff3d77ac */ /* 0x000e660008000800 */
[----:B------:R-:W3:Y:S01]  /*e58a0*/  LDL R29, [R1+0x9c0] ;  /* 0x0009c000011d7983 */ /* 0x000ee20000100800 */
[----:B0-----:R-:W-:-:S02]  /*e58b0*/  IMAD.SHL.U32 R28, R3, 0x20, RZ ;  /* 0x00000020031c7824 */ /* 0x001fc400078e00ff */
[----:B------:R-:W-:Y:S01]  /*e58c0*/  IMAD.SHL.U32 R3, R3, 0x10, RZ ;  /* 0x0000001003037824 */ /* 0x000fe200078e00ff */
[----:B------:R-:W0:Y:S01]  /*e58d0*/  S2R R7, SR_TID.X ;  /* 0x0000000000077919 */ /* 0x000e220000002100 */
[----:B------:R-:W-:Y:S01]  /*e58e0*/  ULEA UR4, UR5, UR4, 0x18 ;  /* 0x0000000405047291 */ /* 0x000fe2000f8ec0ff */
[----:B------:R-:W-:Y:S01]  /*e58f0*/  LOP3.LUT R28, R28, 0x400, RZ, 0xc0, !PT ;  /* 0x000004001c1c7812 */ /* 0x000fe200078ec0ff */
[----:B------:R-:W0:Y:S01]  /*e5900*/  LDCU UR63, c[0x0][0x39c] ;  /* 0x00007380ff3f77ac */ /* 0x000e220008000800 */
[----:B------:R-:W-:Y:S01]  /*e5910*/  LOP3.LUT R3, R3, 0x1f0, RZ, 0xc0, !PT ;  /* 0x000001f003037812 */ /* 0x000fe200078ec0ff */
[----:B------:R-:W0:Y:S01]  /*e5920*/  LDCU UR55, c[0x0][0x39c] ;  /* 0x00007380ff3777ac */ /* 0x000e220008000800 */
[----:B------:R-:W0:Y:S01]  /*e5930*/  LDCU UR60, c[0x0][0x3b8] ;  /* 0x00007700ff3c77ac */ /* 0x000e220008000800 */
[----:B------:R-:W0:Y:S01]  /*e5940*/  LDCU UR59, c[0x0][0x3b8] ;  /* 0x00007700ff3b77ac */ /* 0x000e220008000800 */
[----:B------:R-:W0:Y:S01]  /*e5950*/  LDCU UR58, c[0x0][0x39c] ;  /* 0x00007380ff3a77ac */ /* 0x000e220008000800 */
[----:B------:R-:W0:Y:S01]  /*e5960*/  LDCU UR50, c[0x0][0x39c] ;  /* 0x00007380ff3277ac */ /* 0x000e220008000800 */
[----:B------:R-:W0:Y:S01]  /*e5970*/  LDCU UR56, c[0x0][0x3b8] ;  /* 0x00007700ff3877ac */ /* 0x000e220008000800 */
[----:B------:R-:W0:Y:S02]  /*e5980*/  LDCU UR54, c[0x0][0x3b8] ;  /* 0x00007700ff3677ac */ /* 0x000e240008000800 */
[----:B0-----:R-:W-:Y:S01]  /*e5990*/  LOP3.LUT R7, R7, 0x3f, RZ, 0xc0, !PT ;  /* 0x0000003f07077812 */ /* 0x001fe200078ec0ff */
[----:B------:R-:W0:Y:S01]  /*e59a0*/  LDCU UR53, c[0x0][0x39c] ;  /* 0x00007380ff3577ac */ /* 0x000e220008000800 */
        /* <DEDUP_REMOVED lines=23> */
[----:B------:R-:W-:Y:S01]  /*e5b20*/  BAR.SYNC.DEFER_BLOCKING 0x0 ;  /* 0x0000000000007b1d */ /* 0x000fe20000010000 */
[----:B--2---:R-:W-:-:S05]  /*e5b30*/  ISETP.GE.AND P0, PT, R0, UR6, PT ;  /* 0x0000000600007c0c */ /* 0x004fca000bf06270 */
[----:B------:R-:W2:Y:S01]  /*e5b40*/  LDCU UR6, c[0x0][0x3b8] ;  /* 0x00007700ff0677ac */ /* 0x000ea20008000800 */
[C---:B---3--:R-:W-:Y:S02]  /*e5b50*/  VIADD R0, R29.reuse, 0x2 ;  /* 0x000000021d007836 */ /* 0x048fe40000000000 */
[----:B------:R-:W-:-:S03]  /*e5b60*/  VIADD R2, R29, 0x1 ;  /* 0x000000011d027836 */ /* 0x000fc60000000000 */
[----:B----4-:R-:W-:Y:S01]  /*e5b70*/  ISETP.LT.AND P5, PT, R0, UR35, !P0 ;  /* 0x0000002300007c0c */ /* 0x010fe2000c7a1270 */
[C---:B------:R-:W-:Y:S01]  /*e5b80*/  VIADD R0, R29.reuse, 0x3 ;  /* 0x000000031d007836 */ /* 0x040fe20000000000 */
[----:B------:R-:W-:Y:S01]  /*e5b90*/  ISETP.LT.AND P1, PT, R2, UR34, !P0 ;  /* 0x0000002202007c0c */ /* 0x000fe2000c721270 */
[----:B------:R-:W-:Y:S01]  /*e5ba0*/  VIADD R2, R29, 0x4 ;  /* 0x000000041d027836 */ /* 0x000fe20000000000 */
[----:B------:R-:W3:Y:S02]  /*e5bb0*/  LDCU UR35, c[0x0][0x39c] ;  /* 0x00007380ff2377ac */ /* 0x000ee40008000800 */
[----:B------:R-:W-:Y:S02]  /*e5bc0*/  ISETP.LT.AND P6, PT, R0, UR36, !P0 ;  /* 0x0000002400007c0c */ /* 0x000fe4000c7c1270 */
[----:B------:R-:W-:Y:S01]  /*e5bd0*/  IADD3 R0, PT, PT, R3, UR4, R28 ;  /* 0x0000000403007c10 */ /* 0x000fe2000fffe01c */
[----:B------:R-:W4:Y:S01]  /*e5be0*/  LDCU UR34, c[0x0][0x3b8] ;  /* 0x00007700ff2277ac */ /* 0x000f220008000800 */
[----:B------:R-:W-:-:S02]  /*e5bf0*/  ISETP.LT.AND P4, PT, R2, UR37, !P0 ;  /* 0x0000002502007c0c */ /* 0x000fc4000c781270 */
[----:B------:R-:W-:Y:S01]  /*e5c00*/  LEA R2, R7, UR4, 0x4 ;  /* 0x0000000407027c11 */ /* 0x000fe2000f8e20ff */
[----:B------:R-:W-:Y:S01]  /*e5c10*/  STSM.16.M88.4 [R0], R16 ;  /* 0x0000001000007844 */ /* 0x000fe20000000200 */
[----:B------:R-:W0:Y:S03]  /*e5c20*/  LDCU.64 UR4, c[0x0][0x390] ;  /* 0x00007200ff0477ac */ /* 0x000e260008000a00 */
[----:B------:R-:W-:Y:S01]  /*e5c30*/  STSM.16.M88.4 [R0+0x200], R12 ;  /* 0x0002000c00007844 */ /* 0x000fe20000000200 */
[----:B------:R-:W0:Y:S01]  /*e5c40*/  LDCU UR36, c[0x0][0x39c] ;  /* 0x00007380ff2477ac */ /* 0x000e220008000800 */
[----:B------:R-:W-:Y:S06]  /*e5c50*/  BAR.SYNC.DEFER_BLOCKING 0x0 ;  /* 0x0000000000007b1d */ /* 0x000fec0000010000 */
[----:B------:R-:W0:Y:S01]  /*e5c60*/  LDCU UR37, c[0x0][0x3b8] ;  /* 0x00007700ff2577ac */ /* 0x000e220008000800 */
[----:B------:R-:W0:Y:S04]  /*e5c70*/  LDS.128 R8, [R2] ;  /* 0x0000000002087984 */ /* 0x000e280000000c00 */
[----:B------:R-:W1:Y:S01]  /*e5c80*/  LDS.128 R4, [R2+0x400] ;  /* 0x0004000002047984 */ /* 0x000e620000000c00 */
[----:B------:R-:W-:Y:S06]  /*e5c90*/  BAR.SYNC.DEFER_BLOCKING 0x0 ;  /* 0x0000000000007b1d */ /* 0x000fec0000010000 */
[----:B------:R-:W-:Y:S04]  /*e5ca0*/  STSM.16.M88.4 [R0], R24 ;  /* 0x0000001800007844 */ /* 0x000fe80000000200 */
[----:B------:R-:W-:Y:S01]  /*e5cb0*/  STSM.16.M88.4 [R0+0x200], R20 ;  /* 0x0002001400007844 */ /* 0x000fe20000000200 */
[----:B------:R-:W-:Y:S06]  /*e5cc0*/  BAR.SYNC.DEFER_BLOCKING 0x0 ;  /* 0x0000000000007b1d */ /* 0x000fec0000010000 */
[----:B0-----:R-:W-:Y:S04]  /*e5cd0*/  STL.64 [R1+0x340], R8 ;  /* 0x0003400801007387 */ /* 0x001fe80000100a00 */
[----:B------:R-:W-:Y:S04]  /*e5ce0*/  STL.64 [R1+0x348], R10 ;  /* 0x0003480a01007387 */ /* 0x000fe80000100a00 */
[----:B-1----:R0:W-:Y:S04]  /*e5cf0*/  STL.64 [R1+0x350], R4 ;  /* 0x0003500401007387 */ /* 0x0021e80000100a00 */
[----:B------:R-:W-:Y:S04]  /*e5d00*/  STL.64 [R1+0x358], R6 ;  /* 0x0003580601007387 */ /* 0x000fe80000100a00 */
[----:B------:R-:W1:Y:S04]  /*e5d10*/  LDS.128 R12, [R2] ;  /* 0x00000000020c7984 */ /* 0x000e680000000c00 */
[----:B------:R-:W2:Y:S04]  /*e5d20*/  LDS.128 R8, [R2+0x400] ;  /* 0x0004000002087984 */ /* 0x000ea80000000c00 */
[----:B0-----:R-:W3:Y:S04]  /*e5d30*/  LDL.LU R4, [R1+0x2c0] ;  /* 0x0002c00001047983 */ /* 0x001ee80000300800 */
[----:B-1----:R-:W-:Y:S04]  /*e5d40*/  STL.64 [R1+0x320], R12 ;  /* 0x0003200c01007387 */ /* 0x002fe80000100a00 */
[----:B------:R-:W-:Y:S04]  /*e5d50*/  STL.64 [R1+0x328], R14 ;  /* 0x0003280e01007387 */ /* 0x000fe80000100a00 */
[----:B--2---:R-:W-:Y:S04]  /*e5d60*/  STL.64 [R1+0x330], R8 ;  /* 0x0003300801007387 */ /* 0x004fe80000100a00 */
[----:B------:R-:W-:Y:S04]  /*e5d70*/  STL.64 [R1+0x338], R10 ;  /* 0x0003380a01007387 */ /* 0x000fe80000100a00 */
[----:B------:R-:W3:Y:S04]  /*e5d80*/  LDL.LU R5, [R1+0x2c4] ;  /* 0x0002c40001057983 */ /* 0x000ee80000300800 */
[----:B------:R-:W2:Y:S04]  /*e5d90*/  LDL.LU R6, [R1+0x2c8] ;  /* 0x0002c80001067983 */ /* 0x000ea80000300800 */
[----:B------:R-:W2:Y:S01]  /*e5da0*/  LDL.LU R7, [R1+0x2cc] ;  /* 0x0002cc0001077983 */ /* 0x000ea20000300800 */
[----:B------:R-:W-:Y:S06]  /*e5db0*/  BAR.SYNC.DEFER_BLOCKING 0x0 ;  /* 0x0000000000007b1d */ /* 0x000fec0000010000 */
        /* <DEDUP_REMOVED lines=44> */
[----:B--2---:R0:W-:Y:S04]  /*e6080*/  STSM.16.M88.4 [R0], R4 ;  /* 0x0000000400007844 */ /* 0x0041e80000000200 */
[----:B0-----:R-:W2:Y:S04]  /*e6090*/  LDL.LU.64 R6, [R1+0x4400] ;  /* 0x0044000001067983 */ /* 0x001ea80000300a00 */
[----:B------:R-:W2:Y:S04]  /*e60a0*/  LDL.LU.64 R4, [R1+0x43f8] ;  /* 0x0043f80001047983 */ /* 0x000ea80000300a00 */
[----:B--2---:R-:W-:Y:S01]  /*e60b0*/  STSM.16.M88.4 [R0+0x200], R4 ;  /* 0x0002000400007844 */ /* 0x004fe20000000200 */
[----:B------:R-:W-:Y:S06]  /*e60c0*/  BAR.SYNC.DEFER_BLOCKING 0x0 ;  /* 0x0000000000007b1d */ /* 0x000fec0000010000 */
[----:B------:R-:W0:Y:S04]  /*e60d0*/  LDS.128 R4, [R2] ;  /* 0x0000000002047984 */ /* 0x000e280000000c00 */
[----:B0-----:R-:W-:Y:S04]  /*e60e0*/  STL.64 [R1+0x300], R4 ;  /* 0x0003000401007387 */ /* 0x001fe80000100a00 */
[----:B------:R-:W-:Y:S04]  /*e60f0*/  STL.64 [R1+0x308], R6 ;  /* 0x0003080601007387 */ /* 0x000fe80000100a00 */
[----:B------:R-:W0:Y:S04]  /*e6100*/  LDS.128 R4, [R2+0x400] ;  /* 0x0004000002047984 */ /* 0x000e280000000c00 */
[----:B0-----:R-:W-:Y:S04]  /*e6110*/  STL.64 [R1+0x310], R4 ;  /* 0x0003100401007387 */ /* 0x001fe80000100a00 */
[----:B------:R0:W-:Y:S04]  /*e6120*/  STL.64 [R1+0x318], R6 ;  /* 0x0003180601007387 */ /* 0x0001e80000100a00 */
[----:B0-----:R-:W2:Y:S04]  /*e6130*/  LDL.LU.64 R6, [R1+0x43f0] ;  /* 0x0043f00001067983 */ /* 0x001ea80000300a00 */
[----:B------:R-:W2:Y:S01]  /*e6140*/  LDL.LU.64 R4, [R1+0x43e8] ;  /* 0x0043e80001047983 */ /* 0x000ea20000300a00 */
[----:B------:R-:W-:Y:S06]  /*e6150*/  BAR.SYNC.DEFER_BLOCKING 0x0 ;  /* 0x0000000000007b1d */ /* 0x000fec0000010000 */
        /* <DEDUP_REMOVED lines=8> */
[----:B------:R-:W0:Y:S01]  /*e61e0*/  LDS.128 R4, [R2+0x400] ;  /* 0x0004000002047984 */ /* 0x000e220000000c00 */
[----:B------:R-:W-:Y:S06]  /*e61f0*/  BAR.SYNC.DEFER_BLOCKING 0x0 ;  /* 0x0000000000007b1d */ /* 0x000fec0000010000 */
[----:B0-----:R-:W-:Y:S04]  /*e6200*/  STL.64 [R1+0x2f0], R4 ;  /* 0x0002f00401007387 */ /* 0x001fe80000100a00 */
[----:B------:R0:W-:Y:S04]  /*e6210*/  STL.64 [R1+0x2f8], R6 ;  /* 0x0002f80601007387 */ /* 0x0001e80000100a00 */
[----:B0-----:R-:W2:Y:S04]  /*e6220*/  LDL.LU.64 R6, [R1+0x43d0] ;  /* 0x0043d00001067983 */ /* 0x001ea80000300a00 */
[----:B------:R-:W2:Y:S04]  /*e6230*/  LDL.LU.64 R4, [R1+0x43c8] ;  /* 0x0043c80001047983 */ /* 0x000ea80000300a00 */
[----:B---3--:R-:W-:Y:S04]  /*e6240*/  STSM.16.M88.4 [R0], R8 ;  /* 0x0000000800007844 */ /* 0x008fe80000000200 */
[----:B--2---:R-:W-:Y:S01]  /*e6250*/  STSM.16.M88.4 [R0+0x200], R4 ;  /* 0x0002000400007844 */ /* 0x004fe20000000200 */
[----:B------:R-:W-:Y:S06]  /*e6260*/  BAR.SYNC.DEFER_BLOCKING 0x0 ;  /* 0x0000000000007b1d */ /* 0x000fec0000010000 */
        /* <DEDUP_REMOVED lines=8> */
[----:B-1----:R-:W-:Y:S04]  /*e62f0*/  STL.64 [R1+0x2d0], R4 ;  /* 0x0002d00401007387 */ /* 0x002fe80000100a00 */
[----:B------:R-:W-:Y:S04]  /*e6300*/  STL.64 [R1+0x2d8], R6 ;  /* 0x0002d80601007387 */ /* 0x000fe80000100a00 */
        /* <DEDUP_REMOVED lines=52> */
[----:B------:R-:W3:Y:S04]  /*e6650*/  LDL R15, [R1+0x20c] ;  /* 0x00020c00010f7983 */ /* 0x000ee80000100800 */
        /* <DEDUP_REMOVED lines=21> */
[----:B0-----:R-:W-:Y:S01]  /*e67b0*/  STL [R1+0x274], R5 ;  /* 0x0002740501007387 */ /* 0x001fe20000100800 */
[----:B------:R-:W-:-:S03]  /*e67c0*/  IMAD.MOV.U32 R28, RZ, RZ, R4 ;  /* 0x000000ffff1c7224 */ /* 0x000fc600078e0004 */
        /* <DEDUP_REMOVED lines=67> */
[----:B------:R-:W2:Y:S04]  /*e6c00*/  LDL R5, [R1+0x1c4] ;  /* 0x0001c40001057983 */ /* 0x000ea80000100800 */
        /* <DEDUP_REMOVED lines=169> */
[----:B------:R-:W-:Y:S04]  /*e76a0*/  STSM.16.M88.4 [R0+0x200], R12 ;  /* 0x0002000c00007844 */ /* 0x000fe80000000200 */
[----:B0-----:R-:W-:Y:S04]  /*e76b0*/  STL.64 [R1+0x880], R8 ;  /* 0x0008800801007387 */ /* 0x001fe80000100a00 */
[----:B------:R-:W-:Y:S01]  /*e76c0*/  STL.64 [R1+0x888], R10 ;  /* 0x0008880a01007387 */ /* 0x000fe20000100a00 */
[----:B------:R-:W-:Y:S06]  /*e76d0*/  BAR.SYNC.DEFER_BLOCKING 0x0 ;  /* 0x0000000000007b1d */ /* 0x000fec0000010000 */
[----:B-1----:R-:W-:Y:S04]  /*e76e0*/  STL.64 [R1+0x890], R4 ;  /* 0x0008900401007387 */ /* 0x002fe80000100a00 */
[----:B------:R-:W-:Y:S04]  /*e76f0*/  STL.64 [R1+0x898], R6 ;  /* 0x0008980601007387 */ /* 0x000fe80000100a00 */
[----:B------:R-:W0:Y:S04]  /*e7700*/  LDS.128 R8, [R2] ;  /* 0x0000000002087984 */ /* 0x000e280000000c00 */
[----:B------:R-:W1:Y:S01]  /*e7710*/  LDS.128 R4, [R2+0x400] ;  /* 0x0004000002047984 */ /* 0x000e620000000c00 */
[----:B------:R-:W-:Y:S06]  /*e7720*/  BAR.SYNC.DEFER_BLOCKING 0x0 ;  /* 0x0000000000007b1d */ /* 0x000fec0000010000 */
[----:B------:R2:W-:Y:S04]  /*e7730*/  STSM.16.M88.4 [R0], R24 ;  /* 0x0000001800007844 */ /* 0x0005e80000000200 */
[----:B------:R-:W-:Y:S04]  /*e7740*/  STSM.16.M88.4 [R0+0x200], R20 ;  /* 0x0002001400007844 */ /* 0x000fe80000000200 */
[----:B0-----:R-:W-:Y:S04]  /*e7750*/  STL.64 [R1+0x900], R8 ;  /* 0x0009000801007387 */ /* 0x001fe80000100a00 */
[----:B------:R-:W-:Y:S01]  /*e7760*/  STL.64 [R1+0x908], R10 ;  /* 0x0009080a01007387 */ /* 0x000fe20000100a00 */
[----:B------:R-:W-:Y:S06]  /*e7770*/  BAR.SYNC.DEFER_BLOCKING 0x0 ;  /* 0x0000000000007b1d */ /* 0x000fec0000010000 */
[----:B-1----:R-:W-:Y:S04]  /*e7780*/  STL.64 [R1+0x990], R4 ;  /* 0x0009900401007387 */ /* 0x002fe80000100a00 */
[----:B------:R-:W-:Y:S04]  /*e7790*/  STL.64 [R1+0x998], R6 ;  /* 0x0009980601007387 */ /* 0x000fe80000100a00 */
[----:B--2---:R-:W2:Y:S04]  /*e77a0*/  LDL.LU R24, [R1+0x40] ;  /* 0x0000400001187983 */ /* 0x004ea80000300800 */
[----:B------:R-:W0:Y:S04]  /*e77b0*/  LDS.128 R8, [R2] ;  /* 0x0000000002087984 */ /* 0x000e280000000c00 */
[----:B------:R-:W1:Y:S04]  /*e77c0*/  LDS.128 R4, [R2+0x400] ;  /* 0x0004000002047984 */ /* 0x000e680000000c00 */
[----:B0-----:R-:W-:Y:S04]  /*e77d0*/  STL.64 [R1+0xa00], R8 ;  /* 0x000a000801007387 */ /* 0x001fe80000100a00 */
[----:B------:R-:W-:Y:S04]  /*e77e0*/  STL.64 [R1+0xa08], R10 ;  /* 0x000a080a01007387 */ /* 0x000fe80000100a00 */
[----:B-1----:R-:W-:Y:S04]  /*e77f0*/  STL.64 [R1+0xa20], R4 ;  /* 0x000a200401007387 */ /* 0x002fe80000100a00 */
[----:B------:R-:W-:Y:S04]  /*e7800*/  STL.64 [R1+0xa28], R6 ;  /* 0x000a280601007387 */ /* 0x000fe80000100a00 */
[----:B------:R-:W2:Y:S04]  /*e7810*/  LDL.LU R25, [R1+0x44] ;  /* 0x0000440001197983 */ /* 0x000ea80000300800 */
[----:B------:R-:W3:Y:S04]  /*e7820*/  LDL.LU R26, [R1+0x48] ;  /* 0x00004800011a7983 */ /* 0x000ee80000300800 */
[----:B------:R-:W3:Y:S01]  /*e7830*/  LDL.LU R27, [R1+0x4c] ;  /* 0x00004c00011b7983 */ /* 0x000ee20000300800 */
[----:B------:R-:W-:Y:S06]  /*e7840*/  BAR.SYNC.DEFER_BLOCKING 0x0 ;  /* 0x0000000000007b1d */ /* 0x000fec0000010000 */
        /* <DEDUP_REMOVED lines=36> */
[----:B------:R-:W3:Y:S04]  /*e7a90*/  LDL.LU R8, [R1] ;  /* 0x0000000001087983 */ /* 0x000ee80000300800 */
        /* <DEDUP_REMOVED lines=35> */
[----:B---3--:R0:W-:Y:S04]  /*e7cd0*/  STSM.16.M88.4 [R0], R20 ;  /* 0x0000001400007844 */ /* 0x0081e80000000200 */
[----:B0-----:R-:W3:Y:S04]  /*e7ce0*/  LDL.LU.64 R22, [R1+0x42c0] ;  /* 0x0042c00001167983 */ /* 0x001ee80000300a00 */
[----:B------:R-:W3:Y:S04]  /*e7cf0*/  LDL.LU.64 R20, [R1+0x42b8] ;  /* 0x0042b80001147983 */ /* 0x000ee80000300a00 */
[----:B--2---:R-:W-:Y:S01]  /*e7d00*/  STSM.16.M88.4 [R0+0x200], R24 ;  /* 0x0002001800007844 */ /* 0x004fe20000000200 */
[----:B------:R-:W-:Y:S06]  /*e7d10*/  BAR.SYNC.DEFER_BLOCKING 0x0 ;  /* 0x0000000000007b1d */ /* 0x000fec0000010000 */
[----:B------:R-:W0:Y:S04]  /*e7d20*/  LDS.128 R24, [R2] ;  /* 0x0000000002187984 */ /* 0x000e280000000c00 */
[----:B0-----:R-:W-:Y:S04]  /*e7d30*/  STL.64 [R1+0xb30], R24 ;  /* 0x000b301801007387 */ /* 0x001fe80000100a00 */
[----:B------:R-:W-:Y:S04]  /*e7d40*/  STL.64 [R1+0xb38], R26 ;  /* 0x000b381a01007387 */ /* 0x000fe80000100a00 */
[----:B------:R-:W0:Y:S01]  /*e7d50*/  LDS.128 R24, [R2+0x400] ;  /* 0x0004000002187984 */ /* 0x000e220000000c00 */
[----:B------:R-:W-:Y:S06]  /*e7d60*/  BAR.SYNC.DEFER_BLOCKING 0x0 ;  /* 0x0000000000007b1d */ /* 0x000fec0000010000 */
[----:B------:R-:W-:Y:S04]  /*e7d70*/  STSM.16.M88.4 [R0], R12 ;  /* 0x0000000c00007844 */ /* 0x000fe80000000200 */
[----:B------:R-:W-:Y:S01]  /*e7d80*/  STSM.16.M88.4 [R0+0x200], R16 ;  /* 0x0002001000007844 */ /* 0x000fe20000000200 */
[----:B------:R-:W-:Y:S06]  /*e7d90*/  BAR.SYNC.DEFER_BLOCKING 0x0 ;  /* 0x0000000000007b1d */ /* 0x000fec0000010000 */
[----:B0-----:R-:W-:Y:S04]  /*e7da0*/  STL.64 [R1+0xb70], R24 ;  /* 0x000b701801007387 */ /* 0x001fe80000100a00 */
[----:B------:R-:W0:Y:S04]  /*e7db0*/  LDS.128 R16, [R2] ;  /* 0x0000000002107984 */ /* 0x000e280000000c00 */
[----:B------:R1:W-:Y:S04]  /*e7dc0*/  STL.64 [R1+0xb78], R26 ;  /* 0x000b781a01007387 */ /* 0x0003e80000100a00 */
[----:B-1----:R-:W2:Y:S04]  /*e7dd0*/  LDL.LU.64 R26, [R1+0x42b0] ;  /* 0x0042b000011a7983 */ /* 0x002ea80000300a00 */
[----:B------:R-:W2:Y:S04]  /*e7de0*/  LDL.LU.64 R24, [R1+0x42a8] ;  /* 0x0042a80001187983 */ /* 0x000ea80000300a00 */
[----:B------:R-:W4:Y:S04]  /*e7df0*/  LDL.LU.64 R14, [R1+0x42a0] ;  /* 0x0042a000010e7983 */ /* 0x000f280000300a00 */
[----:B------:R-:W4:Y:S04]  /*e7e00*/  LDL.LU.64 R12, [R1+0x4298] ;  /* 0x00429800010c7983 */ /* 0x000f280000300a00 */
[----:B0-----:R-:W-:Y:S04]  /*e7e10*/  STL.64 [R1+0xba0], R16 ;  /* 0x000ba01001007387 */ /* 0x001fe80000100a00 */
[----:B------:R-:W-:Y:S04]  /*e7e20*/  STL.64 [R1+0xba8], R18 ;  /* 0x000ba81201007387 */ /* 0x000fe80000100a00 */
[----:B------:R-:W0:Y:S01]  /*e7e30*/  LDS.128 R16, [R2+0x400] ;  /* 0x0004000002107984 */ /* 0x000e220000000c00 */
[----:B------:R-:W-:Y:S06]  /*e7e40*/  BAR.SYNC.DEFER_BLOCKING 0x0 ;  /* 0x0000000000007b1d */ /* 0x000fec0000010000 */
[----:B0-----:R-:W-:Y:S04]  /*e7e50*/  STL.64 [R1+0xbd0], R16 ;  /* 0x000bd01001007387 */ /* 0x001fe80000100a00 */
[----:B------:R0:W-:Y:S04]  /*e7e60*/  STL.64 [R1+0xbd8], R18 ;  /* 0x000bd81201007387 */ /* 0x0001e80000100a00 */
[----:B0-----:R-:W4:Y:S04]  /*e7e70*/  LDL.LU.64 R18, [R1+0x4290] ;  /* 0x0042900001127983 */ /* 0x001f280000300a00 */
[----:B------:R-:W4:Y:S04]  /*e7e80*/  LDL.LU.64 R16, [R1+0x4288] ;  /* 0x0042880001107983 */ /* 0x000f280000300a00 */
[----:B------:R0:W-:Y:S04]  /*e7e90*/  STSM.16.M88.4 [R0], R4 ;  /* 0x0000000400007844 */ /* 0x0001e80000000200 */
[----:B------:R-:W-:Y:S01]  /*e7ea0*/  STSM.16.M88.4 [R0+0x200], R8 ;  /* 0x0002000800007844 */ /* 0x000fe20000000200 */
[----:B------:R-:W-:Y:S06]  /*e7eb0*/  BAR.SYNC.DEFER_BLOCKING 0x0 ;  /* 0x0000000000007b1d */ /* 0x000fec0000010000 */
[----:B------:R-:W4:Y:S04]  /*e7ec0*/  LDL.LU R3, [R1+0x3ac0] ;  /* 0x003ac00001037983 */ /* 0x000f280000300800 */
[----:B0-----:R-:W4:Y:S04]  /*e7ed0*/  LDL.LU.64 R6, [R1+0x4280] ;  /* 0x0042800001067983 */ /* 0x001f280000300a00 */
[----:B------:R-:W4:Y:S04]  /*e7ee0*/  LDL.LU.64 R4, [R1+0x4278] ;  /* 0x0042780001047983 */ /* 0x000f280000300a00 */
[----:B------:R-:W0:Y:S04]  /*e7ef0*/  LDS.128 R8, [R2] ;  /* 0x0000000002087984 */ /* 0x000e280000000c00 */
[----:B0-----:R-:W-:Y:S04]  /*e7f00*/  STL.64 [R1+0xc00], R8 ;  /* 0x000c000801007387 */ /* 0x001fe80000100a00 */
[----:B------:R-:W-:Y:S04]  /*e7f10*/  STL.64 [R1+0xc08], R10 ;  /* 0x000c080a01007387 */ /* 0x000fe80000100a00 */
[----:B------:R-:W0:Y:S01]  /*e7f20*/  LDS.128 R8, [R2+0x400] ;  /* 0x0004000002087984 */ /* 0x000e220000000c00 */
[----:B------:R-:W-:Y:S06]  /*e7f30*/  BAR.SYNC.DEFER_BLOCKING 0x0 ;  /* 0x0000000000007b1d */ /* 0x000fec0000010000 */
[----:B---3--:R-:W-:Y:S04]  /*e7f40*/  STSM.16.M88.4 [R0], R20 ;  /* 0x0000001400007844 */ /* 0x008fe80000000200 */
[----:B0-----:R-:W-:Y:S04]  /*e7f50*/  STL.64 [R1+0xc30], R8 ;  /* 0x000c300801007387 */ /* 0x001fe80000100a00 */
[----:B------:R0:W-:Y:S04]  /*e7f60*/  STL.64 [R1+0xc38], R10 ;  /* 0x000c380a01007387 */ /* 0x0001e80000100a00 */
[----:B0-----:R-:W3:Y:S04]  /*e7f70*/  LDL.LU.64 R10, [R1+0x4270] ;  /* 0x00427000010a7983 */ /* 0x001ee80000300a00 */
[----:B------:R-:W3:Y:S04]  /*e7f80*/  LDL.LU.64 R8, [R1+0x4268] ;  /* 0x0042680001087983 */ /* 0x000ee80000300a00 */
[----:B--2---:R-:W-:Y:S01]  /*e7f90*/  STSM.16.M88.4 [R0+0x200], R24 ;  /* 0x0002001800007844 */ /* 0x004fe20000000200 */
[----:B------:R-:W-:Y:S06]  /*e7fa0*/  BAR.SYNC.DEFER_BLOCKING 0x0 ;  /* 0x0000000000007b1d */ /* 0x000fec0000010000 */
[----:B------:R-:W0:Y:S04]  /*e7fb0*/  LDS.128 R24, [R2] ;  /* 0x0000000002187984 */ /* 0x000e280000000c00 */
[----:B------:R-:W1:Y:S01]  /*e7fc0*/  LDS.128 R20, [R2+0x400] ;  /* 0x0004000002147984 */ /* 0x000e620000000c00 */
[----:B------:R-:W-:Y:S06]  /*e7fd0*/  BAR.SYNC.DEFER_BLOCKING 0x0 ;  /* 0x0000000000007b1d */ /* 0x000fec0000010000 */
[----:B----4-:R-:W-:Y:S04]  /*e7fe0*/  STSM.16.M88.4 [R0], R12 ;  /* 0x0000000c00007844 */ /* 0x010fe80000000200 */
[----:B0-----:R-:W-:Y:S04]  /*e7ff0*/  STL.64 [R1+0xc60], R24 ;  /* 0x000c601801007387 */ /* 0x001fe80000100a00 */
[----:B------:R-:W-:Y:S04]  /*e8000*/  STL.64 [R1+0xc68], R26 ;  /* 0x000c681a01007387 */ /* 0x000fe80000100a00 */
[----:B-1----:R-:W-:Y:S04]  /*e8010*/  STL.64 [R1+0xc80], R20 ;  /* 0x000c801401007387 */ /* 0x002fe80000100a00 */
[----:B------:R-:W-:Y:S04]  /*e8020*/  STL.64 [R1+0xc88], R22 ;  /* 0x000c881601007387 */ /* 0x000fe80000100a00 */
[----:B------:R0:W-:Y:S01]  /*e8030*/  STSM.16.M88.4 [R0+0x200], R16 ;  /* 0x0002001000007844 */ /* 0x0001e20000000200 */
[----:B------:R-:W-:Y:S06]  /*e8040*/  BAR.SYNC.DEFER_BLOCKING 0x0 ;  /* 0x0000000000007b1d */ /* 0x000fec0000010000 */
[----:B0-----:R-:W2:Y:S04]  /*e8050*/  LDL.LU R16, [R1+0x390] ;  /* 0x0003900001107983 */ /* 0x001ea80000300800 */
[----:B------:R-:W2:Y:S04]  /*e8060*/  LDL.LU R17, [R1+0x394] ;  /* 0x0003940001117983 */ /* 0x000ea80000300800 */
[----:B------:R-:W4:Y:S04]  /*e8070*/  LDL.LU R18, [R1+0x398] ;  /* 0x0003980001127983 */ /* 0x000f280000300800 */
[----:B------:R-:W4:Y:S04]  /*e8080*/  LDL.LU R19, [R1+0x39c] ;  /* 0x00039c0001137983 */ /* 0x000f280000300800 */
[----:B------:R-:W0:Y:S04]  /*e8090*/  LDS.128 R20, [R2] ;  /* 0x0000000002147984 */ /* 0x000e280000000c00 */
[----:B----4-:R-:W-:Y:S04]  /*e80a0*/  STL.64 [R1+0x4250], R18 ;  /* 0x0042501201007387 */ /* 0x010fe80000100a00 */
[----:B--2---:R1:W-:Y:S04]  /*e80b0*/  STL.64 [R1+0x4248], R16 ;  /* 0x0042481001007387 */ /* 0x0043e80000100a00 */
[----:B-1----:R-:W2:Y:S04]  /*e80c0*/  LDL.LU R16, [R1+0x360] ;  /* 0x0003600001107983 */ /* 0x002ea80000300800 */
[----:B------:R-:W2:Y:S04]  /*e80d0*/  LDL.LU R17, [R1+0x364] ;  /* 0x0003640001117983 */ /* 0x000ea80000300800 */
[----:B------:R-:W4:Y:S04]  /*e80e0*/  LDL.LU R18, [R1+0x368] ;  /* 0x0003680001127983 */ /* 0x000f280000300800 */
[----:B------:R-:W4:Y:S04]  /*e80f0*/  LDL.LU R19, [R1+0x36c] ;  /* 0x00036c0001137983 */ /* 0x000f280000300800 */
[----:B----4-:R-:W-:Y:S04]  /*e8100*/  STL.64 [R1+0x4260], R18 ;  /* 0x0042601201007387 */ /* 0x010fe80000100a00 */
[----:B--2---:R-:W-:Y:S04]  /*e8110*/  STL.64 [R1+0x4258], R16 ;  /* 0x0042581001007387 */ /* 0x004fe80000100a00 */
[----:B------:R-:W1:Y:S01]  /*e8120*/  LDS.128 R16, [R2+0x400] ;  /* 0x0004000002107984 */ /* 0x000e620000000c00 */
[----:B------:R-:W-:Y:S06]  /*e8130*/  BAR.SYNC.DEFER_BLOCKING 0x0 ;  /* 0x0000000000007b1d */ /* 0x000fec0000010000 */
[----:B------:R-:W2:Y:S04]  /*e8140*/  LDL.LU R12, [R1+0x380] ;  /* 0x00038000010c7983 */ /* 0x000ea80000300800 */
[----:B------:R-:W2:Y:S04]  /*e8150*/  LDL.LU R13, [R1+0x384] ;  /* 0x00038400010d7983 */ /* 0x000ea80000300800 */
[----:B------:R-:W2:Y:S04]  /*e8160*/  LDL.LU R14, [R1+0x388] ;  /* 0x00038800010e7983 */ /* 0x000ea80000300800 */
[----:B------:R-:W2:Y:S04]  /*e8170*/  LDL.LU R15, [R1+0x38c] ;  /* 0x00038c00010f7983 */ /* 0x000ea80000300800 */
[----:B------:R-:W-:Y:S04]  /*e8180*/  STSM.16.M88.4 [R0], R4 ;  /* 0x0000000400007844 */ /* 0x000fe80000000200 */
[----:B---3--:R-:W-:Y:S04]  /*e8190*/  STSM.16.M88.4 [R0+0x200], R8 ;  /* 0x0002000800007844 */ /* 0x008fe80000000200 */
[----:B------:R-:W3:Y:S04]  /*e81a0*/  LDL.LU R24, [R1+0x370] ;  /* 0x0003700001187983 */ /* 0x000ee80000300800 */
[----:B------:R-:W3:Y:S04]  /*e81b0*/  LDL.LU R25, [R1+0x374] ;  /* 0x0003740001197983 */ /* 0x000ee80000300800 */
[----:B------:R-:W3:Y:S04]  /*e81c0*/  LDL.LU R26, [R1+0x378] ;  /* 0x00037800011a7983 */ /* 0x000ee80000300800 */
[----:B------:R-:W3:Y:S04]  /*e81d0*/  LDL.LU R27, [R1+0x37c] ;  /* 0x00037c00011b7983 */ /* 0x000ee80000300800 */
[----:B0-----:R0:W-:Y:S04]  /*e81e0*/  STL.64 [R1+0xca0], R20 ;  /* 0x000ca01401007387 */ /* 0x0011e80000100a00 */
[----:B------:R-:W-:Y:S04]  /*e81f0*/  STL.64 [R1+0xca8], R22 ;  /* 0x000ca81601007387 */ /* 0x000fe80000100a00 */
[----:B0-----:R-:W4:Y:S04]  /*e8200*/  LDL.LU R20, [R1+0x340] ;  /* 0x0003400001147983 */ /* 0x001f280000300800 */
[----:B-1----:R-:W-:Y:S04]  /*e8210*/  STL.64 [R1+0xcd0], R16 ;  /* 0x000cd01001007387 */ /* 0x002fe80000100a00 */
[----:B------:R-:W-:Y:S01]  /*e8220*/  STL.64 [R1+0xcd8], R18 ;  /* 0x000cd81201007387 */ /* 0x000fe20000100a00 */
        /* <DEDUP_REMOVED lines=13> */
[----:B------:R-:W3:Y:S04]  /*e8300*/  LDL.LU R21, [R1+0x344] ;  /* 0x0003440001157983 */ /* 0x000ee80000300800 */
[----:B--2---:R-:W-:Y:S01]  /*e8310*/  STSM.16.M88.4 [R0+0x200], R16 ;  /* 0x0002001000007844 */ /* 0x004fe20000000200 */
[----:B------:R-:W-:Y:S06]  /*e8320*/  BAR.SYNC.DEFER_BLOCKING 0x0 ;  /* 0x0000000000007b1d */ /* 0x000fec0000010000 */
[----:B------:R-:W0:Y:S04]  /*e8330*/  LDS.128 R16, [R2] ;  /* 0x0000000002107984 */ /* 0x000e280000000c00 */
[----:B0-----:R-:W-:Y:S04]  /*e8340*/  STL.64 [R1+0xd30], R16 ;  /* 0x000d301001007387 */ /* 0x001fe80000100a00 */
[----:B------:R-:W-:Y:S04]  /*e8350*/  STL.64 [R1+0xd38], R18 ;  /* 0x000d381201007387 */ /* 0x000fe80000100a00 */
[----:B------:R-:W0:Y:S04]  /*e8360*/  LDS.128 R16, [R2+0x400] ;  /* 0x0004000002107984 */ /* 0x000e280000000c00 */
[----:B------:R-:W-:Y:S01]  /*e8370*/  STL [R1+0x3af8], R2 ;  /* 0x003af80201007387 */ /* 0x000fe20000100800 */
[----:B------:R-:W-:Y:S06]  /*e8380*/  BAR.SYNC.DEFER_BLOCKING 0x0 ;  /* 0x0000000000007b1d */ /* 0x000fec0000010000 */
[----:B0-----:R-:W-:Y:S04]  /*e8390*/  STL.64 [R1+0xd60], R16 ;  /* 0x000d601001007387 */ /* 0x001fe80000100a00 */
[----:B------:R-:W-:Y:S04]  /*e83a0*/  STL.64 [R1+0xd68], R18 ;  /* 0x000d681201007387 */ /* 0x000fe80000100a00 */
[----:B------:R-:W2:Y:S04]  /*e83b0*/  LDL.LU R22, [R1+0x348] ;  /* 0x0003480001167983 */ /* 0x000ea80000300800 */
[----:B------:R-:W2:Y:S01]  /*e83c0*/  LDL.LU R23, [R1+0x34c] ;  /* 0x00034c0001177983 */ /* 0x000ea20000300800 */
[----:B------:R-:W-:-:S02]  /*e83d0*/  IMAD R3, R3, UR64, RZ ;  /* 0x0000004003037c24 */ /* 0x000fc4000f8e02ff */
[----:B------:R-:W-:Y:S01]  /*e83e0*/  IMAD R7, R29, UR25, RZ ;  /* 0x000000191d077c24 */ /* 0x000fe2000f8e02ff */
[----:B------:R0:W-:Y:S01]  /*e83f0*/  STSM.16.M88.4 [R0], R12 ;  /* 0x0000000c00007844 */ /* 0x0001e20000000200 */
[----:B---3--:R-:W-:Y:S01]  /*e8400*/  PRMT R11, R21, 0x7632, R11 ;  /* 0x00007632150b7816 */ /* 0x008fe2000000000b */
[----:B------:R-:W-:Y:S01]  /*e8410*/  VIADD R10, R29, 0x8 ;  /* 0x000000081d0a7836 */ /* 0x000fe20000000000 */
[----:B------:R-:W1:Y:S01]  /*e8420*/  LDCU UR64, c[0x0][0x39c] ;  /* 0x00007380ff4077ac */ /* 0x000e620008000800 */
[----:B------:R3:W-:Y:S01]  /*e8430*/  STSM.16.M88.4 [R0+0x200], R24 ;  /* 0x0002001800007844 */ /* 0x0007e20000000200 */
[----:B------:R-:W-:Y:S01]  /*e8440*/  BAR.SYNC.DEFER_BLOCKING 0x0 ;  /* 0x0000000000007b1d */ /* 0x000fe20000010000 */
[----:B------:R-:W-:-:S04]  /*e8450*/  LEA R4, P2, R3, UR4, 0x1 ;  /* 0x0000000403047c11 */ /* 0x000fc8000f8408ff */
[----:B------:R-:W-:Y:S01]  /*e8460*/  LEA.HI.X.SX32 R3, R3, UR5, 0x1, P2 ;  /* 0x0000000503037c11 */ /* 0x000fe200090f0eff */
[----:B------:R-:W-:Y:S01]  /*e8470*/  VIADD R5, R7, UR25 ;  /* 0x0000001907057c36 */ /* 0x000fe20008000000 */
[C---:B------:R-:W-:Y:S01]  /*e8480*/  ISETP.LT.AND P2, PT, R29.reuse, UR68, !P0 ;  /* 0x000000441d007c0c */ /* 0x040fe2000c741270 */
[----:B0-----:R-:W-:Y:S01]  /*e8490*/  VIADD R13, R29, 0xe ;  /* 0x0000000e1d0d7836 */ /* 0x001fe20000000000 */
[CC--:B------:R-:W-:Y:S01]  /*e84a0*/  LEA R6, P3, R7.reuse, R4.reuse, 0x1 ;  /* 0x0000000407067211 */ /* 0x0c0fe200078608ff */
[----:B------:R-:W0:Y:S01]  /*e84b0*/  LDCU UR4, c[0x0][0x3b8] ;  /* 0x00007700ff0477ac */ /* 0x000e220008000800 */
[----:B---3--:R-:W3:Y:S02]  /*e84c0*/  LDL.LU R27, [R1+0x350] ;  /* 0x00035000011b7983 */ /* 0x008ee40000300800 */
[-C--:B------:R-:W-:Y:S01]  /*e84d0*/  LEA.HI.X.SX32 R7, R7, R3.reuse, 0x1, P3 ;  /* 0x0000000307077211 */ /* 0x080fe200018f0eff */
[----:B------:R-:W-:Y:S01]  /*e84e0*/  VIADD R0, R29, 0x5 ;  /* 0x000000051d007836 */ /* 0x000fe20000000000 */
[C---:B------:R-:W-:Y:S01]  /*e84f0*/  LEA R8, P3, R5.reuse, R4, 0x1 ;  /* 0x0000000405087211 */ /* 0x040fe200078608ff */
[----:B------:R-:W0:Y:S03]  /*e8500*/  LDCU UR68, c[0x0][0x39c] ;  /* 0x00007380ff4477ac */ /* 0x000e260008000800 */
[C---:B------:R-:W-:Y:S01]  /*e8510*/  LEA.HI.X.SX32 R9, R5.reuse, R3, 0x1, P3 ;  /* 0x0000000305097211 */ /* 0x040fe200018f0eff */
[----:B------:R-:W0:Y:S01]  /*e8520*/  LDCU UR5, c[0x0][0x39c] ;  /* 0x00007380ff0577ac */ /* 0x000e220008000800 */
[----:B----4-:R4:W-:Y:S01]  /*e8530*/  @P2 STG.E.U16 desc[UR8][R6.64], R20 ;  /* 0x0000001406002986 */ /* 0x0109e2000c101508 */
[----:B------:R-:W-:Y:S01]  /*e8540*/  ISETP.LT.AND P2, PT, R0, UR67, !P0 ;  /* 0x0000004300007c0c */ /* 0x000fe2000c741270 */
[----:B------:R-:W0:Y:S01]  /*e8550*/  LDCU UR67, c[0x0][0x3b8] ;  /* 0x00007700ff4377ac */ /* 0x000e220008000800 */
[----:B------:R-:W-:-:S02]  /*e8560*/  IADD3 R0, PT, PT, R5, UR25, RZ ;  /* 0x0000001905007c10 */ /* 0x000fc4000fffe0ff */
[----:B----4-:R-:W-:-:S05]  /*e8570*/  PRMT R6, R20, 0x7632, R6 ;  /* 0x0000763214067816 */ /* 0x010fca0000000006 */
[----:B------:R4:W-:Y:S01]  /*e8580*/  @P1 STG.E.U16 desc[UR8][R8.64], R6 ;  /* 0x0000000608001986 */ /* 0x0009e2000c101508 */
[----:B------:R-:W-:Y:S01]  /*e8590*/  VIADD R5, R29, 0x6 ;  /* 0x000000061d057836 */ /* 0x000fe20000000000 */
[----:B----4-:R-:W-:-:S04]  /*e85a0*/  LEA R6, P1, R0, R4, 0x1 ;  /* 0x0000000400067211 */ /* 0x010fc800078208ff */
[CC--:B------:R-:W-:Y:S01]  /*e85b0*/  LEA.HI.X.SX32 R7, R0.reuse, R3.reuse, 0x1, P1 ;  /* 0x0000000300077211 */ /* 0x0c0fe200008f0eff */
[----:B------:R-:W-:Y:S01]  /*e85c0*/  VIADD R0, R0, UR25 ;  /* 0x0000001900007c36 */ /* 0x000fe20008000000 */
[----:B------:R-:W-:Y:S01]  /*e85d0*/  ISETP.LT.AND P1, PT, R5, UR65, !P0 ;  /* 0x0000004105007c0c */ /* 0x000fe2000c721270 */
[----:B------:R-:W-:Y:S01]  /*e85e0*/  VIADD R8, R29, 0x7 ;  /* 0x000000071d087836 */ /* 0x000fe20000000000 */
[----:B------:R-:W4:Y:S01]  /*e85f0*/  LDCU UR65, c[0x0][0x3b8] ;  /* 0x00007700ff4177ac */ /* 0x000f220008000800 */
[----:B------:R0:W-:Y:S01]  /*e8600*/  @P5 STG.E.U16 desc[UR8][R6.64], R21 ;  /* 0x0000001506005986 */ /* 0x0001e2000c101508 */
[----:B------:R-:W-:Y:S02]  /*e8610*/  VIADD R5, R0, UR25 ;  /* 0x0000001900057c36 */ /* 0x000fe40008000000 */
[----:B------:R-:W-:Y:S01]  /*e8620*/  ISETP.LT.AND P3, PT, R8, UR66, !P0 ;  /* 0x0000004208007c0c */ /* 0x000fe2000c761270 */
[----:B------:R-:W1:Y:S01]  /*e8630*/  LDCU UR66, c[0x0][0x39c] ;  /* 0x00007380ff4277ac */ /* 0x000e620008000800 */
[CC--:B0-----:R-:W-:Y:S01]  /*e8640*/  LEA R6, P5, R0.reuse, R4.reuse, 0x1 ;  /* 0x0000000400067211 */ /* 0x0c1fe200078a08ff */
[----:B------:R-:W4:Y:S03]  /*e8650*/  LDL.LU R21, [R1+0x354] ;  /* 0x0003540001157983 */ /* 0x000f260000300800 */
[----:B------:R-:W-:Y:S01]  /*e8660*/  LEA.HI.X.SX32 R7, R0, R3, 0x1, P5 ;  /* 0x0000000300077211 */ /* 0x000fe200028f0eff */
[C---:B------:R-:W-:Y:S01]  /*e8670*/  VIADD R0, R5.reuse, UR25 ;  /* 0x0000001905007c36 */ /* 0x040fe20008000000 */
[----:B------:R-:W-:-:S03]  /*e8680*/  LEA R8, P5, R5, R4, 0x1 ;  /* 0x0000000405087211 */ /* 0x000fc600078a08ff */
[----:B------:R0:W-:Y:S01]  /*e8690*/  @P6 STG.E.U16 desc[UR8][R6.64], R11 ;  /* 0x0000000b06006986 */ /* 0x0001e2000c101508 */
[----:B------:R-:W-:Y:S01]  /*e86a0*/  LEA.HI.X.SX32 R9, R5, R3, 0x1, P5 ;  /* 0x0000000305097211 */ /* 0x000fe200028f0eff */
[----:B------:R-:W-:Y:S01]  /*e86b0*/  VIADD R5, R29, 0x9 ;  /* 0x000000091d057836 */ /* 0x000fe20000000000 */
[----:B0-----:R-:W-:-:S04]  /*e86c0*/  LEA R6, P6, R0, R4, 0x1 ;  /* 0x0000000400067211 */ /* 0x001fc800078c08ff */
[C---:B------:R-:W-:Y:S02]  /*e86d0*/  LEA.HI.X.SX32 R7, R0.reuse, R3, 0x1, P6 ;  /* 0x0000000300077211 */ /* 0x040fe400030f0eff */
[----:B------:R-:W-:Y:S01]  /*e86e0*/  ISETP.LT.AND P6, PT, R5, UR31, !P0 ;  /* 0x0000001f05007c0c */ /* 0x000fe2000c7c1270 */
[----:B------:R-:W-:Y:S01]  /*e86f0*/  VIADD R5, R0, UR25 ;  /* 0x0000001900057c36 */ /* 0x000fe20008000000 */
[----:B------:R-:W-:Y:S01]  /*e8700*/  ISETP.LT.AND P5, PT, R10, UR32, !P0 ;  /* 0x000000200a007c0c */ /* 0x000fe2000c7a1270 */
[----:B------:R-:W0:Y:S02]  /*e8710*/  LDCU UR31, c[0x0][0x39c] ;  /* 0x00007380ff1f77ac */ /* 0x000e240008000800 */
[----:B------:R-:W-:Y:S01]  /*e8720*/  VIADD R0, R5, UR25 ;  /* 0x0000001905007c36 */ /* 0x000fe20008000000 */
[----:B--2---:R2:W-:Y:S01]  /*e8730*/  @P4 STG.E.U16 desc[UR8][R8.64], R22 ;  /* 0x0000001608004986 */ /* 0x0045e2000c101508 */
[----:B------:R-:W-:Y:S01]  /*e8740*/  VIADD R10, R29, 0xb ;  /* 0x0000000b1d0a7836 */ /* 0x000fe20000000000 */
[----:B------:R-:W0:Y:S01]  /*e8750*/  LDCU UR32, c[0x0][0x39c] ;  /* 0x00007380ff2077ac */ /* 0x000e220008000800 */
[----:B--2---:R-:W-:-:S02]  /*e8760*/  PRMT R8, R22, 0x7632, R8 ;  /* 0x0000763216087816 */ /* 0x004fc40000000008 */
[----:B------:R-:W2:Y:S04]  /*e8770*/  LDL.LU R22, [R1+0x358] ;  /* 0x0003580001167983 */ /* 0x000ea80000300800 */
[----:B------:R0:W-:Y:S02]  /*e8780*/  @P2 STG.E.U16 desc[UR8][R6.64], R8 ;  /* 0x0000000806002986 */ /* 0x0001e4000c101508 */
[----:B0-----:R-:W-:Y:S01]  /*e8790*/  VIADD R7, R29, 0xa ;  /* 0x0000000a1d077836 */ /* 0x001fe20000000000 */
[----:B------:R-:W-:-:S04]  /*e87a0*/  LEA R6, P4, R5, R4, 0x1 ;  /* 0x0000000405067211 */ /* 0x000fc800078808ff */
[----:B------:R-:W-:Y:S01]  /*e87b0*/  ISETP.LT.AND P2, PT, R7, UR30, !P0 ;  /* 0x0000001e07007c0c */ /* 0x000fe2000c741270 */
[----:B------:R-:W0:Y:S01]  /*e87c0*/  LDCU UR30, c[0x0][0x3b8] ;  /* 0x00007700ff1e77ac */ /* 0x000e220008000800 */
[----:B------:R-:W-:Y:S02]  /*e87d0*/  LEA.HI.X.SX32 R7, R5, R3, 0x1, P4 ;  /* 0x0000000305077211 */ /* 0x000fe400020f0eff */
[----:B------:R-:W-:-:S03]  /*e87e0*/  PRMT R5, R23, 0x7632, R5 ;  /* 0x0000763217057816 */ /* 0x000fc60000000005 */
[----:B------:R0:W-:Y:S04]  /*e87f0*/  @P1 STG.E.U16 desc[UR8][R6.64], R23 ;  /* 0x0000001706001986 */ /* 0x0001e8000c101508 */
[----:B0-----:R-:W2:Y:S01]  /*e8800*/  LDL.LU R23, [R1+0x35c] ;  /* 0x00035c0001177983 */ /* 0x001ea20000300800 */
[-C--:B------:R-:W-:Y:S02]  /*e8810*/  LEA R8, P4, R0, R4.reuse, 0x1 ;  /* 0x0000000400087211 */ /* 0x080fe400078808ff */
[----:B------:R-:W-:Y:S01]  /*e8820*/  ISETP.LT.AND P1, PT, R10, UR29, !P0 ;  /* 0x0000001d0a007c0c */ /* 0x000fe2000c721270 */
[----:B------:R-:W2:Y:S01]  /*e8830*/  LDL.LU R20, [R1+0x320] ;  /* 0x0003200001147983 */ /* 0x000ea20000300800 */
[C---:B------:R-:W-:Y:S01]  /*e8840*/  LEA.HI.X.SX32 R9, R0.reuse, R3, 0x1, P4 ;  /* 0x0000000300097211 */ /* 0x040fe200020f0eff */
[----:B------:R-:W-:Y:S01]  /*e8850*/  VIADD R0, R0, UR25 ;  /* 0x0000001900007c36 */ /* 0x000fe20008000000 */
[----:B------:R-:W0:Y:S03]  /*e8860*/  LDCU UR29, c[0x0][0x3b8] ;  /* 0x00007700ff1d77ac */ /* 0x000e260008000800 */
[----:B------:R1:W-:Y:S01]  /*e8870*/  @P3 STG.E.U16 desc[UR8][R8.64], R5 ;  /* 0x0000000508003986 */ /* 0x0003e2000c101508 */
[----:B------:R-:W-:-:S04]  /*e8880*/  LEA R6, P3, R0, R4, 0x1 ;  /* 0x0000000400067211 */ /* 0x000fc800078608ff */
[C---:B------:R-:W-:Y:S01]  /*e8890*/  LEA.HI.X.SX32 R7, R0.reuse, R3, 0x1, P3 ;  /* 0x0000000300077211 */ /* 0x040fe200018f0eff */
[----:B-1----:R-:W-:-:S04]  /*e88a0*/  VIADD R9, R0, UR25 ;  /* 0x0000001900097c36 */ /* 0x002fc80008000000 */
[----:B---3--:R1:W-:Y:S01]  /*e88b0*/  @P5 STG.E.U16 desc[UR8][R6.64], R27 ;  /* 0x0000001b06005986 */ /* 0x0083e2000c101508 */
[----:B------:R-:W-:Y:S02]  /*e88c0*/  VIADD R5, R29, 0xc ;  /* 0x0000000c1d057836 */ /* 0x000fe40000000000 */
[C---:B------:R-:W-:Y:S01]  /*e88d0*/  VIADD R0, R9.reuse, UR25 ;  /* 0x0000001909007c36 */ /* 0x040fe20008000000 */
[----:B------:R-:W-:Y:S01]  /*e88e0*/  LEA R10, P5, R9, R4, 0x1 ;  /* 0x00000004090a7211 */ /* 0x000fe200078a08ff */
[----:B------:R-:W-:-:S03]  /*e88f0*/  VIADD R8, R29, 0xd ;  /* 0x0000000d1d087836 */ /* 0x000fc60000000000 */
[-C--:B------:R-:W-:Y:S02]  /*e8900*/  LEA.HI.X.SX32 R11, R9, R3.reuse, 0x1, P5 ;  /* 0x00000003090b7211 */ /* 0x080fe400028f0eff */
[----:B------:R-:W-:Y:S01]  /*e8910*/  ISETP.LT.AND P3, PT, R5, UR27, !P0 ;  /* 0x0000001b05007c0c */ /* 0x000fe2000c761270 */
[----:B------:R-:W3:Y:S01]  /*e8920*/  LDCU UR27, c[0x0][0x39c] ;  /* 0x00007380ff1b77ac */ /* 0x000ee20008000800 */
[CC--:B-1----:R-:W-:Y:S02]  /*e8930*/  LEA R6, P5, R0.reuse, R4.reuse, 0x1 ;  /* 0x0000000400067211 */ /* 0x0c2fe400078a08ff */
[----:B------:R-:W-:Y:S02]  /*e8940*/  PRMT R5, R27, 0x7632, R5 ;  /* 0x000076321b057816 */ /* 0x000fe40000000005 */
[-C--:B------:R-:W-:Y:S02]  /*e8950*/  LEA.HI.X.SX32 R7, R0, R3.reuse, 0x1, P5 ;  /* 0x0000000300077211 */ /* 0x080fe400028f0eff */
[----:B------:R-:W-:Y:S01]  /*e8960*/  ISETP.LT.AND P4, PT, R8, UR28, !P0 ;  /* 0x0000001c08007c0c */ /* 0x000fe2000c781270 */
[----:B------:R-:W-:Y:S01]  /*e8970*/  VIADD R8, R0, UR25 ;  /* 0x0000001900087c36 */ /* 0x000fe20008000000 */
[----:B------:R1:W-:Y:S01]  /*e8980*/  @P6 STG.E.U16 desc[UR8][R10.64], R5 ;  /* 0x000000050a006986 */ /* 0x0003e2000c101508 */
[----:B------:R-:W-:Y:S01]  /*e8990*/  ISETP.LT.AND P5, PT, R13, UR26, !P0 ;  /* 0x0000001a0d007c0c */ /* 0x000fe2000c7a1270 */
[----:B------:R-:W0:Y:S02]  /*e89a0*/  LDCU UR28, c[0x0][0x3b8] ;  /* 0x00007700ff1c77ac */ /* 0x000e240008000800 */
[----:B----4-:R4:W-:Y:S01]  /*e89b0*/  @P2 STG.E.U16 desc[UR8][R6.64], R21 ;  /* 0x0000001506002986 */ /* 0x0109e2000c101508 */
[C---:B------:R-:W-:Y:S01]  /*e89c0*/  VIADD R9, R8.reuse, UR25 ;  /* 0x0000001908097c36 */ /* 0x040fe20008000000 */
[----:B------:R-:W0:Y:S01]  /*e89d0*/  LDCU UR26, c[0x0][0x39c] ;  /* 0x00007380ff1a77ac */ /* 0x000e220008000800 */
[----:B-1----:R-:W-:Y:S01]  /*e89e0*/  PRMT R11, R21, 0x7632, R11 ;  /* 0x00007632150b7816 */ /* 0x002fe2000000000b */
[----:B----4-:R-:W-:Y:S01]  /*e89f0*/  VIADD R7, R29, 0xf ;  /* 0x0000000f1d077836 */ /* 0x010fe20000000000 */
[CC--:B------:R-:W-:Y:S01]  /*e8a00*/  LEA R6, P6, R8.reuse, R4.reuse, 0x1 ;  /* 0x0000000408067211 */ /* 0x0c0fe200078c08ff */
[----:B------:R-:W4:Y:S03]  /*e8a10*/  LDL.LU R21, [R1+0x324] ;  /* 0x0003240001157983 */ /* 0x000f260000300800 */
[----:B------:R-:W-:Y:S01]  /*e8a20*/  ISETP.LT.AND P2, PT, R7, UR24, !P0 ;  /* 0x0000001807007c0c */ /* 0x000fe2000c741270 */
[----:B------:R-:W-:Y:S01]  /*e8a30*/  VIADD R12, R9, UR25 ;  /* 0x00000019090c7c36 */ /* 0x000fe20008000000 */
[-C--:B------:R-:W-:Y:S01]  /*e8a40*/  LEA.HI.X.SX32 R7, R8, R3.reuse, 0x1, P6 ;  /* 0x0000000308077211 */ /* 0x080fe200030f0eff */
[----:B------:R-:W-:Y:S01]  /*e8a50*/  VIADD R13, R29, 0x10 ;  /* 0x000000101d0d7836 */ /* 0x000fe20000000000 */
[C---:B------:R-:W-:Y:S01]  /*e8a60*/  LEA R8, P6, R9.reuse, R4, 0x1 ;  /* 0x0000000409087211 */ /* 0x040fe200078c08ff */
[----:B------:R-:W1:Y:S02]  /*e8a70*/  LDCU UR24, c[0x0][0x39c] ;  /* 0x00007380ff1877ac */ /* 0x000e640008000800 */
[----:B------:R0:W-:Y:S01]  /*e8a80*/  @P1 STG.E.U16 desc[UR8][R6.64], R11 ;  /* 0x0000000b06001986 */ /* 0x0001e2000c101508 */
[----:B------:R-:W-:Y:S01]  /*e8a90*/  LEA.HI.X.SX32 R9, R9, R3, 0x1, P6 ;  /* 0x0000000309097211 */ /* 0x000fe200030f0eff */
[----:B------:R-:W-:-:S02]  /*e8aa0*/  VIADD R10, R12, UR25 ;  /* 0x000000190c0a7c36 */ /* 0x000fc40008000000 */
[----:B0-----:R-:W-:Y:S01]  /*e8ab0*/  VIADD R7, R29, 0x11 ;  /* 0x000000111d077836 */ /* 0x001fe20000000000 */
[-C--:B------:R-:W-:Y:S01]  /*e8ac0*/  LEA R6, P6, R12, R4.reuse, 0x1 ;  /* 0x000000040c067211 */ /* 0x080fe200078c08ff */
[----:B--2---:R0:W-:Y:S03]  /*e8ad0*/  @P3 STG.E.U16 desc[UR8][R8.64], R22 ;  /* 0x0000001608003986 */ /* 0x0041e6000c101508 */
[----:B------:R-:W-:Y:S01]  /*e8ae0*/  ISETP.LT.AND P3, PT, R7, UR21, !P0 ;  /* 0x0000001507007c0c */ /* 0x000fe2000c761270 */
[----:B------:R-:W-:Y:S01]  /*e8af0*/  VIADD R5, R10, UR25 ;  /* 0x000000190a057c36 */ /* 0x000fe20008000000 */
[----:B------:R-:W-:Y:S01]  /*e8b00*/  LEA.HI.X.SX32 R7, R12, R3, 0x1, P6 ;  /* 0x000000030c077211 */ /* 0x000fe200030f0eff */
[----:B------:R-:W2:Y:S01]  /*e8b10*/  LDCU UR21, c[0x0][0x3b8] ;  /* 0x00007700ff1577ac */ /* 0x000ea20008000800 */
[----:B0-----:R-:W-:Y:S02]  /*e8b20*/  PRMT R9, R22, 0x7632, R9 ;  /* 0x0000763216097816 */ /* 0x001fe40000000009 */
[----:B------:R-:W2:Y:S01]  /*e8b30*/  LDL.LU R22, [R1+0x328] ;  /* 0x0003280001167983 */ /* 0x000ea20000300800 */
[----:B------:R-:W-:-:S03]  /*e8b40*/  LEA R8, P6, R10, R4, 0x1 ;  /* 0x000000040a087211 */ /* 0x000fc600078c08ff */
[----:B------:R0:W-:Y:S02]  /*e8b50*/  @P4 STG.E.U16 desc[UR8][R6.64], R9 ;  /* 0x0000000906004986 */ /* 0x0001e4000c101508 */
[----:B0-----:R-:W-:-:S05]  /*e8b60*/  LEA.HI.X.SX32 R9, R10, R3, 0x1, P6 ;  /* 0x000000030a097211 */ /* 0x001fca00030f0eff */
[----:B------:R0:W-:Y:S02]  /*e8b70*/  @P5 STG.E.U16 desc[UR8][R8.64], R23 ;  /* 0x0000001708005986 */ /* 0x0001e4000c101508 */
[----:B0-----:R-:W-:Y:S02]  /*e8b80*/  PRMT R9, R23, 0x7632, R9 ;  /* 0x0000763217097816 */ /* 0x001fe40000000009 */
[----:B------:R-:W3:Y:S01]  /*e8b90*/  LDL.LU R23, [R1+0x32c] ;  /* 0x00032c0001177983 */ /* 0x000ee20000300800 */
[----:B------:R-:W-:Y:S01]  /*e8ba0*/  VIADD R7, R29, 0x13 ;  /* 0x000000131d077836 */ /* 0x000fe20000000000 */
[CC--:B------:R-:W-:Y:S01]  /*e8bb0*/  LEA R6, P6, R5.reuse, R4.reuse, 0x1 ;  /* 0x0000000405067211 */ /* 0x0c0fe200078c08ff */
[----:B------:R-:W-:Y:S01]  /*e8bc0*/  VIADD R0, R5, UR25 ;  /* 0x0000001905007c36 */ /* 0x000fe20008000000 */
[----:B------:R-:W-:Y:S01]  /*e8bd0*/  ISETP.LT.AND P1, PT, R13, UR23, !P0 ;  /* 0x000000170d007c0c */ /* 0x000fe2000c721270 */
[----:B------:R-:W3:Y:S01]  /*e8be0*/  LDL.LU R27, [R1+0x330] ;  /* 0x00033000011b7983 */ /* 0x000ee20000300800 */
[----:B------:R-:W-:Y:S01]  /*e8bf0*/  ISETP.LT.AND P5, PT, R7, UR17, !P0 ;  /* 0x0000001107007c0c */ /* 0x000fe2000c7a1270 */
[C---:B------:R-:W-:Y:S01]  /*e8c00*/  VIADD R11, R0.reuse, UR22 ;  /* 0x00000016000b7c36 */ /* 0x040fe20008000000 */
[-C--:B------:R-:W-:Y:S01]  /*e8c10*/  LEA.HI.X.SX32 R7, R5, R3.reuse, 0x1, P6 ;  /* 0x0000000305077211 */ /* 0x080fe200030f0eff */
[----:B------:R-:W-:Y:S01]  /*e8c20*/  VIADD R13, R29, 0x12 ;  /* 0x000000121d0d7836 */ /* 0x000fe20000000000 */
[CC--:B------:R-:W-:Y:S01]  /*e8c30*/  LEA R8, P6, R0.reuse, R4.reuse, 0x1 ;  /* 0x0000000400087211 */ /* 0x0c0fe200078c08ff */
[----:B------:R-:W0:Y:S02]  /*e8c40*/  LDCU UR25, c[0x0][0x3b8] ;  /* 0x00007700ff1977ac */ /* 0x000e240008000800 */
[----:B------:R1:W-:Y:S01]  /*e8c50*/  @P2 STG.E.U16 desc[UR8][R6.64], R9 ;  /* 0x0000000906002986 */ /* 0x0003e2000c101508 */
[----:B------:R-:W-:Y:S01]  /*e8c60*/  VIADD R12, R11, UR20 ;  /* 0x000000140b0c7c36 */ /* 0x000fe20008000000 */
[----:B------:R-:W-:Y:S01]  /*e8c70*/  ISETP.LT.AND P4, PT, R13, UR19, !P0 ;  /* 0x000000130d007c0c */ /* 0x000fe2000c781270 */
[----:B------:R-:W0:Y:S01]  /*e8c80*/  LDCU UR23, c[0x0][0x3b8] ;  /* 0x00007700ff1777ac */ /* 0x000e220008000800 */
[----:B------:R-:W0:Y:S01]  /*e8c90*/  LDCU UR22, c[0x0][0x39c] ;  /* 0x00007380ff1677ac */ /* 0x000e220008000800 */
[----:B------:R-:W0:Y:S01]  /*e8ca0*/  LDCU UR17, c[0x0][0x3b8] ;  /* 0x00007700ff1177ac */ /* 0x000e220008000800 */
[----:B-1----:R-:W-:Y:S01]  /*e8cb0*/  LEA.HI.X.SX32 R9, R0, R3, 0x1, P6 ;  /* 0x0000000300097211 */ /* 0x002fe200030f0eff */
[----:B------:R-:W-:Y:S01]  /*e8cc0*/  VIADD R7, R29, 0x15 ;  /* 0x000000151d077836 */ /* 0x000fe20000000000 */
[----:B------:R-:W-:Y:S01]  /*e8cd0*/  LEA R6, P6, R11, R4, 0x1 ;  /* 0x000000040b067211 */ /* 0x000fe200078c08ff */
[----:B------:R-:W-:Y:S01]  /*e8ce0*/  VIADD R10, R12, UR18 ;  /* 0x000000120c0a7c36 */ /* 0x000fe20008000000 */
[----:B------:R-:W1:Y:S01]  /*e8cf0*/  LDCU UR20, c[0x0][0x39c] ;  /* 0x00007380ff1477ac */ /* 0x000e620008000800 */
[----:B------:R0:W-:Y:S01]  /*e8d00*/  @P1 STG.E.U16 desc[UR8][R8.64], R20 ;  /* 0x0000001408001986 */ /* 0x0001e2000c101508 */
[----:B------:R-:W-:-:S02]  /*e8d10*/  ISETP.LT.AND P1, PT, R7, UR13, !P0 ;  /* 0x0000000d07007c0c */ /* 0x000fc4000c721270 */
[----:B------:R-:W-:Y:S01]  /*e8d20*/  LEA.HI.X.SX32 R7, R11, R3, 0x1, P6 ;  /* 0x000000030b077211 */ /* 0x000fe200030f0eff */
[----:B------:R-:W-:Y:S01]  /*e8d30*/  VIADD R13, R29, 0x14 ;  /* 0x000000141d0d7836 */ /* 0x000fe20000000000 */
[----:B------:R-:W1:Y:S01]  /*e8d40*/  LDCU UR19, c[0x0][0x3b8] ;  /* 0x00007700ff1377ac */ /* 0x000e620008000800 */
[----:B------:R-:W-:Y:S01]  /*e8d50*/  VIADD R5, R10, UR16 ;  /* 0x000000100a057c36 */ /* 0x000fe20008000000 */
[----:B------:R-:W1:Y:S01]  /*e8d60*/  LDCU UR18, c[0x0][0x39c] ;  /* 0x00007380ff1277ac */ /* 0x000e620008000800 */
[----:B0-----:R-:W-:Y:S01]  /*e8d70*/  PRMT R9, R20, 0x7632, R9 ;  /* 0x0000763214097816 */ /* 0x001fe20000000009 */
[----:B------:R-:W0:Y:S01]  /*e8d80*/  LDCU UR16, c[0x0][0x39c] ;  /* 0x00007380ff1077ac */ /* 0x000e220008000800 */
[----:B------:R-:W-:-:S03]  /*e8d90*/  LEA R8, P6, R12, R4, 0x1 ;  /* 0x000000040c087211 */ /* 0x000fc600078c08ff */
[----:B------:R1:W-:Y:S01]  /*e8da0*/  @P3 STG.E.U16 desc[UR8][R6.64], R9 ;  /* 0x0000000906003986 */ /* 0x0003e2000c101508 */
[----:B------:R-:W-:Y:S01]  /*e8db0*/  ISETP.LT.AND P2, PT, R13, UR15, !P0 ;  /* 0x0000000f0d007c0c */ /* 0x000fe2000c741270 */
[----:B------:R-:W0:Y:S01]  /*e8dc0*/  LDCU UR13, c[0x0][0x3b8] ;  /* 0x00007700ff0d77ac */ /* 0x000e220008000800 */
[-C--:B-1----:R-:W-:Y:S01]  /*e8dd0*/  LEA.HI.X.SX32 R9, R12, R3.reuse, 0x1, P6 ;  /* 0x000000030c097211 */ /* 0x082fe200030f0eff */
[----:B------:R-:W-:Y:S01]  /*e8de0*/  VIADD R7, R29, 0x17 ;  /* 0x000000171d077836 */ /* 0x000fe20000000000 */
[CC--:B------:R-:W-:Y:S01]  /*e8df0*/  LEA R6, P6, R10.reuse, R4.reuse, 0x1 ;  /* 0x000000040a067211 */ /* 0x0c0fe200078c08ff */
[----:B------:R-:W-:Y:S01]  /*e8e00*/  VIADD R0, R5, UR14 ;  /* 0x0000000e05007c36 */ /* 0x000fe20008000000 */
[----:B------:R-:W1:Y:S01]  /*e8e10*/  LDCU UR15, c[0x0][0x3b8] ;  /* 0x00007700ff0f77ac */ /* 0x000e620008000800 */
[----:B----4-:R4:W-:Y:S01]  /*e8e20*/  @P4 STG.E.U16 desc[UR8][R8.64], R21 ;  /* 0x0000001508004986 */ /* 0x0109e2000c101508 */
[----:B------:R-:W-:Y:S02]  /*e8e30*/  ISETP.LT.AND P4, PT, R7, UR33, !P0 ;  /* 0x0000002107007c0c */ /* 0x000fe4000c781270 */
[----:B------:R-:W-:Y:S01]  /*e8e40*/  LEA.HI.X.SX32 R7, R10, R3, 0x1, P6 ;  /* 0x000000030a077211 */ /* 0x000fe200030f0eff */
[----:B------:R-:W-:Y:S01]  /*e8e50*/  VIADD R13, R29, 0x16 ;  /* 0x000000161d0d7836 */ /* 0x000fe20000000000 */
[----:B------:R-:W0:Y:S01]  /*e8e60*/  LDCU UR14, c[0x0][0x39c] ;  /* 0x00007380ff0e77ac */ /* 0x000e220008000800 */
[----:B------:R-:W-:Y:S01]  /*e8e70*/  VIADD R11, R0, UR12 ;  /* 0x0000000c000b7c36 */ /* 0x000fe20008000000 */
[----:B------:R-:W0:Y:S01]  /*e8e80*/  LDCU UR33, c[0x0][0x3b8] ;  /* 0x00007700ff2177ac */ /* 0x000e220008000800 */
[----:B----4-:R-:W-:Y:S01]  /*e8e90*/  PRMT R9, R21, 0x7632, R9 ;  /* 0x0000763215097816 */ /* 0x010fe20000000009 */
[----:B------:R-:W4:Y:S01]  /*e8ea0*/  LDCU UR12, c[0x0][0x39c] ;  /* 0x00007380ff0c77ac */ /* 0x000f220008000800 */
[----:B------:R-:W4:Y:S01]  /*e8eb0*/  LDL.LU R21, [R1+0x334] ;  /* 0x0003340001157983 */ /* 0x000f220000300800 */
[----:B------:R-:W-:-:S03]  /*e8ec0*/  LEA R8, P6, R5, R4, 0x1 ;  /* 0x0000000405087211 */ /* 0x000fc600078c08ff */
[----:B------:R0:W-:Y:S01]  /*e8ed0*/  @P5 STG.E.U16 desc[UR8][R6.64], R9 ;  /* 0x0000000906005986 */ /* 0x0001e2000c101508 */
[----:B------:R-:W-:Y:S02]  /*e8ee0*/  ISETP.LT.AND P3, PT, R13, UR11, !P0 ;  /* 0x0000000b0d007c0c */ /* 0x000fe4000c761270 */
[-C--:B0-----:R-:W-:Y:S01]  /*e8ef0*/  LEA.HI.X.SX32 R9, R5, R3.reuse, 0x1, P6 ;  /* 0x0000000305097211 */ /* 0x081fe200030f0eff */
[----:B------:R-:W-:Y:S01]  /*e8f00*/  VIADD R7, R29, 0x19 ;  /* 0x000000191d077836 */ /* 0x000fe20000000000 */
[CC--:B------:R-:W-:Y:S01]  /*e8f10*/  LEA R6, P6, R0.reuse, R4.reuse, 0x1 ;  /* 0x0000000400067211 */ /* 0x0c0fe200078c08ff */
[----:B------:R-:W-:Y:S01]  /*e8f20*/  VIADD R12, R11, UR10 ;  /* 0x0000000a0b0c7c36 */ /* 0x000fe20008000000 */
[----:B------:R-:W0:Y:S01]  /*e8f30*/  LDCU UR11, c[0x0][0x3b8] ;  /* 0x00007700ff0b77ac */ /* 0x000e220008000800 */
[----:B--2---:R2:W-:Y:S01]  /*e8f40*/  @P2 STG.E.U16 desc[UR8][R8.64], R22 ;  /* 0x0000001608002986 */ /* 0x0045e2000c101508 */
[----:B------:R-:W-:Y:S01]  /*e8f50*/  ISETP.LT.AND P2, PT, R7, UR62, !P0 ;  /* 0x0000003e07007c0c */ /* 0x000fe2000c741270 */
[----:B------:R-:W-:Y:S01]  /*e8f60*/  VIADD R13, R29, 0x18 ;  /* 0x000000181d0d7836 */ /* 0x000fe20000000000 */
[----:B------:R-:W-:Y:S01]  /*e8f70*/  LEA.HI.X.SX32 R7, R0, R3, 0x1, P6 ;  /* 0x0000000300077211 */ /* 0x000fe200030f0eff */
[----:B------:R-:W-:Y:S01]  /*e8f80*/  VIADD R10, R12, UR6 ;  /* 0x000000060c0a7c36 */ /* 0x000fe20008000000 */
[----:B------:R-:W0:Y:S01]  /*e8f90*/  LDCU UR6, c[0x0][0x39c] ;  /* 0x00007380ff0677ac */ /* 0x000e220008000800 */
[----:B------:R-:W0:Y:S01]  /*e8fa0*/  LDCU UR10, c[0x0][0x39c] ;  /* 0x00007380ff0a77ac */ /* 0x000e220008000800 */
[----:B--2---:R-:W-:Y:S01]  /*e8fb0*/  PRMT R9, R22, 0x7632, R9 ;  /* 0x0000763216097816 */ /* 0x004fe20000000009 */
[----:B------:R-:W2:Y:S01]  /*e8fc0*/  LDCU UR62, c[0x0][0x3b8] ;  /* 0x00007700ff3e77ac */ /* 0x000ea20008000800 */
[----:B------:R-:W2:Y:S01]  /*e8fd0*/  LDL.LU R22, [R1+0x338] ;  /* 0x0003380001167983 */ /* 0x000ea20000300800 */
[----:B------:R-:W-:-:S03]  /*e8fe0*/  LEA R8, P6, R11, R4, 0x1 ;  /* 0x000000040b087211 */ /* 0x000fc600078c08ff */
[----:B------:R0:W-:Y:S02]  /*e8ff0*/  @P1 STG.E.U16 desc[UR8][R6.64], R9 ;  /* 0x0000000906001986 */ /* 0x0001e4000c101508 */
[----:B0-----:R-:W-:-:S05]  /*e9000*/  LEA.HI.X.SX32 R9, R11, R3, 0x1, P6 ;  /* 0x000000030b097211 */ /* 0x001fca00030f0eff */
[----:B---3--:R0:W-:Y:S02]  /*e9010*/  @P3 STG.E.U16 desc[UR8][R8.64], R23 ;  /* 0x0000001708003986 */ /* 0x0081e4000c101508 */
[----:B0-----:R-:W-:Y:S02]  /*e9020*/  PRMT R9, R23, 0x7632, R9 ;  /* 0x0000763217097816 */ /* 0x001fe40000000009 */
[----:B------:R-:W3:Y:S01]  /*e9030*/  LDL.LU R23, [R1+0x33c] ;  /* 0x00033c0001177983 */ /* 0x000ee20000300800 */
[----:B------:R-:W-:Y:S01]  /*e9040*/  VIADD R7, R29, 0x1b ;  /* 0x0000001b1d077836 */ /* 0x000fe20000000000 */
[-C--:B------:R-:W-:Y:S02]  /*e9050*/  LEA R6, P6, R12, R4.reuse, 0x1 ;  /* 0x000000040c067211 */ /* 0x080fe400078c08ff */
[----:B------:R-:W-:Y:S01]  /*e9060*/  ISETP.LT.AND P5, PT, R13, UR35, !P0 ;  /* 0x000000230d007c0c */ /* 0x000fe2000c7a1270 */
[----:B------:R-:W-:Y:S01]  /*e9070*/  VIADD R5, R10, UR34 ;  /* 0x000000220a057c36 */ /* 0x000fe20008000000 */
[----:B------:R-:W-:Y:S01]  /*e9080*/  ISETP.LT.AND P3, PT, R7, UR57, !P0 ;  /* 0x0000003907007c0c */ /* 0x000fe2000c761270 */
[----:B------:R-:W-:Y:S01]  /*e9090*/  VIADD R13, R29, 0x1a ;  /* 0x0000001a1d0d7836 */ /* 0x000fe20000000000 */
[-C--:B------:R-:W-:Y:S01]  /*e90a0*/  LEA.HI.X.SX32 R7, R12, R3.reuse, 0x1, P6 ;  /* 0x000000030c077211 */ /* 0x080fe200030f0eff */
[----:B------:R-:W-:Y:S01]  /*e90b0*/  VIADD R0, R5, UR61 ;  /* 0x0000003d05007c36 */ /* 0x000fe20008000000 */
[-C--:B------:R-:W-:Y:S01]  /*e90c0*/  LEA R8, P6, R10, R4.reuse, 0x1 ;  /* 0x000000040a087211 */ /* 0x080fe200078c08ff */
[----:B------:R-:W3:Y:S01]  /*e90d0*/  LDL.LU R20, [R1+0x300] ;  /* 0x0003000001147983 */ /* 0x000ee20000300800 */
[----:B------:R-:W-:Y:S01]  /*e90e0*/  ISETP.LT.AND P1, PT, R13, UR63, !P0 ;  /* 0x0000003f0d007c0c */ /* 0x000fe2000c721270 */
[----:B------:R-:W0:Y:S02]  /*e90f0*/  LDCU UR35, c[0x0][0x3b8] ;  /* 0x00007700ff2377ac */ /* 0x000e240008000800 */
[----:B------:R1:W-:Y:S01]  /*e9100*/  @P4 STG.E.U16 desc[UR8][R6.64], R9 ;  /* 0x0000000906004986 */ /* 0x0003e2000c101508 */
[----:B------:R-:W-:Y:S01]  /*e9110*/  VIADD R11, R0, UR60 ;  /* 0x0000003c000b7c36 */ /* 0x000fe20008000000 */
[----:B------:R-:W0:Y:S01]  /*e9120*/  LDCU UR61, c[0x0][0x39c] ;  /* 0x00007380ff3d77ac */ /* 0x000e220008000800 */
[C---:B------:R-:W-:Y:S01]  /*e9130*/  VIADD R13, R29.reuse, 0x1c ;  /* 0x0000001c1d0d7836 */ /* 0x040fe20000000000 */
[----:B------:R-:W0:Y:S01]  /*e9140*/  LDCU UR34, c[0x0][0x39c] ;  /* 0x00007380ff2277ac */ /* 0x000e220008000800 */
[----:B------:R-:W0:Y:S01]  /*e9150*/  LDCU UR63, c[0x0][0x3b8] ;  /* 0x00007700ff3f77ac */ /* 0x000e220008000800 */
[-C--:B-1----:R-:W-:Y:S01]  /*e9160*/  LEA.HI.X.SX32 R9, R10, R3.reuse, 0x1, P6 ;  /* 0x000000030a097211 */ /* 0x082fe200030f0eff */
[----:B------:R-:W-:Y:S01]  /*e9170*/  VIADD R7, R29, 0x1d ;  /* 0x0000001d1d077836 */ /* 0x000fe20000000000 */
[-C--:B------:R-:W-:Y:S01]  /*e9180*/  LEA R6, P6, R5, R4.reuse, 0x1 ;  /* 0x0000000405067211 */ /* 0x080fe200078c08ff */
[----:B------:R-:W1:Y:S02]  /*e9190*/  LDCU UR60, c[0x0][0x39c] ;  /* 0x00007380ff3c77ac */ /* 0x000e640008000800 */
[----:B------:R0:W-:Y:S01]  /*e91a0*/  @P5 STG.E.U16 desc[UR8][R8.64], R27 ;  /* 0x0000001b08005986 */ /* 0x0001e2000c101508 */
[----:B------:R-:W-:Y:S01]  /*e91b0*/  ISETP.LT.AND P5, PT, R7, UR55, !P0 ;  /* 0x0000003707007c0c */ /* 0x000fe2000c7a1270 */
[----:B------:R-:W-:Y:S01]  /*e91c0*/  VIADD R12, R11, UR59 ;  /* 0x0000003b0b0c7c36 */ /* 0x000fe20008000000 */
[----:B------:R-:W-:Y:S01]  /*e91d0*/  LEA.HI.X.SX32 R7, R5, R3, 0x1, P6 ;  /* 0x0000000305077211 */ /* 0x000fe200030f0eff */
[----:B------:R-:W1:Y:S01]  /*e91e0*/  LDCU UR59, c[0x0][0x39c] ;  /* 0x00007380ff3b77ac */ /* 0x000e620008000800 */
[----:B------:R-:W-:Y:S01]  /*e91f0*/  ISETP.LT.AND P4, PT, R13, UR58, !P0 ;  /* 0x0000003a0d007c0c */ /* 0x000fe2000c781270 */
[----:B------:R-:W1:Y:S01]  /*e9200*/  LDCU UR57, c[0x0][0x3b8] ;  /* 0x00007700ff3977ac */ /* 0x000e620008000800 */
[----:B0-----:R-:W-:Y:S01]  /*e9210*/  PRMT R9, R27, 0x7632, R9 ;  /* 0x000076321b097816 */ /* 0x001fe20000000009 */
[----:B------:R-:W0:Y:S01]  /*e9220*/  LDCU UR55, c[0x0][0x3b8] ;  /* 0x00007700ff3777ac */ /* 0x000e220008000800 */
[----:B------:R-:W-:-:S03]  /*e9230*/  LEA R8, P6, R0, R4, 0x1 ;  /* 0x0000000400087211 */ /* 0x000fc600078c08ff */
[----:B------:R1:W-:Y:S01]  /*e9240*/  @P2 STG.E.U16 desc[UR8][R6.64], R9 ;  /* 0x0000000906002986 */ /* 0x0003e2000c101508 */
[----:B------:R-:W-:Y:S01]  /*e9250*/  VIADD R10, R12, UR56 ;  /* 0x000000380c0a7c36 */ /* 0x000fe20008000000 */
[----:B------:R-:W0:Y:S01]  /*e9260*/  LDCU UR58, c[0x0][0x3b8] ;  /* 0x00007700ff3a77ac */ /* 0x000e220008000800 */
[-C--:B-1----:R-:W-:Y:S01]  /*e9270*/  LEA.HI.X.SX32 R9, R0, R3.reuse, 0x1, P6 ;  /* 0x0000000300097211 */ /* 0x082fe200030f0eff */
[----:B------:R-:W-:Y:S01]  /*e9280*/  VIADD R7, R29, 0x1f ;  /* 0x0000001f1d077836 */ /* 0x000fe20000000000 */
[----:B------:R-:W-:Y:S01]  /*e9290*/  LEA R6, P6, R11, R4, 0x1 ;  /* 0x000000040b067211 */ /* 0x000fe200078c08ff */
[----:B------:R-:W-:Y:S01]  /*e92a0*/  VIADD R13, R29, 0x1e ;  /* 0x0000001e1d0d7836 */ /* 0x000fe20000000000 */
[----:B------:R-:W1:Y:S01]  /*e92b0*/  LDCU UR56, c[0x0][0x39c] ;  /* 0x00007380ff3877ac */ /* 0x000e620008000800 */
[----:B----4-:R4:W-:Y:S01]  /*e92c0*/  @P1 STG.E.U16 desc[UR8][R8.64], R21 ;  /* 0x0000001508001986 */ /* 0x0109e2000c101508 */
[----:B------:R-:W-:Y:S02]  /*e92d0*/  ISETP.LT.AND P1, PT, R7, UR50, !P0 ;  /* 0x0000003207007c0c */ /* 0x000fe4000c721270 */
[----:B------:R-:W-:Y:S01]  /*e92e0*/  LEA.HI.X.SX32 R7, R11, R3, 0x1, P6 ;  /* 0x000000030b077211 */ /* 0x000fe200030f0eff */
[----:B------:R-:W-:Y:S01]  /*e92f0*/  VIADD R5, R10, UR54 ;  /* 0x000000360a057c36 */ /* 0x000fe20008000000 */
[----:B------:R-:W-:Y:S01]  /*e9300*/  ISETP.LT.AND P2, PT, R13, UR53, !P0 ;  /* 0x000000350d007c0c */ /* 0x000fe2000c741270 */
[----:B------:R-:W0:Y:S01]  /*e9310*/  LDCU UR50, c[0x0][0x3b8] ;  /* 0x00007700ff3277ac */ /* 0x000e220008000800 */
[----:B----4-:R-:W-:-:S02]  /*e9320*/  PRMT R9, R21, 0x7632, R9 ;  /* 0x0000763215097816 */ /* 0x010fc40000000009 */
[CC--:B------:R-:W-:Y:S01]  /*e9330*/  LEA R8, P6, R12.reuse, R4.reuse, 0x1 ;  /* 0x000000040c087211 */ /* 0x0c0fe200078c08ff */
[----:B------:R-:W4:Y:S01]  /*e9340*/  LDL.LU R21, [R1+0x304] ;  /* 0x0003040001157983 */ /* 0x000f220000300800 */
[----:B------:R-:W-:Y:S01]  /*e9350*/  VIADD R0, R5, UR52 ;  /* 0x0000003405007c36 */ /* 0x000fe20008000000 */
[----:B------:R-:W0:Y:S02]  /*e9360*/  LDCU UR54, c[0x0][0x39c] ;  /* 0x00007380ff3677ac */ /* 0x000e240008000800 */
[----:B------:R1:W-:Y:S01]  /*e9370*/  @P3 STG.E.U16 desc[UR8][R6.64], R9 ;  /* 0x0000000906003986 */ /* 0x0003e2000c101508 */
[C---:B------:R-:W-:Y:S01]  /*e9380*/  VIADD R13, R29.reuse, 0x20 ;  /* 0x000000201d0d7836 */ /* 0x040fe20000000000 */
[----:B------:R-:W0:Y:S01]  /*e9390*/  LDCU UR53, c[0x0][0x3b8] ;  /* 0x00007700ff3577ac */ /* 0x000e220008000800 */
[----:B------:R-:W0:Y:S01]  /*e93a0*/  LDCU UR52, c[0x0][0x39c] ;  /* 0x00007380ff3477ac */ /* 0x000e220008000800 */
[----:B-1----:R-:W-:Y:S01]  /*e93b0*/  LEA.HI.X.SX32 R9, R12, R3, 0x1, P6 ;  /* 0x000000030c097211 */ /* 0x002fe200030f0eff */
[----:B------:R-:W-:Y:S01]  /*e93c0*/  VIADD R7, R29, 0x21 ;  /* 0x000000211d077836 */ /* 0x000fe20000000000 */
[----:B------:R-:W-:-:S03]  /*e93d0*/  LEA R6, P6, R10, R4, 0x1 ;  /* 0x000000040a067211 */ /* 0x000fc600078c08ff */
[----:B--2---:R1:W-:Y:S01]  /*e93e0*/  @P4 STG.E.U16 desc[UR8][R8.64], R22 ;  /* 0x0000001608004986 */ /* 0x0043e2000c101508 */
[----:B------:R-:W-:Y:S01]  /*e93f0*/  ISETP.LT.AND P4, PT, R7, UR48, !P0 ;  /* 0x0000003007007c0c */ /* 0x000fe2000c781270 */
[----:B------:R-:W-:Y:S01]  /*e9400*/  VIADD R11, R0, UR51 ;  /* 0x00000033000b7c36 */ /* 0x000fe20008000000 */
[-C--:B------:R-:W-:Y:S01]  /*e9410*/  LEA.HI.X.SX32 R7, R10, R3.reuse, 0x1, P6 ;  /* 0x000000030a077211 */ /* 0x080fe200030f0eff */
[----:B------:R-:W2:Y:S01]  /*e9420*/  LDCU UR51, c[0x0][0x39c] ;  /* 0x00007380ff3377ac */ /* 0x000ea20008000800 */
[----:B------:R-:W-:Y:S01]  /*e9430*/  ISETP.LT.AND P3, PT, R13, UR47, !P0 ;  /* 0x0000002f0d007c0c */ /* 0x000fe2000c761270 */
[----:B------:R-:W0:Y:S01]  /*e9440*/  LDCU UR48, c[0x0][0x3b8] ;  /* 0x00007700ff3077ac */ /* 0x000e220008000800 */
[----:B-1----:R-:W-:Y:S02]  /*e9450*/  PRMT R9, R22, 0x7632, R9 ;  /* 0x0000763216097816 */ /* 0x002fe40000000009 */
[----:B------:R-:W-:Y:S01]  /*e9460*/  LEA R8, P6, R5, R4, 0x1 ;  /* 0x0000000405087211 */ /* 0x000fe200078c08ff */
[----:B------:R-:W2:Y:S01]  /*e9470*/  LDL.LU R22, [R1+0x308] ;  /* 0x0003080001167983 */ /* 0x000ea20000300800 */
[----:B------:R-:W-:Y:S01]  /*e9480*/  VIADD R12, R11, UR44 ;  /* 0x0000002c0b0c7c36 */ /* 0x000fe20008000000 */
[----:B------:R-:W1:Y:S02]  /*e9490*/  LDCU UR47, c[0x0][0x3b8] ;  /* 0x00007700ff2f77ac */ /* 0x000e640008000800 */
[----:B------:R0:W-:Y:S01]  /*e94a0*/  @P5 STG.E.U16 desc[UR8][R6.64], R9 ;  /* 0x0000000906005986 */ /* 0x0001e2000c101508 */
[----:B------:R-:W-:Y:S01]  /*e94b0*/  VIADD R13, R29, 0x22 ;  /* 0x000000221d0d7836 */ /* 0x000fe20000000000 */
[----:B------:R-:W1:Y:S01]  /*e94c0*/  LDCU UR44, c[0x0][0x39c] ;  /* 0x00007380ff2c77ac */ /* 0x000e620008000800 */
[----:B0-----:R-:W-:-:S05]  /*e94d0*/  LEA.HI.X.SX32 R9, R5, R3, 0x1, P6 ;  /* 0x0000000305097211 */ /* 0x001fca00030f0eff */
[----:B---3--:R0:W-:Y:S02]  /*e94e0*/  @P2 STG.E.U16 desc[UR8][R8.64], R23 ;  /* 0x0000001708002986 */ /* 0x0081e4000c101508 */
[----:B0-----:R-:W-:Y:S02]  /*e94f0*/  PRMT R9, R23, 0x7632, R9 ;  /* 0x0000763217097816 */ /* 0x001fe40000000009 */
[----:B------:R-:W3:Y:S01]  /*e9500*/  LDL.LU R23, [R1+0x30c] ;  /* 0x00030c0001177983 */ /* 0x000ee20000300800 */
[----:B------:R-:W-:Y:S01]  /*e9510*/  VIADD R7, R29, 0x23 ;  /* 0x000000231d077836 */ /* 0x000fe20000000000 */
[-C--:B------:R-:W-:Y:S01]  /*e9520*/  LEA R6, P6, R0, R4.reuse, 0x1 ;  /* 0x0000000400067211 */ /* 0x080fe200078c08ff */
[----:B------:R-:W-:Y:S01]  /*e9530*/  VIADD R10, R12, UR49 ;  /* 0x000000310c0a7c36 */ /* 0x000fe20008000000 */
[----:B------:R-:W-:Y:S01]  /*e9540*/  ISETP.LT.AND P5, PT, R13, UR45, !P0 ;  /* 0x0000002d0d007c0c */ /* 0x000fe2000c7a1270 */
[----:B------:R-:W3:Y:S01]  /*e9550*/  LDL.LU R27, [R1+0x310] ;  /* 0x00031000011b7983 */ /* 0x000ee20000300800 */
[----:B------:R-:W-:Y:S01]  /*e9560*/  ISETP.LT.AND P2, PT, R7, UR46, !P0 ;  /* 0x0000002e07007c0c */ /* 0x000fe2000c741270 */
[----:B------:R-:W-:Y:S01]  /*e9570*/  VIADD R5, R10, UR43 ;  /* 0x0000002b0a057c36 */ /* 0x000fe20008000000 */
[-C--:B------:R-:W-:Y:S01]  /*e9580*/  LEA.HI.X.SX32 R7, R0, R3.reuse, 0x1, P6 ;  /* 0x0000000300077211 */ /* 0x080fe200030f0eff */
[----:B------:R-:W-:Y:S01]  /*e9590*/  VIADD R13, R29, 0x24 ;  /* 0x000000241d0d7836 */ /* 0x000fe20000000000 */
[CC--:B------:R-:W-:Y:S01]  /*e95a0*/  LEA R8, P6, R11.reuse, R4.reuse, 0x1 ;  /* 0x000000040b087211 */ /* 0x0c0fe200078c08ff */
[----:B------:R-:W0:Y:S02]  /*e95b0*/  LDCU UR49, c[0x0][0x39c] ;  /* 0x00007380ff3177ac */ /* 0x000e240008000800 */
[----:B------:R1:W-:Y:S01]  /*e95c0*/  @P1 STG.E.U16 desc[UR8][R6.64], R9 ;  /* 0x0000000906001986 */ /* 0x0003e2000c101508 */
[----:B------:R-:W0:Y:S01]  /*e95d0*/  LDCU UR45, c[0x0][0x3b8] ;  /* 0x00007700ff2d77ac */ /* 0x000e220008000800 */
[----:B------:R-:W0:Y:S01]  /*e95e0*/  LDCU UR43, c[0x0][0x39c] ;  /* 0x00007380ff2b77ac */ /* 0x000e220008000800 */
[----:B------:R-:W0:Y:S01]  /*e95f0*/  LDCU UR46, c[0x0][0x3b8] ;  /* 0x00007700ff2e77ac */ /* 0x000e220008000800 */
[----:B-1----:R-:W-:Y:S01]  /*e9600*/  LEA.HI.X.SX32 R9, R11, R3, 0x1, P6 ;  /* 0x000000030b097211 */ /* 0x002fe200030f0eff */
[----:B------:R-:W-:Y:S01]  /*e9610*/  VIADD R7, R29, 0x25 ;  /* 0x000000251d077836 */ /* 0x000fe20000000000 */
[----:B------:R-:W-:-:S03]  /*e9620*/  LEA R6, P6, R12, R4, 0x1 ;  /* 0x000000040c067211 */ /* 0x000fc600078c08ff */
[----:B------:R1:W-:Y:S01]  /*e9630*/  @P3 STG.E.U16 desc[UR8][R8.64], R20 ;  /* 0x0000001408003986 */ /* 0x0003e2000c101508 */
[----:B------:R-:W-:Y:S01]  /*e9640*/  ISETP.LT.AND P3, PT, R7, UR36, !P0 ;  /* 0x0000002407007c0c */ /* 0x000fe2000c761270 */
[----:B------:R-:W-:Y:S01]  /*e9650*/  VIADD R0, R5, UR42 ;  /* 0x0000002a05007c36 */ /* 0x000fe20008000000 */
[-C--:B------:R-:W-:Y:S01]  /*e9660*/  LEA.HI.X.SX32 R7, R12, R3.reuse, 0x1, P6 ;  /* 0x000000030c077211 */ /* 0x080fe200030f0eff */
[----:B------:R-:W0:Y:S01]  /*e9670*/  LDCU UR42, c[0x0][0x39c] ;  /* 0x00007380ff2a77ac */ /* 0x000e220008000800 */
[----:B------:R-:W-:Y:S01]  /*e9680*/  ISETP.LT.AND P1, PT, R13, UR41, !P0 ;  /* 0x000000290d007c0c */ /* 0x000fe2000c721270 */
[----:B------:R-:W0:Y:S01]  /*e9690*/  LDCU UR36, c[0x0][0x3b8] ;  /* 0x00007700ff2477ac */ /* 0x000e220008000800 */
[----:B-1----:R-:W-:Y:S02]  /*e96a0*/  PRMT R9, R20, 0x7632, R9 ;  /* 0x0000763214097816 */ /* 0x002fe40000000009 */
[-C--:B------:R-:W-:Y:S01]  /*e96b0*/  LEA R8, P6, R10, R4.reuse, 0x1 ;  /* 0x000000040a087211 */ /* 0x080fe200078c08ff */
[----:B------:R-:W-:Y:S01]  /*e96c0*/  VIADD R11, R0, UR40 ;  /* 0x00000028000b7c36 */ /* 0x000fe20008000000 */
[----:B------:R-:W1:Y:S01]  /*e96d0*/  LDCU UR41, c[0x0][0x3b8] ;  /* 0x00007700ff2977ac */ /* 0x000e620008000800 */
[----:B------:R0:W-:Y:S01]  /*e96e0*/  @P4 STG.E.U16 desc[UR8][R6.64], R9 ;  /* 0x0000000906004986 */ /* 0x0001e2000c101508 */
[C---:B------:R-:W-:Y:S01]  /*e96f0*/  VIADD R13, R29.reuse, 0x26 ;  /* 0x000000261d0d7836 */ /* 0x040fe20000000000 */
[----:B------:R-:W1:Y:S01]  /*e9700*/  LDCU UR40, c[0x0][0x39c] ;  /* 0x00007380ff2877ac */ /* 0x000e620008000800 */
[----:B0-----:R-:W-:Y:S01]  /*e9710*/  LEA.HI.X.SX32 R9, R10, R3, 0x1, P6 ;  /* 0x000000030a097211 */ /* 0x001fe200030f0eff */
[----:B------:R-:W-:Y:S01]  /*e9720*/  VIADD R7, R29, 0x27 ;  /* 0x000000271d077836 */ /* 0x000fe20000000000 */
[----:B------:R-:W-:-:S03]  /*e9730*/  LEA R6, P6, R5, R4, 0x1 ;  /* 0x0000000405067211 */ /* 0x000fc600078c08ff */
[----:B----4-:R0:W-:Y:S01]  /*e9740*/  @P5 STG.E.U16 desc[UR8][R8.64], R21 ;  /* 0x0000001508005986 */ /* 0x0101e2000c101508 */
[----:B------:R-:W-:Y:S01]  /*e9750*/  ISETP.LT.AND P5, PT, R7, UR64, !P0 ;  /* 0x0000004007007c0c */ /* 0x000fe2000c7a1270 */
[----:B------:R-:W-:Y:S01]  /*e9760*/  VIADD R12, R11, UR38 ;  /* 0x000000260b0c7c36 */ /* 0x000fe20008000000 */
[-C--:B------:R-:W-:Y:S01]  /*e9770*/  LEA.HI.X.SX32 R7, R5, R3.reuse, 0x1, P6 ;  /* 0x0000000305077211 */ /* 0x080fe200030f0eff */
[----:B------:R-:W4:Y:S01]  /*e9780*/  LDCU UR38, c[0x0][0x39c] ;  /* 0x00007380ff2677ac */ /* 0x000f220008000800 */
[----:B------:R-:W-:Y:S01]  /*e9790*/  ISETP.LT.AND P4, PT, R13, UR39, !P0 ;  /* 0x000000270d007c0c */ /* 0x000fe2000c781270 */
[----:B------:R-:W1:Y:S01]  /*e97a0*/  LDCU UR64, c[0x0][0x3b8] ;  /* 0x00007700ff4077ac */ /* 0x000e620008000800 */
[----:B0-----:R-:W-:Y:S02]  /*e97b0*/  PRMT R9, R21, 0x7632, R9 ;  /* 0x0000763215097816 */ /* 0x001fe40000000009 */
[-C--:B------:R-:W-:Y:S01]  /*e97c0*/  LEA R8, P6, R0, R4.reuse, 0x1 ;  /* 0x0000000400087211 */ /* 0x080fe200078c08ff */
[----:B------:R-:W4:Y:S01]  /*e97d0*/  LDL.LU R21, [R1+0x314] ;  /* 0x0003140001157983 */ /* 0x000f220000300800 */
[----:B------:R-:W-:Y:S01]  /*e97e0*/  VIADD R10, R12, UR37 ;  /* 0x000000250c0a7c36 */ /* 0x000fe20008000000 */
[----:B------:R-:W0:Y:S02]  /*e97f0*/  LDCU UR39, c[0x0][0x3b8] ;  /* 0x00007700ff2777ac */ /* 0x000e240008000800 */
[----:B------:R1:W-:Y:S01]  /*e9800*/  @P2 STG.E.U16 desc[UR8][R6.64], R9 ;  /* 0x0000000906002986 */ /* 0x0003e2000c101508 */
[C---:B------:R-:W-:Y:S01]  /*e9810*/  VIADD R13, R29.reuse, 0x28 ;  /* 0x000000281d0d7836 */ /* 0x040fe20000000000 */
        /* <DEDUP_REMOVED lines=12> */
[C---:B------:R-:W-:Y:S01]  /*e98e0*/  LEA R8, P6, R12.reuse, R4, 0x1 ;  /* 0x000000040c087211 */ /* 0x040fe200078c08ff */
        /* <DEDUP_REMOVED lines=19> */
[C---:B------:R-:W-:Y:S01]  /*e9a20*/  LEA R8, P6, R5.reuse, R4, 0x1 ;  /* 0x0000000405087211 */ /* 0x040fe200078c08ff */
[----:B------:R-:W0:Y:S02]  /*e9a30*/  LDCU UR69, c[0x0][0x39c] ;  /* 0x00007380ff4577ac */ /* 0x000e240008000800 */
[----:B------:R1:W-:Y:S01]  /*e9a40*/  @P5 STG.E.U16 desc[UR8][R6.64], R9 ;  /* 0x0000000906005986 */ /* 0x0003e2000c101508 */
[----:B------:R-:W0:Y:S01]  /*e9a50*/  LDCU UR68, c[0x0][0x3b8] ;  /* 0x00007700ff4477ac */ /* 0x000e220008000800 */
[----:B------:R-:W0:Y:S01]  /*e9a60*/  LDCU UR67, c[0x0][0x39c] ;  /* 0x00007380ff4377ac */ /* 0x000e220008000800 */
[----:B------:R-:W0:Y:S01]  /*e9a70*/  LDCU UR66, c[0x0][0x3b8] ;  /* 0x00007700ff4277ac */ /* 0x000e220008000800 */
[----:B-1----:R-:W-:-:S02]  /*e9a80*/  LEA.HI.X.SX32 R9, R5, R3, 0x1, P6 ;  /* 0x0000000305097211 */ /* 0x002fc400030f0eff */
[----:B------:R-:W-:Y:S02]  /*e9a90*/  IADD3 R7, PT, PT, R29, 0x2d, RZ ;  /* 0x0000002d1d077810 */ /* 0x000fe40007ffe0ff */
[----:B------:R-:W-:Y:S01]  /*e9aa0*/  LEA R6, P6, R0, R4, 0x1 ;  /* 0x0000000400067211 */ /* 0x000fe200078c08ff */
[----:B------:R1:W-:Y:S01]  /*e9ab0*/  @P2 STG.E.U16 desc[UR8][R8.64], R27 ;  /* 0x0000001b08002986 */ /* 0x0003e2000c101508 */
[----:B------:R-:W-:Y:S01]  /*e9ac0*/  ISETP.LT.AND P2, PT, R7, UR32, !P0 ;  /* 0x0000002007007c0c */ /* 0x000fe2000c741270 */
[----:B------:R-:W-:Y:S01]  /*e9ad0*/  VIADD R10, R12, UR65 ;  /* 0x000000410c0a7c36 */ /* 0x000fe20008000000 */
[----:B------:R-:W-:Y:S01]  /*e9ae0*/  LEA.HI.X.SX32 R7, R0, R3, 0x1, P6 ;  /* 0x0000000300077211 */ /* 0x000fe200030f0eff */
[----:B------:R-:W0:Y:S01]  /*e9af0*/  LDCU UR65, c[0x0][0x39c] ;  /* 0x00007380ff4177ac */ /* 0x000e220008000800 */
[----:B------:R-:W-:Y:S01]  /*e9b00*/  ISETP.LT.AND P5, PT, R13, UR5, !P0 ;  /* 0x000000050d007c0c */ /* 0x000fe2000c7a1270 */
[----:B------:R-:W0:Y:S01]  /*e9b10*/  LDCU UR32, c[0x0][0x3b8] ;  /* 0x00007700ff2077ac */ /* 0x000e220008000800 */
[----:B-1----:R-:W-:-:S02]  /*e9b20*/  PRMT R9, R27, 0x7632, R9 ;  /* 0x000076321b097816 */ /* 0x002fc40000000009 */
[-C--:B------:R-:W-:Y:S01]  /*e9b30*/  LEA R8, P6, R11, R4.reuse, 0x1 ;  /* 0x000000040b087211 */ /* 0x080fe200078c08ff */
[----:B------:R-:W-:Y:S01]  /*e9b40*/  VIADD R5, R10, UR73 ;  /* 0x000000490a057c36 */ /* 0x000fe20008000000 */
[----:B------:R-:W1:Y:S01]  /*e9b50*/  LDCU UR5, c[0x0][0x3b8] ;  /* 0x00007700ff0577ac */ /* 0x000e620008000800 */
[----:B------:R0:W-:Y:S01]  /*e9b60*/  @P1 STG.E.U16 desc[UR8][R6.64], R9 ;  /* 0x0000000906001986 */ /* 0x0001e2000c101508 */
[----:B------:R-:W-:Y:S01]  /*e9b70*/  VIADD R13, R29, 0x2e ;  /* 0x0000002e1d0d7836 */ /* 0x000fe20000000000 */
        /* <DEDUP_REMOVED lines=49> */
[C---:B------:R-:W-:Y:S01]  /*e9e90*/  VIADD R13, R29.reuse, 0x34 ;  /* 0x000000341d0d7836 */ /* 0x040fe20000000000 */
        /* <DEDUP_REMOVED lines=39> */
[----:B------:R-:W-:Y:S01]  /*ea110*/  VIADD R13, R29, 0x38 ;  /* 0x000000381d0d7836 */ /* 0x000fe20000000000 */
        /* <DEDUP_REMOVED lines=49> */
[CC--:B------:R-:W-:Y:S01]  /*ea430*/  LEA R8, P6, R12.reuse, R4.reuse, 0x1 ;  /* 0x000000040c087211 */ /* 0x0c0fe200078c08ff */
        /* <DEDUP_REMOVED lines=88> */
[CC--:B------:R-:W-:Y:S01]  /*ea9c0*/  LEA R8, P6, R12.reuse, R4.reuse, 0x1 ;  /* 0x000000040c087211 */ /* 0x0c0fe200078c08ff */
        /* <DEDUP_REMOVED lines=145> */
[----:B------:R-:W-:Y:S01]  /*eb2e0*/  IADD3 R11, PT, PT, R0, UR24, RZ ;  /* 0x00000018000b7c10 */ /* 0x000fe2000fffe0ff */
[C---:B------:R-:W-:Y:S01]  /*eb2f0*/  VIADD R13, R29.reuse, 0x58 ;  /* 0x000000581d0d7836 */ /* 0x040fe20000000000 */
[----:B------:R-:W0:Y:S01]  /*eb300*/  LDCU UR24, c[0x0][0x3b8] ;  /* 0x00007700ff1877ac */ /* 0x000e220008000800 */
[----:B------:R1:W-:Y:S01]  /*eb310*/  @P4 STG.E.U16 desc[UR8][R6.64], R9 ;  /* 0x0000000906004986 */ /* 0x0003e2000c101508 */
        /* <DEDUP_REMOVED lines=230> */
[----:B------:R-:W-:Y:S01]  /*ec180*/  VIADD R13, R29, 0x72 ;  /* 0x000000721d0d7836 */ /* 0x000fe20000000000 */
[----:B------:R-:W1:Y:S02]  /*ec190*/  LDCU UR71, c[0x0][0x3b8] ;  /* 0x00007700ff4777ac */ /* 0x000e640008000800 */
[----:B------:R0:W-:Y:S02]  /*ec1a0*/  @P5 STG.E.U16 desc[UR8][R6.64], R9 ;  /* 0x0000000906005986 */ /* 0x0001e4000c101508 */
[----:B0-----:R-:W-:-:S05]  /*ec1b0*/  LEA.HI.X.SX32 R9, R5, R3, 0x1, P6 ;  /* 0x0000000305097211 */ /* 0x001fca00030f0eff */
[----:B---3--:R0:W-:Y:S02]  /*ec1c0*/  @P2 STG.E.U16 desc[UR8][R8.64], R23 ;  /* 0x0000001708002986 */ /* 0x0081e4000c101508 */
[----:B0-----:R-:W-:Y:S02]  /*ec1d0*/  PRMT R9, R23, 0x7632, R9 ;  /* 0x0000763217097816 */ /* 0x001fe40000000009 */
[----:B------:R-:W3:Y:S01]  /*ec1e0*/  LDL.LU R23, [R1+0x26c] ;  /* 0x00026c0001177983 */ /* 0x000ee20000300800 */
[----:B------:R-:W-:Y:S01]  /*ec1f0*/  VIADD R7, R29, 0x73 ;  /* 0x000000731d077836 */ /* 0x000fe20000000000 */
[----:B------:R-:W-:-:S04]  /*ec200*/  LEA R6, P6, R0, R4, 0x1 ;  /* 0x0000000400067211 */ /* 0x000fc800078c08ff */
[----:B------:R-:W-:Y:S01]  /*ec210*/  ISETP.LT.AND P2, PT, R7, UR65, !P0 ;  /* 0x0000004107007c0c */ /* 0x000fe2000c741270 */
[C---:B------:R-:W-:Y:S01]  /*ec220*/  VIADD R12, R11.reuse, UR70 ;  /* 0x000000460b0c7c36 */ /* 0x040fe20008000000 */
[----:B------:R-:W-:Y:S01]  /*ec230*/  LEA.HI.X.SX32 R7, R0, R3, 0x1, P6 ;  /* 0x0000000300077211 */ /* 0x000fe200030f0eff */
[----:B------:R-:W0:Y:S01]  /*ec240*/  LDCU UR70, c[0x0][0x3b8] ;  /* 0x00007700ff4677ac */ /* 0x000e220008000800 */
[----:B------:R-:W-:-:S03]  /*ec250*/  LEA R8, P6, R11, R4, 0x1 ;  /* 0x000000040b087211 */ /* 0x000fc600078c08ff */
[----:B------:R1:W-:Y:S01]  /*ec260*/  @P1 STG.E.U16 desc[UR8][R6.64], R9 ;  /* 0x0000000906001986 */ /* 0x0003e2000c101508 */
[----:B------:R-:W-:Y:S01]  /*ec270*/  ISETP.LT.AND P5, PT, R13, UR67, !P0 ;  /* 0x000000430d007c0c */ /* 0x000fe2000c7a1270 */
[----:B------:R-:W-:Y:S01]  /*ec280*/  VIADD R13, R29, 0x74 ;  /* 0x000000741d0d7836 */ /* 0x000fe20000000000 */
[----:B------:R-:W0:Y:S01]  /*ec290*/  LDCU UR67, c[0x0][0x3b8] ;  /* 0x00007700ff4377ac */ /* 0x000e220008000800 */
[----:B------:R-:W-:Y:S01]  /*ec2a0*/  VIADD R10, R12, UR68 ;  /* 0x000000440c0a7c36 */ /* 0x000fe20008000000 */
[----:B------:R-:W0:Y:S01]  /*ec2b0*/  LDCU UR65, c[0x0][0x3b8] ;  /* 0x00007700ff4177ac */ /* 0x000e220008000800 */
[-C--:B-1----:R-:W-:Y:S01]  /*ec2c0*/  LEA.HI.X.SX32 R9, R11, R3.reuse, 0x1, P6 ;  /* 0x000000030b097211 */ /* 0x082fe200030f0eff */
[----:B------:R-:W-:Y:S01]  /*ec2d0*/  VIADD R7, R29, 0x75 ;  /* 0x000000751d077836 */ /* 0x000fe20000000000 */
[----:B------:R-:W-:Y:S01]  /*ec2e0*/  ISETP.LT.AND P1, PT, R13, UR73, !P0 ;  /* 0x000000490d007c0c */ /* 0x000fe2000c721270 */
[----:B------:R-:W1:Y:S02]  /*ec2f0*/  LDCU UR68, c[0x0][0x3b8] ;  /* 0x00007700ff4477ac */ /* 0x000e640008000800 */
[----:B------:R0:W-:Y:S01]  /*ec300*/  @P3 STG.E.U16 desc[UR8][R8.64], R20 ;  /* 0x0000001408003986 */ /* 0x0001e2000c101508 */
[----:B------:R-:W-:Y:S01]  /*ec310*/  PRMT R11, R20, 0x7632, R11 ;  /* 0x00007632140b7816 */ /* 0x000fe2000000000b */
[----:B------:R-:W-:Y:S01]  /*ec320*/  VIADD R13, R29, 0x76 ;  /* 0x000000761d0d7836 */ /* 0x000fe20000000000 */
[----:B------:R-:W1:Y:S01]  /*ec330*/  LDCU UR73, c[0x0][0x3b8] ;  /* 0x00007700ff4977ac */ /* 0x000e620008000800 */
[----:B------:R-:W-:Y:S01]  /*ec340*/  VIADD R5, R10, UR66 ;  /* 0x000000420a057c36 */ /* 0x000fe20008000000 */
[C---:B0-----:R-:W-:Y:S01]  /*ec350*/  LEA R8, P6, R12.reuse, R4, 0x1 ;  /* 0x000000040c087211 */ /* 0x041fe200078c08ff */
[----:B------:R-:W0:Y:S03]  /*ec360*/  LDCU UR66, c[0x0][0x3b8] ;  /* 0x00007700ff4277ac */ /* 0x000e260008000800 */
[----:B------:R-:W-:-:S02]  /*ec370*/  LEA.HI.X.SX32 R9, R12, R3, 0x1, P6 ;  /* 0x000000030c097211 */ /* 0x000fc400030f0eff */
[-C--:B------:R-:W-:Y:S01]  /*ec380*/  LEA R12, P6, R10, R4.reuse, 0x1 ;  /* 0x000000040a0c7211 */ /* 0x080fe200078c08ff */
[----:B------:R-:W-:Y:S01]  /*ec390*/  VIADD R0, R5, UR5 ;  /* 0x0000000505007c36 */ /* 0x000fe20008000000 */
[----:B------:R-:W-:Y:S01]  /*ec3a0*/  ISETP.LT.AND P3, PT, R7, UR74, !P0 ;  /* 0x0000004a07007c0c */ /* 0x000fe2000c761270 */
[----:B------:R0:W-:Y:S01]  /*ec3b0*/  @P4 STG.E.U16 desc[UR8][R8.64], R11 ;  /* 0x0000000b08004986 */ /* 0x0001e2000c101508 */
[----:B------:R-:W-:Y:S01]  /*ec3c0*/  ISETP.LT.AND P4, PT, R13, UR30, !P0 ;  /* 0x0000001e0d007c0c */ /* 0x000fe2000c781270 */
[----:B------:R-:W-:Y:S01]  /*ec3d0*/  VIADD R6, R0, UR32 ;  /* 0x0000002000067c36 */ /* 0x000fe20008000000 */
[-C--:B------:R-:W-:Y:S01]  /*ec3e0*/  LEA.HI.X.SX32 R13, R10, R3.reuse, 0x1, P6 ;  /* 0x000000030a0d7211 */ /* 0x080fe200030f0eff */
[----:B------:R-:W1:Y:S01]  /*ec3f0*/  LDCU UR5, c[0x0][0x3b8] ;  /* 0x00007700ff0577ac */ /* 0x000e620008000800 */
[----:B------:R-:W-:Y:S01]  /*ec400*/  LEA R10, P6, R5, R4, 0x1 ;  /* 0x00000004050a7211 */ /* 0x000fe200078c08ff */
[----:B------:R-:W-:Y:S01]  /*ec410*/  VIADD R7, R6, UR31 ;  /* 0x0000001f06077c36 */ /* 0x000fe20008000000 */
[----:B------:R-:W1:Y:S01]  /*ec420*/  LDCU UR32, c[0x0][0x3b8] ;  /* 0x00007700ff2077ac */ /* 0x000e620008000800 */
[----:B0-----:R-:W-:Y:S01]  /*ec430*/  VIADD R9, R29, 0x77 ;  /* 0x000000771d097836 */ /* 0x001fe20000000000 */
[----:B------:R-:W-:Y:S01]  /*ec440*/  LEA.HI.X.SX32 R11, R5, R3, 0x1, P6 ;  /* 0x00000003050b7211 */ /* 0x000fe200030f0eff */
[----:B------:R-:W-:Y:S01]  /*ec450*/  VIADD R8, R7, UR75 ;  /* 0x0000004b07087c36 */ /* 0x000fe20008000000 */
[----:B------:R-:W0:Y:S01]  /*ec460*/  LDCU UR74, c[0x0][0x3b8] ;  /* 0x00007700ff4a77ac */ /* 0x000e220008000800 */
[----:B------:R-:W0:Y:S01]  /*ec470*/  LDCU UR30, c[0x0][0x3b8] ;  /* 0x00007700ff1e77ac */ /* 0x000e220008000800 */
[----:B----4-:R4:W-:Y:S01]  /*ec480*/  @P5 STG.E.U16 desc[UR8][R12.64], R21 ;  /* 0x000000150c005986 */ /* 0x0109e2000c101508 */
[----:B------:R-:W-:-:S02]  /*ec490*/  ISETP.LT.AND P5, PT, R9, UR29, !P0 ;  /* 0x0000001d09007c0c */ /* 0x000fc4000c7a1270 */
[----:B------:R-:W-:Y:S01]  /*ec4a0*/  PRMT R9, R21, 0x7632, R9 ;  /* 0x0000763215097816 */ /* 0x000fe20000000009 */
[----:B------:R-:W-:Y:S01]  /*ec4b0*/  VIADD R5, R8, UR76 ;  /* 0x0000004c08057c36 */ /* 0x000fe20008000000 */
[----:B------:R-:W0:Y:S03]  /*ec4c0*/  LDCU UR31, c[0x0][0x3b8] ;  /* 0x00007700ff1f77ac */ /* 0x000e260008000800 */
[----:B------:R1:W-:Y:S01]  /*ec4d0*/  @P2 STG.E.U16 desc[UR8][R10.64], R9 ;  /* 0x000000090a002986 */ /* 0x0003e2000c101508 */
[----:B------:R-:W0:Y:S01]  /*ec4e0*/  LDCU UR75, c[0x0][0x3b8] ;  /* 0x00007700ff4b77ac */ /* 0x000e220008000800 */
[----:B----4-:R-:W-:Y:S01]  /*ec4f0*/  VIADD R13, R29, 0x78 ;  /* 0x000000781d0d7836 */ /* 0x010fe20000000000 */
[C---:B------:R-:W-:Y:S01]  /*ec500*/  LEA R12, P6, R0.reuse, R4, 0x1 ;  /* 0x00000004000c7211 */ /* 0x040fe200078c08ff */
[----:B------:R-:W4:Y:S03]  /*ec510*/  LDCU UR29, c[0x0][0x3b8] ;  /* 0x00007700ff1d77ac */ /* 0x000f260008000800 */
[----:B------:R-:W-:Y:S01]  /*ec520*/  ISETP.LT.AND P2, PT, R13, UR28, !P0 ;  /* 0x0000001c0d007c0c */ /* 0x000fe2000c741270 */
[----:B------:R-:W0:Y:S01]  /*ec530*/  LDCU UR76, c[0x0][0x3b8] ;  /* 0x00007700ff4c77ac */ /* 0x000e220008000800 */
[----:B------:R-:W-:-:S02]  /*ec540*/  LEA.HI.X.SX32 R13, R0, R3, 0x1, P6 ;  /* 0x00000003000d7211 */ /* 0x000fc400030f0eff */
[CC--:B-1----:R-:W-:Y:S01]  /*ec550*/  LEA R10, P6, R6.reuse, R4.reuse, 0x1 ;  /* 0x00000004060a7211 */ /* 0x0c2fe200078c08ff */
[----:B------:R-:W-:Y:S01]  /*ec560*/  VIADD R0, R29, 0x79 ;  /* 0x000000791d007836 */ /* 0x000fe20000000000 */
[----:B------:R-:W1:Y:S01]  /*ec570*/  LDCU UR28, c[0x0][0x3b8] ;  /* 0x00007700ff1c77ac */ /* 0x000e620008000800 */
[----:B------:R-:W-:Y:S01]  /*ec580*/  VIADD R9, R5, UR27 ;  /* 0x0000001b05097c36 */ /* 0x000fe20008000000 */
[-C--:B------:R-:W-:Y:S02]  /*ec590*/  LEA.HI.X.SX32 R11, R6, R3.reuse, 0x1, P6 ;  /* 0x00000003060b7211 */ /* 0x080fe400030f0eff */
[C---:B------:R-:W-:Y:S01]  /*ec5a0*/  LEA R6, P6, R7.reuse, R4, 0x1 ;  /* 0x0000000407067211 */ /* 0x040fe200078c08ff */
[----:B------:R-:W0:Y:S03]  /*ec5b0*/  LDCU UR27, c[0x0][0x3b8] ;  /* 0x00007700ff1b77ac */ /* 0x000e260008000800 */
[----:B------:R-:W-:Y:S01]  /*ec5c0*/  LEA.HI.X.SX32 R7, R7, R3, 0x1, P6 ;  /* 0x0000000307077211 */ /* 0x000fe200030f0eff */
[----:B--2---:R2:W-:Y:S01]  /*ec5d0*/  @P1 STG.E.U16 desc[UR8][R12.64], R22 ;  /* 0x000000160c001986 */ /* 0x0045e2000c101508 */
[----:B------:R-:W-:Y:S01]  /*ec5e0*/  ISETP.LT.AND P1, PT, R0, UR77, !P0 ;  /* 0x0000004d00007c0c */ /* 0x000fe2000c721270 */
[----:B------:R-:W-:Y:S01]  /*ec5f0*/  VIADD R0, R9, UR26 ;  /* 0x0000001a09007c36 */ /* 0x000fe20008000000 */
[----:B------:R-:W0:Y:S03]  /*ec600*/  LDCU UR77, c[0x0][0x3b8] ;  /* 0x00007700ff4d77ac */ /* 0x000e260008000800 */
[----:B------:R-:W-:Y:S01]  /*ec610*/  VIADD R2, R0, UR24 ;  /* 0x0000001800027c36 */ /* 0x000fe20008000000 */
[----:B------:R-:W0:Y:S01]  /*ec620*/  LDCU UR26, c[0x0][0x3b8] ;  /* 0x00007700ff1a77ac */ /* 0x000e220008000800 */
[----:B--2---:R-:W-:-:S03]  /*ec630*/  PRMT R12, R22, 0x7632, R12 ;  /* 0x00007632160c7816 */ /* 0x004fc6000000000c */
[----:B------:R2:W-:Y:S01]  /*ec640*/  STL [R1+0x1c0], R2 ;  /* 0x0001c00201007387 */ /* 0x0005e20000100800 */
[C---:B------:R-:W-:Y:S01]  /*ec650*/  VIADD R13, R29.reuse, 0x7a ;  /* 0x0000007a1d0d7836 */ /* 0x040fe20000000000 */
[----:B------:R-:W0:Y:S02]  /*ec660*/  LDCU UR24, c[0x0][0x3b8] ;  /* 0x00007700ff1877ac */ /* 0x000e240008000800 */
[----:B------:R1:W-:Y:S01]  /*ec670*/  @P3 STG.E.U16 desc[UR8][R10.64], R12 ;  /* 0x0000000c0a003986 */ /* 0x0003e2000c101508 */
[----:B--2---:R-:W-:Y:S02]  /*ec680*/  VIADD R2, R2, UR22 ;  /* 0x0000001602027c36 */ /* 0x004fe40008000000 */
[----:B-1----:R-:W-:Y:S01]  /*ec690*/  VIADD R10, R29, 0x7b ;  /* 0x0000007b1d0a7836 */ /* 0x002fe20000000000 */
[----:B---3--:R1:W-:Y:S01]  /*ec6a0*/  @P4 STG.E.U16 desc[UR8][R6.64], R23 ;  /* 0x0000001706004986 */ /* 0x0083e2000c101508 */
[----:B------:R-:W-:Y:S01]  /*ec6b0*/  PRMT R11, R23, 0x7632, R11 ;  /* 0x00007632170b7816 */ /* 0x000fe2000000000b */
[----:B------:R-:W2:Y:S02]  /*ec6c0*/  LDCU UR22, c[0x0][0x3b8] ;  /* 0x00007700ff1677ac */ /* 0x000ea40008000800 */
[----:B------:R-:W-:Y:S01]  /*ec6d0*/  ISETP.LT.AND P4, PT, R10, UR23, !P0 ;  /* 0x000000170a007c0c */ /* 0x000fe2000c781270 */
[----:B------:R3:W-:Y:S01]  /*ec6e0*/  STL [R1+0x1bc], R2 ;  /* 0x0001bc0201007387 */ /* 0x0007e20000100800 */
[----:B------:R-:W-:Y:S01]  /*ec6f0*/  ISETP.LT.AND P3, PT, R13, UR25, !P0 ;  /* 0x000000190d007c0c */ /* 0x000fe2000c761270 */
[----:B------:R-:W0:Y:S01]  /*ec700*/  LDCU UR25, c[0x0][0x3b8] ;  /* 0x00007700ff1977ac */ /* 0x000e220008000800 */
[----:B------:R-:W0:Y:S01]  /*ec710*/  LDCU UR23, c[0x0][0x3b8] ;  /* 0x00007700ff1777ac */ /* 0x000e220008000800 */
[----:B-1----:R-:W-:-:S04]  /*ec720*/  LEA R6, P6, R8, R4, 0x1 ;  /* 0x0000000408067211 */ /* 0x002fc800078c08ff */
[----:B------:R-:W-:Y:S02]  /*ec730*/  LEA.HI.X.SX32 R7, R8, R3, 0x1, P6 ;  /* 0x0000000308077211 */ /* 0x000fe400030f0eff */
[----:B------:R-:W-:Y:S01]  /*ec740*/  LEA R10, P6, R5, R4, 0x1 ;  /* 0x00000004050a7211 */ /* 0x000fe200078c08ff */
[----:B---3--:R-:W-:Y:S01]  /*ec750*/  VIADD R2, R2, UR20 ;  /* 0x0000001402027c36 */ /* 0x008fe20008000000 */
[----:B------:R-:W1:Y:S01]  /*ec760*/  LDCU UR20, c[0x0][0x3b8] ;  /* 0x00007700ff1477ac */ /* 0x000e620008000800 */
[----:B------:R3:W-:Y:S01]  /*ec770*/  @P5 STG.E.U16 desc[UR8][R6.64], R11 ;  /* 0x0000000b06005986 */ /* 0x0007e2000c101508 */
[----:B------:R-:W-:-:S03]  /*ec780*/  VIADD R8, R29, 0x7c ;  /* 0x0000007c1d087836 */ /* 0x000fc60000000000 */
[----:B------:R0:W-:Y:S01]  /*ec790*/  STL [R1+0x1b8], R2 ;  /* 0x0001b80201007387 */ /* 0x0001e20000100800 */
[-C--:B---3--:R-:W-:Y:S01]  /*ec7a0*/  LEA.HI.X.SX32 R11, R5, R3.reuse, 0x1, P6 ;  /* 0x00000003050b7211 */ /* 0x088fe200030f0eff */
[----:B0-----:R-:W-:Y:S01]  /*ec7b0*/  VIADD R2, R2, UR18 ;  /* 0x0000001202027c36 */ /* 0x001fe20008000000 */
[----:B------:R-:W-:Y:S01]  /*ec7c0*/  ISETP.LT.AND P5, PT, R8, UR21, !P0 ;  /* 0x0000001508007c0c */ /* 0x000fe2000c7a1270 */
[----:B------:R-:W0:Y:S02]  /*ec7d0*/  LDCU UR21, c[0x0][0x3b8] ;  /* 0x00007700ff1577ac */ /* 0x000e240008000800 */
[----:B------:R-:W-:Y:S01]  /*ec7e0*/  @P2 STG.E.U16 desc[UR8][R10.64], R28 ;  /* 0x0000001c0a002986 */ /* 0x000fe2000c101508 */
[C---:B------:R-:W-:Y:S02]  /*ec7f0*/  LEA R6, P2, R9.reuse, R4, 0x1 ;  /* 0x0000000409067211 */ /* 0x040fe400078408ff */
[----:B------:R-:W-:Y:S01]  /*ec800*/  PRMT R8, R28, 0x7632, R8 ;  /* 0x000076321c087816 */ /* 0x000fe20000000008 */
[----:B------:R3:W-:Y:S01]  /*ec810*/  STL [R1+0x1b4], R2 ;  /* 0x0001b40201007387 */ /* 0x0007e20000100800 */
[----:B------:R-:W-:Y:S01]  /*ec820*/  LEA.HI.X.SX32 R7, R9, R3, 0x1, P2 ;  /* 0x0000000309077211 */ /* 0x000fe200010f0eff */
[----:B------:R-:W-:Y:S01]  /*ec830*/  VIADD R5, R29, 0x7d ;  /* 0x0000007d1d057836 */ /* 0x000fe20000000000 */
[----:B------:R-:W0:Y:S01]  /*ec840*/  LDCU UR18, c[0x0][0x3b8] ;  /* 0x00007700ff1277ac */ /* 0x000e220008000800 */
[----:B------:R-:W-:Y:S01]  /*ec850*/  STL [R1+0x4244], R4 ;  /* 0x0042440401007387 */ /* 0x000fe20000100800 */
[----:B---3--:R-:W-:-:S03]  /*ec860*/  VIADD R2, R2, UR16 ;  /* 0x0000001002027c36 */ /* 0x008fc60008000000 */
[----:B------:R-:W-:Y:S01]  /*ec870*/  @P1 STG.E.U16 desc[UR8][R6.64], R8 ;  /* 0x0000000806001986 */ /* 0x000fe2000c101508 */
[C---:B------:R-:W-:Y:S01]  /*ec880*/  LEA R10, P1, R0.reuse, R4, 0x1 ;  /* 0x00000004000a7211 */ /* 0x040fe200078208ff */
[----:B------:R-:W3:Y:S02]  /*ec890*/  LDCU UR16, c[0x0][0x3b8] ;  /* 0x00007700ff1077ac */ /* 0x000ee40008000800 */
[----:B------:R0:W-:Y:S01]  /*ec8a0*/  STL [R1+0x1b0], R2 ;  /* 0x0001b00201007387 */ /* 0x0001e20000100800 */
[----:B------:R-:W-:Y:S01]  /*ec8b0*/  LEA.HI.X.SX32 R11, R0, R3, 0x1, P1 ;  /* 0x00000003000b7211 */ /* 0x000fe200008f0eff */
[----:B0-----:R-:W-:-:S04]  /*ec8c0*/  VIADD R2, R2, UR14 ;  /* 0x0000000e02027c36 */ /* 0x001fc80008000000 */
[----:B------:R-:W-:Y:S01]  /*ec8d0*/  STL.64 [R1+0x1c8], R10 ;  /* 0x0001c80a01007387 */ /* 0x000fe20000100a00 */
[----:B------:R-:W-:Y:S01]  /*ec8e0*/  ISETP.LT.AND P6, PT, R5, UR19, !P0 ;  /* 0x0000001305007c0c */ /* 0x000fe2000c7c1270 */
[----:B------:R-:W0:Y:S01]  /*ec8f0*/  LDCU UR19, c[0x0][0x3b8] ;  /* 0x00007700ff1377ac */ /* 0x000e220008000800 */
[----:B------:R-:W-:Y:S01]  /*ec900*/  IADD3 R0, PT, PT, R2, UR13, RZ ;  /* 0x0000000d02007c10 */ /* 0x000fe2000fffe0ff */
[----:B------:R-:W-:Y:S01]  /*ec910*/  STL [R1+0x1ac], R2 ;  /* 0x0001ac0201007387 */ /* 0x000fe20000100800 */
[----:B------:R-:W-:Y:S01]  /*ec920*/  VIADD R5, R29, 0x7e ;  /* 0x0000007e1d057836 */ /* 0x000fe20000000000 */
[----:B------:R-:W0:Y:S02]  /*ec930*/  LDCU UR14, c[0x0][0x3b8] ;  /* 0x00007700ff0e77ac */ /* 0x000e240008000800 */
[----:B------:R1:W-:Y:S01]  /*ec940*/  STL [R1+0x1a8], R0 ;  /* 0x0001a80001007387 */ /* 0x0003e20000100800 */
[----:B------:R-:W0:Y:S01]  /*ec950*/  LDCU UR13, c[0x0][0x3b8] ;  /* 0x00007700ff0d77ac */ /* 0x000e220008000800 */
[----:B-1----:R-:W-:Y:S01]  /*ec960*/  VIADD R0, R0, UR12 ;  /* 0x0000000c00007c36 */ /* 0x002fe20008000000 */
[----:B------:R-:W-:Y:S01]  /*ec970*/  ISETP.LT.AND P2, PT, R5, UR17, !P0 ;  /* 0x0000001105007c0c */ /* 0x000fe2000c741270 */
[----:B------:R-:W1:Y:S03]  /*ec980*/  LDCU UR17, c[0x0][0x3b8] ;  /* 0x00007700ff1177ac */ /* 0x000e660008000800 */
[----:B------:R0:W-:Y:S01]  /*ec990*/  STL [R1+0x1a4], R0 ;  /* 0x0001a40001007387 */ /* 0x0001e20000100800 */
[----:B------:R-:W1:Y:S01]  /*ec9a0*/  LDCU UR12, c[0x0][0x3b8] ;  /* 0x00007700ff0c77ac */ /* 0x000e620008000800 */
[----:B0-----:R-:W-:Y:S01]  /*ec9b0*/  VIADD R0, R0, UR11 ;  /* 0x0000000b00007c36 */ /* 0x001fe20008000000 */
[----:B------:R-:W0:Y:S04]  /*ec9c0*/  LDCU UR11, c[0x0][0x3b8] ;  /* 0x00007700ff0b77ac */ /* 0x000e280008000800 */
[----:B------:R1:W-:Y:S02]  /*ec9d0*/  STL [R1+0x1a0], R0 ;  /* 0x0001a00001007387 */ /* 0x0003e40000100800 */
[----:B-1----:R-:W-:Y:S01]  /*ec9e0*/  VIADD R0, R0, UR10 ;  /* 0x0000000a00007c36 */ /* 0x002fe20008000000 */
[----:B------:R-:W1:Y:S04]  /*ec9f0*/  LDCU UR10, c[0x0][0x3b8] ;  /* 0x00007700ff0a77ac */ /* 0x000e680008000800 */
[----:B------:R0:W-:Y:S02]  /*eca00*/  STL [R1+0x19c], R0 ;  /* 0x00019c0001007387 */ /* 0x0001e40000100800 */
        /* <DEDUP_REMOVED lines=150> */
[----:B----4-:R-:W-:Y:S01]  /*ed370*/  VIADD R0, R0, UR29 ;  /* 0x0000001d00007c36 */ /* 0x010fe20008000000 */
[----:B------:R-:W4:Y:S04]  /*ed380*/  LDCU UR29, c[0x0][0x3b8] ;  /* 0x00007700ff1d77ac */ /* 0x000f280008000800 */
        /* <DEDUP_REMOVED lines=25> */
[----:B--2---:R-:W-:Y:S01]  /*ed520*/  VIADD R0, R0, UR22 ;  /* 0x0000001600007c36 */ /* 0x004fe20008000000 */
[----:B------:R-:W2:Y:S04]  /*ed530*/  LDCU UR22, c[0x0][0x3b8] ;  /* 0x00007700ff1677ac */ /* 0x000ea80008000800 */
[----:B------:R0:W-:Y:S02]  /*ed540*/  STL [R1+0xac], R0 ;  /* 0x0000ac0001007387 */ /* 0x0001e40000100800 */
[----:B0-----:R-:W-:Y:S01]  /*ed550*/  VIADD R0, R0, UR21 ;  /* 0x0000001500007c36 */ /* 0x001fe20008000000 */
[----:B------:R-:W0:Y:S04]  /*ed560*/  LDCU UR21, c[0x0][0x3b8] ;  /* 0x00007700ff1577ac */ /* 0x000e280008000800 */
[----:B------:R1:W-:Y:S01]  /*ed570*/  STL [R1+0xa8], R0 ;  /* 0x0000a80001007387 */ /* 0x0003e20000100800 */
[----:B------:R-:W-:-:S02]  /*ed580*/  VIADD R5, R29, 0x7f ;  /* 0x0000007f1d057836 */ /* 0x000fc40000000000 */
[----:B-1----:R-:W-:-:S03]  /*ed590*/  VIADD R0, R0, UR20 ;  /* 0x0000001400007c36 */ /* 0x002fc60008000000 */
[----:B------:R-:W-:Y:S01]  /*ed5a0*/  ISETP.LT.AND P1, PT, R5, UR15, !P0 ;  /* 0x0000000f05007c0c */ /* 0x000fe2000c721270 */
[----:B------:R-:W1:Y:S01]  /*ed5b0*/  LDCU UR15, c[0x0][0x3b8] ;  /* 0x00007700ff0f77ac */ /* 0x000e620008000800 */
        /* <DEDUP_REMOVED lines=11> */
[----:B---3--:R-:W-:Y:S01]  /*ed670*/  VIADD R0, R0, UR16 ;  /* 0x0000001000007c36 */ /* 0x008fe20008000000 */
[----:B------:R-:W3:Y:S03]  /*ed680*/  LDCU UR16, c[0x0][0x3b8] ;  /* 0x00007700ff1077ac */ /* 0x000ee60008000800 */
[----:B------:R-:W-:Y:S01]  /*ed690*/  VIADD R24, R0, UR15 ;  /* 0x0000000f00187c36 */ /* 0x000fe20008000000 */
[----:B------:R0:W-:Y:S01]  /*ed6a0*/  STL [R1+0x94], R0 ;  /* 0x0000940001007387 */ /* 0x0001e20000100800 */
[----:B------:R-:W1:Y:S02]  /*ed6b0*/  LDCU UR15, c[0x0][0x3b8] ;  /* 0x00007700ff0f77ac */ /* 0x000e640008000800 */
        /* <DEDUP_REMOVED lines=36> */
[----:B0-----:R-:W-:Y:S01]  /*ed900*/  IADD3 R0, PT, PT, R0, UR60, RZ ;  /* 0x0000003c00007c10 */ /* 0x001fe2000fffe0ff */
        /* <DEDUP_REMOVED lines=27> */
[----:B------:R-:W1:Y:S03]  /*edac0*/  LDCU UR50, c[0x0][0x3b8] ;  /* 0x00007700ff3277ac */ /* 0x000e660008000800 */
[----:B------:R-:W-:Y:S01]  /*edad0*/  VIADD R2, R0, UR51 ;  /* 0x0000003300027c36 */ /* 0x000fe20008000000 */
[----:B------:R0:W-:Y:S01]  /*edae0*/  STL [R1+0x38], R0 ;  /* 0x0000380001007387 */ /* 0x0001e20000100800 */
[----:B------:R-:W1:Y:S02]  /*edaf0*/  LDCU UR51, c[0x0][0x3b8] ;  /* 0x00007700ff3377ac */ /* 0x000e640008000800 */
[----:B0-----:R-:W-:Y:S01]  /*edb00*/  VIADD R0, R2, UR47 ;  /* 0x0000002f02007c36 */ /* 0x001fe20008000000 */
[----:B------:R-:W0:Y:S03]  /*edb10*/  LDCU UR47, c[0x0][0x3b8] ;  /* 0x00007700ff2f77ac */ /* 0x000e260008000800 */
[----:B------:R-:W-:Y:S01]  /*edb20*/  VIADD R0, R0, UR44 ;  /* 0x0000002c00007c36 */ /* 0x000fe20008000000 */
        /* <DEDUP_REMOVED lines=19> */
[----:B------:R-:W-:Y:S01]  /*edc60*/  VIADD R25, R4, UR41 ;  /* 0x0000002904197c36 */ /* 0x000fe20008000000 */
[----:B------:R-:W1:Y:S03]  /*edc70*/  LDCU UR41, c[0x0][0x3b8] ;  /* 0x00007700ff2977ac */ /* 0x000e660008000800 */
        /* <DEDUP_REMOVED lines=12> */
[----:B------:R0:W-:Y:S01]  /*edd40*/  STL [R1], R0 ;  /* 0x0000000001007387 */ /* 0x0001e20000100800 */
[----:B------:R-:W1:Y:S02]  /*edd50*/  LDCU UR37, c[0x0][0x3b8] ;  /* 0x00007700ff2577ac */ /* 0x000e640008000800 */
[----:B0-----:R-:W-:Y:S01]  /*edd60*/  VIADD R0, R29, UR64 ;  /* 0x000000401d007c36 */ /* 0x001fe20008000000 */
[----:B------:R-:W0:Y:S03]  /*edd70*/  LDCU UR64, c[0x0][0x3b8] ;  /* 0x00007700ff4077ac */ /* 0x000e260008000800 */
[----:B------:R-:W-:Y:S01]  /*edd80*/  VIADD R5, R0, UR4 ;  /* 0x0000000400057c36 */ /* 0x000fe20008000000 */
        /* <DEDUP_REMOVED lines=33> */
[----:B----4-:R-:W-:Y:S01]  /*edfa0*/  VIADD R22, R21, UR29 ;  /* 0x0000001d15167c36 */ /* 0x010fe20008000000 */
[----:B------:R-:W4:Y:S03]  /*edfb0*/  LDCU UR29, c[0x0][0x3b8] ;  /* 0x00007700ff1d77ac */ /* 0x000f260008000800 */
[----:B------:R-:W-:Y:S01]  /*edfc0*/  VIADD R23, R22, UR76 ;  /* 0x0000004c16177c36 */ /* 0x000fe20008000000 */
[----:B------:R0:W-:Y:S01]  /*edfd0*/  STL [R1+0x4028], R22 ;  /* 0x0040281601007387 */ /* 0x0001e20000100800 */
[----:B------:R-:W1:Y:S03]  /*edfe0*/  LDCU UR76, c[0x0][0x3b8] ;  /* 0x00007700ff4c77ac */ /* 0x000e660008000800 */
[----:B------:R2:W-:Y:S01]  /*edff0*/  STL [R1+0x402c], R23 ;  /* 0x00402c1701007387 */ /* 0x0005e20000100800 */
[----:B0-----:R-:W-:-:S02]  /*ee000*/  IMAD.MOV.U32 R22, RZ, RZ, R24 ;  /* 0x000000ffff167224 */ /* 0x001fc400078e0018 */
[----:B------:R-:W-:Y:S01]  /*ee010*/  VIADD R24, R23, UR28 ;  /* 0x0000001c17187c36 */ /* 0x000fe20008000000 */
[----:B------:R-:W0:Y:S01]  /*ee020*/  LDCU UR28, c[0x0][0x3b8] ;  /* 0x00007700ff1c77ac */ /* 0x000e220008000800 */
[----:B--2---:R-:W-:Y:S02]  /*ee030*/  IMAD.MOV.U32 R23, RZ, RZ, R25 ;  /* 0x000000ffff177224 */ /* 0x004fe400078e0019 */
[----:B------:R-:W-:Y:S01]  /*ee040*/  VIADD R25, R24, UR27 ;  /* 0x0000001b18197c36 */ /* 0x000fe20008000000 */
[----:B------:R2:W-:Y:S01]  /*ee050*/  STL [R1+0x4030], R24 ;  /* 0x0040301801007387 */ /* 0x0005e20000100800 */
[----:B------:R-:W0:Y:S02]  /*ee060*/  LDCU UR27, c[0x0][0x3b8] ;  /* 0x00007700ff1b77ac */ /* 0x000e240008000800 */
[----:B------:R-:W-:Y:S01]  /*ee070*/  VIADD R26, R25, UR77 ;  /* 0x0000004d191a7c36 */ /* 0x000fe20008000000 */
[----:B------:R-:W0:Y:S03]  /*ee080*/  LDCU UR77, c[0x0][0x3b8] ;  /* 0x00007700ff4d77ac */ /* 0x000e260008000800 */
[----:B------:R-:W-:Y:S01]  /*ee090*/  VIADD R27, R26, UR26 ;  /* 0x0000001a1a1b7c36 */ /* 0x000fe20008000000 */
[----:B------:R-:W-:Y:S01]  /*ee0a0*/  STL [R1+0x3ff8], R26 ;  /* 0x003ff81a01007387 */ /* 0x000fe20000100800 */
[----:B------:R-:W0:Y:S02]  /*ee0b0*/  LDCU UR26, c[0x0][0x3b8] ;  /* 0x00007700ff1a77ac */ /* 0x000e240008000800 */
[----:B------:R-:W-:Y:S01]  /*ee0c0*/  VIADD R28, R27, UR25 ;  /* 0x000000191b1c7c36 */ /* 0x000fe20008000000 */
[----:B------:R-:W-:Y:S01]  /*ee0d0*/  STL [R1+0x3ffc], R27 ;  /* 0x003ffc1b01007387 */ /* 0x000fe20000100800 */
[----:B------:R-:W0:Y:S02]  /*ee0e0*/  LDCU UR25, c[0x0][0x3b8] ;  /* 0x00007700ff1977ac */ /* 0x000e240008000800 */
[----:B--2---:R-:W-:Y:S01]  /*ee0f0*/  VIADD R24, R28, UR24 ;  /* 0x000000181c187c36 */ /* 0x004fe20008000000 */
[----:B------:R-:W-:Y:S01]  /*ee100*/  STL [R1+0x4000], R28 ;  /* 0x0040001c01007387 */ /* 0x000fe20000100800 */
[----:B------:R-:W2:Y:S03]  /*ee110*/  LDCU UR24, c[0x0][0x3b8] ;  /* 0x00007700ff1877ac */ /* 0x000ea60008000800 */
        /* <DEDUP_REMOVED lines=22> */
[----:B---3--:R-:W-:Y:S01]  /*ee280*/  VIADD R24, R24, UR16 ;  /* 0x0000001018187c36 */ /* 0x008fe20008000000 */
[----:B------:R-:W3:Y:S04]  /*ee290*/  LDCU UR16, c[0x0][0x3b8] ;  /* 0x00007700ff1077ac */ /* 0x000ee80008000800 */
        /* <DEDUP_REMOVED lines=189> */
[----:B--2---:R-:W-:Y:S01]  /*eee70*/  VIADD R27, R24, UR24 ;  /* 0x00000018181b7c36 */ /* 0x004fe20008000000 */
[----:B------:R2:W-:Y:S01]  /*eee80*/  STL [R1+0x34c], R24 ;  /* 0x00034c1801007387 */ /* 0x0005e20000100800 */
[----:B------:R-:W0:Y:S02]  /*eee90*/  LDCU UR24, c[0x0][0x3b8] ;  /* 0x00007700ff1877ac */ /* 0x000e240008000800 */
[----:B--2---:R-:W-:Y:S01]  /*eeea0*/  VIADD R24, R27, UR23 ;  /* 0x000000171b187c36 */ /* 0x004fe20008000000 */
[----:B------:R-:W2:Y:S04]  /*eeeb0*/  LDCU UR23, c[0x0][0x3b8] ;  /* 0x00007700ff1777ac */ /* 0x000ea80008000800 */
        /* <DEDUP_REMOVED lines=18> */
[----:B---3--:R-:W-:Y:S01]  /*eefe0*/  VIADD R26, R24, UR16 ;  /* 0x00000010181a7c36 */ /* 0x008fe20008000000 */
[----:B------:R3:W-:Y:S01]  /*eeff0*/  STL [R1+0x36c], R24 ;  /* 0x00036c1801007387 */ /* 0x0007e20000100800 */
[----:B------:R-:W0:Y:S02]  /*ef000*/  LDCU UR16, c[0x0][0x3b8] ;  /* 0x00007700ff1077ac */ /* 0x000e240008000800 */
[----:B------:R-:W-:Y:S01]  /*ef010*/  VIADD R28, R26, UR15 ;  /* 0x0000000f1a1c7c36 */ /* 0x000fe20008000000 */
[----:B------:R-:W0:Y:S03]  /*ef020*/  LDCU UR15, c[0x0][0x3b8] ;  /* 0x00007700ff0f77ac */ /* 0x000e260008000800 */
        /* <DEDUP_REMOVED lines=20> */
[----:B------:R0:W-:Y:S04]  /*ef170*/  STL [R1+0x3c8], R24 ;  /* 0x0003c81801007387 */ /* 0x0001e80000100800 */
[----:B------:R1:W-:Y:S01]  /*ef180*/  STL.64 [R1+0x4090], R12 ;  /* 0x0040900c01007387 */ /* 0x0003e20000100a00 */
[----:B0-----:R-:W-:-:S03]  /*ef190*/  VIADD R24, R24, UR35 ;  /* 0x0000002318187c36 */ /* 0x001fc60008000000 */
[----:B------:R0:W-:Y:S01]  /*ef1a0*/  STL [R1+0x4088], R25 ;  /* 0x0040881901007387 */ /* 0x0001e20000100800 */
[----:B------:R-:W2:Y:S01]  /*ef1b0*/  LDCU UR35, c[0x0][0x3b8] ;  /* 0x00007700ff2377ac */ /* 0x000ea20008000800 */
[----:B-1----:R-:W-:Y:S01]  /*ef1c0*/  VIADD R12, R24, UR34 ;  /* 0x00000022180c7c36 */ /* 0x002fe20008000000 */
[----:B------:R-:W1:Y:S01]  /*ef1d0*/  LDCU UR34, c[0x0][0x3b8] ;  /* 0x00007700ff2277ac */ /* 0x000e620008000800 */
[----:B0-----:R-:W3:Y:S04]  /*ef1e0*/  LDL.LU R25, [R1+0xe0] ;  /* 0x0000e00001197983 */ /* 0x001ee80000300800 */
[----:B------:R-:W-:Y:S04]  /*ef1f0*/  STL.64 [R1+0x4008], R26 ;  /* 0x0040081a01007387 */ /* 0x000fe80000100a00 */
[----:B------:R0:W-:Y:S02]  /*ef200*/  STL [R1+0x3cc], R12 ;  /* 0x0003cc0c01007387 */ /* 0x0001e40000100800 */
[----:B0-----:R-:W-:Y:S01]  /*ef210*/  VIADD R12, R12, UR62 ;  /* 0x0000003e0c0c7c36 */ /* 0x001fe20008000000 */
[----:B------:R-:W0:Y:S01]  /*ef220*/  LDCU UR62, c[0x0][0x3b8] ;  /* 0x00007700ff3e77ac */ /* 0x000e220008000800 */
[----:B------:R-:W-:-:S02]  /*ef230*/  IMAD.MOV.U32 R27, RZ, RZ, R23 ;  /* 0x000000ffff1b7224 */ /* 0x000fc400078e0017 */
[----:B------:R-:W-:Y:S01]  /*ef240*/  VIADD R23, R12, UR61 ;  /* 0x0000003d0c177c36 */ /* 0x000fe20008000000 */
[----:B------:R-:W0:Y:S01]  /*ef250*/  LDCU UR61, c[0x0][0x3b8] ;  /* 0x00007700ff3d77ac */ /* 0x000e220008000800 */
[----:B------:R-:W-:Y:S02]  /*ef260*/  IMAD.MOV.U32 R26, RZ, RZ, R22 ;  /* 0x000000ffff1a7224 */ /* 0x000fe400078e0016 */
[----:B------:R-:W-:Y:S01]  /*ef270*/  VIADD R22, R23, UR63 ;  /* 0x0000003f17167c36 */ /* 0x000fe20008000000 */
        /* <DEDUP_REMOVED lines=18> */
[----:B------:R-:W-:Y:S04]  /*ef3a0*/  STL [R1+0x41c], R22 ;  /* 0x00041c1601007387 */ /* 0x000fe80000100800 */
[----:B------:R0:W-:Y:S04]  /*ef3b0*/  STL.64 [R1+0x4078], R14 ;  /* 0x0040780e01007387 */ /* 0x0001e80000100a00 */
[----:B0-----:R-:W3:Y:S04]  /*ef3c0*/  LDL R15, [R1+0xa4] ;  /* 0x0000a400010f7983 */ /* 0x001ee80000100800 */
[----:B------:R-:W3:Y:S04]  /*ef3d0*/  LDL R14, [R1+0x104] ;  /* 0x00010400010e7983 */ /* 0x000ee80000100800 */
[----:B------:R0:W-:Y:S04]  /*ef3e0*/  STL.64 [R1+0x4070], R16 ;  /* 0x0040701001007387 */ /* 0x0001e80000100a00 */
[----:B------:R1:W-:Y:S01]  /*ef3f0*/  STL.64 [R1+0x4058], R18 ;  /* 0x0040581201007387 */ /* 0x0003e20000100a00 */
[----:B------:R-:W-:Y:S01]  /*ef400*/  VIADD R22, R22, UR54 ;  /* 0x0000003616167c36 */ /* 0x000fe20008000000 */
[----:B------:R-:W2:Y:S02]  /*ef410*/  LDCU UR54, c[0x0][0x3b8] ;  /* 0x00007700ff3677ac */ /* 0x000ea40008000800 */
[----:B0-----:R-:W3:Y:S04]  /*ef420*/  LDL R17, [R1+0xd4] ;  /* 0x0000d40001117983 */ /* 0x001ee80000100800 */
[----:B-1----:R-:W3:Y:S01]  /*ef430*/  LDL R18, [R1+0x14c] ;  /* 0x00014c0001127983 */ /* 0x002ee20000100800 */
[----:B------:R-:W-:Y:S01]  /*ef440*/  VIADD R16, R22, UR53 ;  /* 0x0000003516107c36 */ /* 0x000fe20008000000 */
[----:B------:R-:W0:Y:S02]  /*ef450*/  LDCU UR53, c[0x0][0x3b8] ;  /* 0x00007700ff3577ac */ /* 0x000e240008000800 */
[----:B------:R-:W-:Y:S04]  /*ef460*/  STL.64 [R1+0x4050], R20 ;  /* 0x0040501401007387 */ /* 0x000fe80000100a00 */
        /* <DEDUP_REMOVED lines=25> */
[----:B------:R0:W-:Y:S01]  /*ef600*/  STL [R1+0x46c], R20 ;  /* 0x00046c1401007387 */ /* 0x0001e20000100800 */
[----:B--2---:R-:W-:Y:S01]  /*ef610*/  VIADD R13, R2, UR35 ;  /* 0x00000023020d7c36 */ /* 0x004fe20008000000 */
[----:B------:R-:W2:Y:S01]  /*ef620*/  LDCU UR35, c[0x0][0x3b8] ;  /* 0x00007700ff2377ac */ /* 0x000ea20008000800 */
[----:B0-----:R-:W-:Y:S01]  /*ef630*/  IADD3 R20, PT, PT, R20, UR46, RZ ;  /* 0x0000002e14147c10 */ /* 0x001fe2000fffe0ff */
[----:B------:R-:W0:Y:S04]  /*ef640*/  LDCU UR46, c[0x0][0x3b8] ;  /* 0x00007700ff2e77ac */ /* 0x000e280008000800 */
[----:B------:R1:W-:Y:S02]  /*ef650*/  STL [R1+0x48c], R20 ;  /* 0x00048c1401007387 */ /* 0x0003e40000100800 */
[----:B-1----:R-:W-:-:S02]  /*ef660*/  VIADD R20, R20, UR42 ;  /* 0x0000002a14147c36 */ /* 0x002fc40008000000 */
[----:B------:R1:W-:Y:S01]  /*ef670*/  STL [R1+0x423c], R19 ;  /* 0x00423c1301007387 */ /* 0x0003e20000100800 */
[----:B------:R-:W0:Y:S01]  /*ef680*/  LDCU UR42, c[0x0][0x3b8] ;  /* 0x00007700ff2a77ac */ /* 0x000e220008000800 */
[----:B-1----:R-:W-:Y:S02]  /*ef690*/  IMAD.MOV.U32 R19, RZ, RZ, R16 ;  /* 0x000000ffff137224 */ /* 0x002fe400078e0010 */
[----:B---3--:R-:W-:Y:S02]  /*ef6a0*/  IMAD.MOV.U32 R21, RZ, RZ, R18 ;  /* 0x000000ffff157224 */ /* 0x008fe400078e0012 */
[----:B------:R-:W-:Y:S02]  /*ef6b0*/  IMAD.MOV.U32 R18, RZ, RZ, R13 ;  /* 0x000000ffff127224 */ /* 0x000fe400078e000d */
[----:B------:R-:W-:Y:S01]  /*ef6c0*/  VIADD R13, R20, UR41 ;  /* 0x00000029140d7c36 */ /* 0x000fe20008000000 */
        /* <DEDUP_REMOVED lines=34> */
[----:B------:R-:W-:Y:S04]  /*ef8f0*/  STL [R1+0x40f8], R0 ;  /* 0x0040f80001007387 */ /* 0x000fe80000100800 */
[----:B------:R-:W-:Y:S01]  /*ef900*/  STL [R1+0x40e8], R23 ;  /* 0x0040e81701007387 */ /* 0x000fe20000100800 */
[----:B0-----:R-:W-:Y:S01]  /*ef910*/  VIADD R16, R16, UR69 ;  /* 0x0000004510107c36 */ /* 0x001fe20008000000 */
[----:B------:R-:W0:Y:S02]  /*ef920*/  LDCU UR69, c[0x0][0x3b8] ;  /* 0x00007700ff4577ac */ /* 0x000e240008000800 */
[----:B------:R1:W-:Y:S04]  /*ef930*/  STL [R1+0x40e4], R5 ;  /* 0x0040e40501007387 */ /* 0x0003e80000100800 */
[----:B------:R2:W-:Y:S01]  /*ef940*/  STL [R1+0x40e0], R20 ;  /* 0x0040e01401007387 */ /* 0x0005e20000100800 */
[----:B-1----:R-:W-:-:S02]  /*ef950*/  IMAD.MOV.U32 R5, RZ, RZ, R14 ;  /* 0x000000ffff057224 */ /* 0x002fc400078e000e */
[----:B------:R-:W-:Y:S02]  /*ef960*/  IMAD.MOV.U32 R14, RZ, RZ, R4 ;  /* 0x000000ffff0e7224 */ /* 0x000fe400078e0004 */
[----:B------:R-:W-:Y:S01]  /*ef970*/  VIADD R4, R16, UR68 ;  /* 0x0000004410047c36 */ /* 0x000fe20008000000 */
[----:B--2---:R-:W2:Y:S01]  /*ef980*/  LDL.LU R20, [R1+0x180] ;  /* 0x0001800001147983 */ /* 0x004ea20000300800 */
[----:B------:R-:W1:Y:S03]  /*ef990*/  LDCU UR68, c[0x0][0x3b8] ;  /* 0x00007700ff4477ac */ /* 0x000e660008000800 */
[----:B------:R-:W2:Y:S04]  /*ef9a0*/  LDL.LU R0, [R1+0x40] ;  /* 0x0000400001007983 */ /* 0x000ea80000300800 */
[----:B------:R-:W2:Y:S04]  /*ef9b0*/  LDL.LU R23, [R1+0x130] ;  /* 0x0001300001177983 */ /* 0x000ea80000300800 */
        /* <DEDUP_REMOVED lines=21> */
[----:B------:R-:W-:Y:S04]  /*efb10*/  STL [R1+0x57c], R4 ;  /* 0x00057c0401007387 */ /* 0x000fe80000100800 */
[----:B------:R-:W-:Y:S04]  /*efb20*/  STL [R1+0x41b8], R16 ;  /* 0x0041b81001007387 */ /* 0x000fe80000100800 */
[----:B------:R-:W-:Y:S04]  /*efb30*/  STL [R1+0x40d0], R24 ;  /* 0x0040d01801007387 */ /* 0x000fe80000100800 */
[----:B------:R0:W-:Y:S04]  /*efb40*/  STL.64 [R1+0x40c8], R28 ;  /* 0x0040c81c01007387 */ /* 0x0001e80000100a00 */
[----:B0-----:R-:W3:Y:S04]  /*efb50*/  LDL.LU.64 R28, [R1+0x1c8] ;  /* 0x0001c800011c7983 */ /* 0x001ee80000300a00 */
[----:B------:R0:W-:Y:S04]  /*efb60*/  STL.64 [R1+0x40b8], R6 ;  /* 0x0040b80601007387 */ /* 0x0001e80000100a00 */
[----:B------:R-:W-:Y:S04]  /*efb70*/  STL [R1+0x417c], R7 ;  /* 0x00417c0701007387 */ /* 0x000fe80000100800 */
[----:B------:R-:W-:Y:S04]  /*efb80*/  STL [R1+0x4198], R7 ;  /* 0x0041980701007387 */ /* 0x000fe80000100800 */
[----:B------:R-:W-:Y:S01]  /*efb90*/  STL [R1+0x41d0], R7 ;  /* 0x0041d00701007387 */ /* 0x000fe20000100800 */
[----:B------:R-:W-:Y:S01]  /*efba0*/  VIADD R16, R4, UR31 ;  /* 0x0000001f04107c36 */ /* 0x000fe20008000000 */
[----:B------:R-:W1:Y:S02]  /*efbb0*/  LDCU UR31, c[0x0][0x3b8] ;  /* 0x00007700ff1f77ac */ /* 0x000e640008000800 */
[----:B------:R-:W-:Y:S04]  /*efbc0*/  STL [R1+0x41f0], R7 ;  /* 0x0041f00701007387 */ /* 0x000fe80000100800 */
[----:B------:R-:W-:Y:S04]  /*efbd0*/  STL.64 [R1+0x40b0], R8 ;  /* 0x0040b00801007387 */ /* 0x000fe80000100a00 */
[----:B------:R-:W-:Y:S04]  /*efbe0*/  STL [R1+0x40a0], R12 ;  /* 0x0040a00c01007387 */ /* 0x000fe80000100800 */
[----:B------:R-:W-:Y:S01]  /*efbf0*/  STL [R1+0x4130], R13 ;  /* 0x0041300d01007387 */ /* 0x000fe20000100800 */
[----:B0-----:R-:W-:Y:S01]  /*efc00*/  VIADD R6, R16, UR30 ;  /* 0x0000001e10067c36 */ /* 0x001fe20008000000 */
[----:B------:R-:W0:Y:S02]  /*efc10*/  LDCU UR30, c[0x0][0x3b8] ;  /* 0x00007700ff1e77ac */ /* 0x000e240008000800 */
[----:B------:R-:W-:Y:S04]  /*efc20*/  STL [R1+0x4140], R13 ;  /* 0x0041400d01007387 */ /* 0x000fe80000100800 */
[----:B------:R-:W-:Y:S04]  /*efc30*/  STL.64 [R1+0x4208], R12 ;  /* 0x0042080c01007387 */ /* 0x000fe80000100a00 */
[----:B------:R-:W-:Y:S04]  /*efc40*/  STL.64 [R1+0x4098], R10 ;  /* 0x0040980a01007387 */ /* 0x000fe80000100a00 */
[----:B------:R-:W-:Y:S04]  /*efc50*/  STL.64 [R1+0x41d8], R10 ;  /* 0x0041d80a01007387 */ /* 0x000fe80000100a00 */
[----:B------:R-:W-:Y:S04]  /*efc60*/  STL [R1+0x4238], R10 ;  /* 0x0042380a01007387 */ /* 0x000fe80000100800 */
[----:B------:R-:W-:Y:S04]  /*efc70*/  STL [R1+0x4240], R11 ;  /* 0x0042400b01007387 */ /* 0x000fe80000100800 */
[----:B------:R-:W3:Y:S04]  /*efc80*/  LDL.LU R4, [R1+0x4244] ;  /* 0x0042440001047983 */ /* 0x000ee80000300800 */
[----:B------:R-:W-:Y:S04]  /*efc90*/  STL [R1+0x584], R16 ;  /* 0x0005841001007387 */ /* 0x000fe80000100800 */
[----:B------:R0:W-:Y:S02]  /*efca0*/  STL [R1+0x5a4], R6 ;  /* 0x0005a40601007387 */ /* 0x0001e40000100800 */
[----:B0-----:R-:W-:Y:S01]  /*efcb0*/  VIADD R6, R6, UR75 ;  /* 0x0000004b06067c36 */ /* 0x001fe20008000000 */
[----:B------:R-:W0:Y:S04]  /*efcc0*/  LDCU UR75, c[0x0][0x3b8] ;  /* 0x00007700ff4b77ac */ /* 0x000e280008000800 */
        /* <DEDUP_REMOVED lines=21> */
[----:B------:R0:W-:Y:S01]  /*efe20*/  STL [R1+0x604], R6 ;  /* 0x0006040601007387 */ /* 0x0001e20000100800 */
[----:B--2---:R-:W-:-:S02]  /*efe30*/  IMAD.MOV.U32 R16, RZ, RZ, R20 ;  /* 0x000000ffff107224 */ /* 0x004fc400078e0014 */
[----:B0-----:R-:W-:Y:S01]  /*efe40*/  VIADD R6, R6, UR24 ;  /* 0x0000001806067c36 */ /* 0x001fe20008000000 */
[----:B------:R-:W0:Y:S01]  /*efe50*/  LDCU UR24, c[0x0][0x3b8] ;  /* 0x00007700ff1877ac */ /* 0x000e220008000800 */
[----:B------:R-:W-:-:S03]  /*efe60*/  IMAD.MOV.U32 R20, RZ, RZ, R5 ;  /* 0x000000ffff147224 */ /* 0x000fc600078e0005 */
[----:B------:R2:W-:Y:S01]  /*efe70*/  STL [R1+0x60c], R6 ;  /* 0x00060c0601007387 */ /* 0x0005e20000100800 */
[----:B------:R-:W-:Y:S02]  /*efe80*/  IMAD.MOV.U32 R5, RZ, RZ, R25 ;  /* 0x000000ffff057224 */ /* 0x000fe400078e0019 */
[----:B--2---:R-:W-:Y:S01]  /*efe90*/  VIADD R6, R6, UR23 ;  /* 0x0000001706067c36 */ /* 0x004fe20008000000 */
[----:B------:R-:W2:Y:S01]  /*efea0*/  LDCU UR23, c[0x0][0x3b8] ;  /* 0x00007700ff1777ac */ /* 0x000ea20008000800 */
[----:B---3--:R-:W-:Y:S02]  /*efeb0*/  IMAD.MOV.U32 R8, RZ, RZ, R28 ;  /* 0x000000ffff087224 */ /* 0x008fe400078e001c */
[----:B------:R-:W3:Y:S04]  /*efec0*/  LDL.LU R28, [R1+0x274] ;  /* 0x00027400011c7983 */ /* 0x000ee80000300800 */
[----:B------:R-:W2:Y:S04]  /*efed0*/  LDL R25, [R1+0x9c0] ;  /* 0x0009c00001197983 */ /* 0x000ea80000100800 */
[----:B------:R0:W-:Y:S01]  /*efee0*/  STL [R1+0x614], R6 ;  /* 0x0006140601007387 */ /* 0x0001e20000100800 */
[----:B------:R-:W-:-:S02]  /*efef0*/  IMAD.MOV.U32 R9, RZ, RZ, R29 ;  /* 0x000000ffff097224 */ /* 0x000fc400078e001d */
[----:B0-----:R-:W-:Y:S01]  /*eff00*/  VIADD R6, R6, UR22 ;  /* 0x0000001606067c36 */ /* 0x001fe20008000000 */
[----:B------:R-:W0:Y:S04]  /*eff10*/  LDCU UR22, c[0x0][0x3b8] ;  /* 0x00007700ff1677ac */ /* 0x000e280008000800 */
[----:B------:R1:W-:Y:S01]  /*eff20*/  STL [R1+0x624], R6 ;  /* 0x0006240601007387 */ /* 0x0003e20000100800 */
[----:B------:R-:W-:-:S03]  /*eff30*/  IMAD.MOV.U32 R11, RZ, RZ, R9 ;  /* 0x000000ffff0b7224 */ /* 0x000fc600078e0009 */
[----:B------:R-:W2:Y:S01]  /*eff40*/  LDL.LU R9, [R1+0x1c0] ;  /* 0x0001c00001097983 */ /* 0x000ea20000300800 */
        /* <DEDUP_REMOVED lines=17> */
[----:B------:R1:W-:Y:S04]  /*f0060*/  STL [R1+0x664], R6 ;  /* 0x0006640601007387 */ /* 0x0003e80000100800 */
[----:B------:R-:W4:Y:S01]  /*f0070*/  LDL.LU R12, [R1+0x1bc] ;  /* 0x0001bc00010c7983 */ /* 0x000f220000300800 */
[----:B------:R-:W-:-:S02]  /*f0080*/  IMAD.MOV.U32 R10, RZ, RZ, R8 ;  /* 0x000000ffff0a7224 */ /* 0x000fc400078e0008 */
[----:B-1----:R-:W-:Y:S01]  /*f0090*/  VIADD R6, R6, UR15 ;  /* 0x0000000f06067c36 */ /* 0x002fe20008000000 */
[----:B------:R-:W1:Y:S01]  /*f00a0*/  LDCU UR15, c[0x0][0x39c] ;  /* 0x00007380ff0f77ac */ /* 0x000e620008000800 */
[----:B------:R-:W-:Y:S02]  /*f00b0*/  IMAD.MOV.U32 R29, RZ, RZ, R16 ;  /* 0x000000ffff1d7224 */ /* 0x000fe400078e0010 */
[----:B------:R-:W-:Y:S01]  /*f00c0*/  VIADD R8, R6, UR14 ;  /* 0x0000000e06087c36 */ /* 0x000fe20008000000 */
[----:B------:R-:W0:Y:S01]  /*f00d0*/  LDCU UR14, c[0x0][0x39c] ;  /* 0x00007380ff0e77ac */ /* 0x000e220008000800 */
[----:B------:R-:W-:Y:S02]  /*f00e0*/  IMAD.MOV.U32 R24, RZ, RZ, R18 ;  /* 0x000000ffff187224 */ /* 0x000fe400078e0012 */
[----:B------:R-:W-:Y:S02]  /*f00f0*/  IMAD.MOV.U32 R16, RZ, RZ, R20 ;  /* 0x000000ffff107224 */ /* 0x000fe400078e0014 */
[----:B------:R-:W-:-:S02]  /*f0100*/  IMAD.MOV.U32 R20, RZ, RZ, R5 ;  /* 0x000000ffff147224 */ /* 0x000fc400078e0005 */
[----:B------:R-:W-:Y:S02]  /*f0110*/  IMAD.MOV.U32 R5, RZ, RZ, R23 ;  /* 0x000000ffff057224 */ /* 0x000fe400078e0017 */
[----:B------:R-:W-:Y:S01]  /*f0120*/  IMAD.MOV.U32 R23, RZ, RZ, R19 ;  /* 0x000000ffff177224 */ /* 0x000fe200078e0013 */
[----:B---3--:R3:W-:Y:S01]  /*f0130*/  @P3 STG.E.U16 desc[UR8][R10.64], R28 ;  /* 0x0000001c0a003986 */ /* 0x0087e2000c101508 */
[----:B------:R-:W-:-:S03]  /*f0140*/  PRMT R7, R28, 0x7632, R7 ;  /* 0x000076321c077816 */ /* 0x000fc60000000007 */
[----:B---3--:R3:W3:Y:S04]  /*f0150*/  LDL.LU R11, [R1+0x4240] ;  /* 0x00424000010b7983 */ /* 0x0086e80000300800 */
[----:B------:R0:W-:Y:S02]  /*f0160*/  STL [R1+0x668], R6 ;  /* 0x0006680601007387 */ /* 0x0001e40000100800 */
[----:B0-----:R-:W-:Y:S01]  /*f0170*/  VIADD R6, R8, UR13 ;  /* 0x0000000d08067c36 */ /* 0x001fe20008000000 */
[C---:B--2---:R-:W-:Y:S01]  /*f0180*/  LEA R18, P3, R9.reuse, R4, 0x1 ;  /* 0x0000000409127211 */ /* 0x044fe200078608ff */
[----:B------:R-:W0:Y:S03]  /*f0190*/  LDCU UR13, c[0x0][0x3b8] ;  /* 0x00007700ff0d77ac */ /* 0x000e260008000800 */
[----:B------:R-:W-:Y:S01]  /*f01a0*/  LEA.HI.X.SX32 R19, R9, R3, 0x1, P3 ;  /* 0x0000000309137211 */ /* 0x000fe200018f0eff */
[----:B------:R2:W-:Y:S04]  /*f01b0*/  STL [R1+0x684], R6 ;  /* 0x0006840601007387 */ /* 0x0005e80000100800 */
[----:B------:R0:W-:Y:S01]  /*f01c0*/  @P4 STG.E.U16 desc[UR8][R18.64], R7 ;  /* 0x0000000712004986 */ /* 0x0001e2000c101508 */
[----:B--2---:R-:W-:Y:S01]  /*f01d0*/  VIADD R6, R6, UR12 ;  /* 0x0000000c06067c36 */ /* 0x004fe20008000000 */
[----:B------:R-:W2:Y:S01]  /*f01e0*/  LDCU UR12, c[0x0][0x3b8] ;  /* 0x00007700ff0c77ac */ /* 0x000ea20008000800 */
[----:B------:R-:W-:Y:S01]  /*f01f0*/  VIADD R9, R25, 0x80 ;  /* 0x0000008019097836 */ /* 0x000fe20000000000 */
[----:B0-----:R-:W2:Y:S01]  /*f0200*/  LDL.LU R19, [R1+0x423c] ;  /* 0x00423c0001137983 */ /* 0x001ea20000300800 */
[----:B------:R-:W-:-:S03]  /*f0210*/  VIADD R18, R6, UR11 ;  /* 0x0000000b06127c36 */ /* 0x000fc60008000000 */
[----:B-1----:R-:W-:Y:S01]  /*f0220*/  ISETP.LT.AND P3, PT, R9, UR15, !P0 ;  /* 0x0000000f09007c0c */ /* 0x002fe2000c761270 */
[----:B------:R-:W0:Y:S01]  /*f0230*/  LDCU UR15, c[0x0][0x39c] ;  /* 0x00007380ff0f77ac */ /* 0x000e220008000800 */
[----:B------:R-:W2:Y:S01]  /*f0240*/  LDL.LU R13, [R1+0x278] ;  /* 0x00027800010d7983 */ /* 0x000ea20000300800 */
[----:B------:R-:W1:Y:S03]  /*f0250*/  LDCU UR11, c[0x0][0x3b8] ;  /* 0x00007700ff0b77ac */ /* 0x000e660008000800 */
[----:B------:R0:W-:Y:S04]  /*f0260*/  STL [R1+0x68c], R6 ;  /* 0x00068c0601007387 */ /* 0x0001e80000100800 */
[----:B------:R-:W2:Y:S04]  /*f0270*/  LDL.LU R28, [R1+0x1b8] ;  /* 0x0001b800011c7983 */ /* 0x000ea80000300800 */
[----:B------:R-:W2:Y:S01]  /*f0280*/  LDL.LU R7, [R1+0x1b4] ;  /* 0x0001b40001077983 */ /* 0x000ea20000300800 */
[----:B0-----:R-:W-:-:S02]  /*f0290*/  IMAD.MOV.U32 R6, RZ, RZ, R29 ;  /* 0x000000ffff067224 */ /* 0x001fc400078e001d */
[----:B------:R-:W-:Y:S02]  /*f02a0*/  IMAD.MOV.U32 R29, RZ, RZ, R5 ;  /* 0x000000ffff1d7224 */ /* 0x000fe400078e0005 */
[----:B------:R-:W-:Y:S02]  /*f02b0*/  IMAD.MOV.U32 R5, RZ, RZ, R26 ;  /* 0x000000ffff057224 */ /* 0x000fe400078e001a */
[----:B------:R-:W2:Y:S04]  /*f02c0*/  LDL.LU R26, [R1+0x27c] ;  /* 0x00027c00011a7983 */ /* 0x000ea80000300800 */
[----:B------:R-:W-:Y:S01]  /*f02d0*/  STL [R1+0x4218], R8 ;  /* 0x0042180801007387 */ /* 0x000fe20000100800 */
[----:B----4-:R-:W-:-:S05]  /*f02e0*/  LEA R10, P4, R12, R4, 0x1 ;  /* 0x000000040c0a7211 */ /* 0x010fca00078808ff */
[----:B------:R0:W-:Y:S04]  /*f02f0*/  STL [R1+0x1c0], R10 ;  /* 0x0001c00a01007387 */ /* 0x0001e80000100800 */
[----:B0-----:R-:W2:Y:S04]  /*f0300*/  LDL.LU R10, [R1+0x4238] ;  /* 0x00423800010a7983 */ /* 0x001ea80000300800 */
[----:B------:R-:W4:Y:S04]  /*f0310*/  LDL.LU R9, [R1+0x1b0] ;  /* 0x0001b00001097983 */ /* 0x000f280000300800 */
[----:B----4-:R0:W-:Y:S04]  /*f0320*/  STL.64 [R1+0x4230], R8 ;  /* 0x0042300801007387 */ /* 0x0101e80000100a00 */
[----:B0-----:R-:W4:Y:S01]  /*f0330*/  LDL.LU.64 R8, [R1+0x1c0] ;  /* 0x0001c00001087983 */ /* 0x001f220000300a00 */
[----:B---3--:R-:W-:Y:S01]  /*f0340*/  VIADD R11, R25, 0x81 ;  /* 0x00000081190b7836 */ /* 0x008fe20000000000 */
[----:B--2---:R-:W-:-:S02]  /*f0350*/  PRMT R10, R13, 0x7632, R10 ;  /* 0x000076320d0a7816 */ /* 0x004fc4000000000a */
[-C--:B----4-:R-:W-:Y:S02]  /*f0360*/  LEA.HI.X.SX32 R9, R12, R3.reuse, 0x1, P4 ;  /* 0x000000030c097211 */ /* 0x090fe400020f0eff */
[----:B------:R-:W-:Y:S01]  /*f0370*/  ISETP.LT.AND P4, PT, R11, UR14, !P0 ;  /* 0x0000000e0b007c0c */ /* 0x000fe2000c781270 */
[----:B------:R-:W-:Y:S01]  /*f0380*/  VIADD R11, R18, UR10 ;  /* 0x0000000a120b7c36 */ /* 0x000fe20008000000 */
[----:B------:R-:W0:Y:S01]  /*f0390*/  LDCU UR14, c[0x0][0x39c] ;  /* 0x00007380ff0e77ac */ /* 0x000e220008000800 */
[----:B------:R2:W-:Y:S01]  /*f03a0*/  @P5 STG.E.U16 desc[UR8][R8.64], R13 ;  /* 0x0000000d08005986 */ /* 0x0005e2000c101508 */
[----:B------:R-:W3:Y:S03]  /*f03b0*/  LDCU UR10, c[0x0][0x3b8] ;  /* 0x00007700ff0a77ac */ /* 0x000ee60008000800 */
[----:B------:R4:W-:Y:S01]  /*f03c0*/  STL [R1+0x694], R11 ;  /* 0x0006940b01007387 */ /* 0x0009e20000100800 */
[C---:B--2---:R-:W-:Y:S01]  /*f03d0*/  LEA R8, P5, R28.reuse, R4, 0x1 ;  /* 0x000000041c087211 */ /* 0x044fe200078a08ff */
[----:B----4-:R-:W-:Y:S01]  /*f03e0*/  VIADD R11, R11, UR33 ;  /* 0x000000210b0b7c36 */ /* 0x010fe20008000000 */
[----:B------:R-:W2:Y:S02]  /*f03f0*/  LDCU UR33, c[0x0][0x3b8] ;  /* 0x00007700ff2177ac */ /* 0x000ea40008000800 */
[----:B------:R-:W-:-:S02]  /*f0400*/  LEA.HI.X.SX32 R9, R28, R3, 0x1, P5 ;  /* 0x000000031c097211 */ /* 0x000fc400028f0eff */
[----:B------:R-:W-:Y:S04]  /*f0410*/  STL [R1+0x6bc], R11 ;  /* 0x0006bc0b01007387 */ /* 0x000fe80000100800 */
[----:B------:R-:W-:Y:S04]  /*f0420*/  STL.64 [R1+0x40a8], R18 ;  /* 0x0040a81201007387 */ /* 0x000fe80000100a00 */
[----:B------:R4:W-:Y:S04]  /*f0430*/  @P6 STG.E.U16 desc[UR8][R8.64], R10 ;  /* 0x0000000a08006986 */ /* 0x0009e8000c101508 */
[----:B----4-:R-:W4:Y:S01]  /*f0440*/  LDL.LU.64 R8, [R1+0x4230] ;  /* 0x0042300001087983 */ /* 0x010f220000300a00 */
[----:B------:R-:W-:Y:S01]  /*f0450*/  IMAD.MOV.U32 R28, RZ, RZ, R29 ;  /* 0x000000ffff1c7224 */ /* 0x000fe200078e001d */
[----:B------:R-:W-:Y:S01]  /*f0460*/  LEA R18, P5, R7, R4, 0x1 ;  /* 0x0000000407127211 */ /* 0x000fe200078a08ff */
[----:B------:R-:W-:Y:S01]  /*f0470*/  IMAD.MOV.U32 R13, RZ, RZ, R6 ;  /* 0x000000ffff0d7224 */ /* 0x000fe200078e0006 */
[----:B------:R-:W2:Y:S01]  /*f0480*/  LDL.LU R10, [R1+0x1ac] ;  /* 0x0001ac00010a7983 */ /* 0x000ea20000300800 */
[----:B------:R-:W-:-:S02]  /*f0490*/  IMAD.MOV.U32 R29, RZ, RZ, R5 ;  /* 0x000000ffff1d7224 */ /* 0x000fc400078e0005 */
[----:B------:R-:W-:Y:S02]  /*f04a0*/  VIADD R6, R25, 0x82 ;  /* 0x0000008219067836 */ /* 0x000fe40000000000 */
[----:B------:R-:W-:Y:S02]  /*f04b0*/  IMAD.MOV.U32 R5, RZ, RZ, R14 ;  /* 0x000000ffff057224 */ /* 0x000fe400078e000e */
[----:B------:R-:W-:Y:S01]  /*f04c0*/  VIADD R14, R11, UR6 ;  /* 0x000000060b0e7c36 */ /* 0x000fe20008000000 */
[----:B------:R-:W-:Y:S02]  /*f04d0*/  LEA.HI.X.SX32 R19, R7, R3, 0x1, P5 ;  /* 0x0000000307137211 */ /* 0x000fe400028f0eff */
[----:B----4-:R-:W-:Y:S01]  /*f04e0*/  PRMT R8, R26, 0x7632, R8 ;  /* 0x000076321a087816 */ /* 0x010fe20000000008 */
[----:B------:R-:W-:Y:S01]  /*f04f0*/  IMAD.MOV.U32 R11, RZ, RZ, R13 ;  /* 0x000000ffff0b7224 */ /* 0x000fe200078e000d */
[----:B------:R-:W-:Y:S01]  /*f0500*/  ISETP.LT.AND P5, PT, R6, UR15, !P0 ;  /* 0x0000000f06007c0c */ /* 0x000fe2000c7a1270 */
[----:B------:R-:W-:Y:S01]  /*f0510*/  VIADD R6, R14, UR35 ;  /* 0x000000230e067c36 */ /* 0x000fe20008000000 */
[----:B------:R-:W4:Y:S01]  /*f0520*/  LDCU UR6, c[0x0][0x3b8] ;  /* 0x00007700ff0677ac */ /* 0x000f220008000800 */
[----:B------:R-:W-:-:S03]  /*f0530*/  VIADD R7, R25, 0x83 ;  /* 0x0000008319077836 */ /* 0x000fc60000000000 */
[----:B------:R1:W-:Y:S01]  /*f0540*/  STL [R1+0x6d4], R6 ;  /* 0x0006d40601007387 */ /* 0x0003e20000100800 */
[----:B------:R-:W2:Y:S01]  /*f0550*/  LDCU UR35, c[0x0][0x3b8] ;  /* 0x00007700ff2377ac */ /* 0x000ea20008000800 */
[----:B0-----:R-:W-:Y:S02]  /*f0560*/  ISETP.LT.AND P6, PT, R7, UR14, !P0 ;  /* 0x0000000e07007c0c */ /* 0x001fe4000c7c1270 */
[----:B------:R-:W3:Y:S01]  /*f0570*/  LDL.LU R7, [R1+0x1a4] ;  /* 0x0001a40001077983 */ /* 0x000ee20000300800 */
[----:B------:R-:W0:Y:S01]  /*f0580*/  LDCU UR15, c[0x0][0x3b8] ;  /* 0x00007700ff0f77ac */ /* 0x000e220008000800 */
[----:B-1----:R-:W-:Y:S02]  /*f0590*/  VIADD R6, R6, UR34 ;  /* 0x0000002206067c36 */ /* 0x002fe40008000000 */
[----:B------:R1:W-:Y:S01]  /*f05a0*/  STL [R1+0x4220], R25 ;  /* 0x0042201901007387 */ /* 0x0003e20000100800 */
[----:B------:R-:W0:Y:S03]  /*f05b0*/  LDCU UR14, c[0x0][0x3b8] ;  /* 0x00007700ff0e77ac */ /* 0x000e260008000800 */
[----:B------:R2:W-:Y:S01]  /*f05c0*/  @P2 STG.E.U16 desc[UR8][R18.64], R26 ;  /* 0x0000001a12002986 */ /* 0x0005e2000c101508 */
[----:B------:R-:W0:Y:S03]  /*f05d0*/  LDCU UR34, c[0x0][0x3b8] ;  /* 0x00007700ff2277ac */ /* 0x000e260008000800 */
[----:B------:R4:W-:Y:S04]  /*f05e0*/  STL [R1+0x6cc], R6 ;  /* 0x0006cc0601007387 */ /* 0x0009e80000100800 */
[----:B-1----:R-:W3:Y:S01]  /*f05f0*/  LDL.LU R25, [R1+0x1a0] ;  /* 0x0001a00001197983 */ /* 0x002ee20000300800 */
[----:B--2---:R-:W-:Y:S01]  /*f0600*/  VIADD R26, R6, UR62 ;  /* 0x0000003e061a7c36 */ /* 0x004fe20008000000 */
[----:B------:R-:W-:-:S02]  /*f0610*/  LEA R18, P2, R9, R4, 0x1 ;  /* 0x0000000409127211 */ /* 0x000fc400078408ff */
[----:B----4-:R-:W2:Y:S01]  /*f0620*/  LDL.LU R6, [R1+0x19c] ;  /* 0x00019c0001067983 */ /* 0x010ea20000300800 */
[----:B------:R-:W1:Y:S03]  /*f0630*/  LDCU UR62, c[0x0][0x3b8] ;  /* 0x00007700ff3e77ac */ /* 0x000e660008000800 */
[----:B------:R-:W-:Y:S04]  /*f0640*/  STL [R1+0x4188], R14 ;  /* 0x0041880e01007387 */ /* 0x000fe80000100800 */
[----:B------:R4:W-:Y:S04]  /*f0650*/  STL [R1+0x41e0], R14 ;  /* 0x0041e00e01007387 */ /* 0x0009e80000100800 */
[----:B----4-:R-:W4:Y:S01]  /*f0660*/  LDL.LU R14, [R1+0x1a8] ;  /* 0x0001a800010e7983 */ /* 0x010f220000300800 */
[----:B------:R-:W-:-:S02]  /*f0670*/  LEA.HI.X.SX32 R19, R9, R3, 0x1, P2 ;  /* 0x0000000309137211 */ /* 0x000fc400010f0eff */
[-C--:B------:R-:W-:Y:S02]  /*f0680*/  LEA R12, P2, R10, R4.reuse, 0x1 ;  /* 0x000000040a0c7211 */ /* 0x080fe400078408ff */
[----:B------:R-:W-:Y:S01]  /*f0690*/  IADD3 R9, PT, PT, R26, UR61, RZ ;  /* 0x0000003d1a097c10 */ /* 0x000fe2000fffe0ff */
[----:B------:R0:W-:Y:S01]  /*f06a0*/  @P1 STG.E.U16 desc[UR8][R18.64], R8 ;  /* 0x0000000812001986 */ /* 0x0001e2000c101508 */
[----:B------:R-:W-:Y:S01]  /*f06b0*/  LEA.HI.X.SX32 R13, R10, R3, 0x1, P2 ;  /* 0x000000030a0d7211 */ /* 0x000fe200010f0eff */
[----:B------:R-:W1:Y:S02]  /*f06c0*/  LDCU UR61, c[0x0][0x3b8] ;  /* 0x00007700ff3d77ac */ /* 0x000e640008000800 */
[----:B------:R0:W-:Y:S04]  /*f06d0*/  STL [R1+0x6ec], R9 ;  /* 0x0006ec0901007387 */ /* 0x0001e80000100800 */
[----:B0-----:R-:W2:Y:S01]  /*f06e0*/  LDL.LU R8, [R1+0x198] ;  /* 0x0001980001087983 */ /* 0x001ea20000300800 */
[----:B------:R-:W-:Y:S01]  /*f06f0*/  VIADD R9, R9, UR63 ;  /* 0x0000003f09097c36 */ /* 0x000fe20008000000 */
[----:B------:R-:W0:Y:S02]  /*f0700*/  LDCU UR63, c[0x0][0x39c] ;  /* 0x00007380ff3f77ac */ /* 0x000e240008000800 */
[----:B------:R1:W-:Y:S04]  /*f0710*/  STL.64 [R1+0x4210], R12 ;  /* 0x0042100c01007387 */ /* 0x0003e80000100a00 */
[----:B-1----:R-:W2:Y:S04]  /*f0720*/  LDL.LU R12, [R1+0x194] ;  /* 0x00019400010c7983 */ /* 0x002ea80000300800 */
[----:B------:R1:W-:Y:S01]  /*f0730*/  STL [R1+0x6f0], R9 ;  /* 0x0006f00901007387 */ /* 0x0003e20000100800 */
[----:B------:R-:W-:Y:S01]  /*f0740*/  IMAD.MOV.U32 R13, RZ, RZ, R11 ;  /* 0x000000ffff0d7224 */ /* 0x000fe200078e000b */
[----:B---3--:R-:W-:-:S04]  /*f0750*/  LEA R10, P2, R7, R4, 0x1 ;  /* 0x00000004070a7211 */ /* 0x008fc800078408ff */
[----:B------:R-:W-:Y:S02]  /*f0760*/  LEA.HI.X.SX32 R11, R7, R3, 0x1, P2 ;  /* 0x00000003070b7211 */ /* 0x000fe400010f0eff */
[----:B----4-:R-:W-:-:S04]  /*f0770*/  LEA R18, P1, R14, R4, 0x1 ;  /* 0x000000040e127211 */ /* 0x010fc800078208ff */
[----:B------:R-:W-:-:S05]  /*f0780*/  LEA.HI.X.SX32 R19, R14, R3, 0x1, P1 ;  /* 0x000000030e137211 */ /* 0x000fca00008f0eff */
[----:B------:R3:W-:Y:S04]  /*f0790*/  STL.64 [R1+0x1f8], R18 ;  /* 0x0001f81201007387 */ /* 0x0007e80000100a00 */
[----:B------:R-:W4:Y:S04]  /*f07a0*/  LDL.LU R14, [R1+0x190] ;  /* 0x00019000010e7983 */ /* 0x000f280000300800 */
[----:B------:R-:W4:Y:S01]  /*f07b0*/  LDL.LU R7, [R1+0x18c] ;  /* 0x00018c0001077983 */ /* 0x000f220000300800 */
[----:B-1----:R-:W-:Y:S01]  /*f07c0*/  VIADD R9, R9, UR60 ;  /* 0x0000003c09097c36 */ /* 0x002fe20008000000 */
[----:B------:R-:W1:Y:S02]  /*f07d0*/  LDCU UR60, c[0x0][0x3b8] ;  /* 0x00007700ff3c77ac */ /* 0x000e640008000800 */
[----:B------:R2:W-:Y:S01]  /*f07e0*/  STL.64 [R1+0x1f0], R10 ;  /* 0x0001f00a01007387 */ /* 0x0005e20000100a00 */
[----:B---3--:R-:W-:-:S04]  /*f07f0*/  LEA R18, P1, R25, R4, 0x1 ;  /* 0x0000000419127211 */ /* 0x008fc800078208ff */
[-C--:B------:R-:W-:Y:S02]  /*f0800*/  LEA.HI.X.SX32 R19, R25, R3.reuse, 0x1, P1 ;  /* 0x0000000319137211 */ /* 0x080fe400008f0eff */
[CC--:B--2---:R-:W-:Y:S01]  /*f0810*/  LEA R10, P2, R6.reuse, R4.reuse, 0x1 ;  /* 0x00000004060a7211 */ /* 0x0c4fe200078408ff */
[----:B------:R-:W-:Y:S03]  /*f0820*/  STL [R1+0x6f4], R9 ;  /* 0x0006f40901007387 */ /* 0x000fe60000100800 */
[-C--:B------:R-:W-:Y:S01]  /*f0830*/  LEA.HI.X.SX32 R11, R6, R3.reuse, 0x1, P2 ;  /* 0x00000003060b7211 */ /* 0x080fe200010f0eff */
[----:B------:R-:W-:Y:S04]  /*f0840*/  STL.64 [R1+0x1e8], R18 ;  /* 0x0001e81201007387 */ /* 0x000fe80000100a00 */
[----:B------:R2:W-:Y:S04]  /*f0850*/  STL.64 [R1+0x1e0], R10 ;  /* 0x0001e00a01007387 */ /* 0x0005e80000100a00 */
[----:B------:R-:W-:Y:S04]  /*f0860*/  STL.64 [R1+0x4228], R22 ;  /* 0x0042281601007387 */ /* 0x000fe80000100a00 */
[----:B------:R-:W3:Y:S01]  /*f0870*/  LDL.LU R25, [R1+0x188] ;  /* 0x0001880001197983 */ /* 0x000ee20000300800 */
[----:B------:R-:W-:Y:S01]  /*f0880*/  IMAD.MOV.U32 R6, RZ, RZ, R28 ;  /* 0x000000ffff067224 */ /* 0x000fe200078e001c */
[-C--:B--2---:R-:W-:Y:S01]  /*f0890*/  LEA R10, P1, R8, R4.reuse, 0x1 ;  /* 0x00000004080a7211 */ /* 0x084fe200078208ff */
[----:B------:R-:W-:Y:S01]  /*f08a0*/  VIADD R9, R9, UR57 ;  /* 0x0000003909097c36 */ /* 0x000fe20008000000 */
[-C--:B------:R-:W-:Y:S01]  /*f08b0*/  LEA R18, P2, R12, R4.reuse, 0x1 ;  /* 0x000000040c127211 */ /* 0x080fe200078408ff */
[----:B------:R-:W-:Y:S01]  /*f08c0*/  IMAD.MOV.U32 R28, RZ, RZ, R29 ;  /* 0x000000ffff1c7224 */ /* 0x000fe200078e001d */
[-C--:B------:R-:W-:Y:S01]  /*f08d0*/  LEA.HI.X.SX32 R11, R8, R3.reuse, 0x1, P1 ;  /* 0x00000003080b7211 */ /* 0x080fe200008f0eff */
[----:B------:R-:W2:Y:S01]  /*f08e0*/  LDL.LU R29, [R1+0x184] ;  /* 0x00018400011d7983 */ /* 0x000ea20000300800 */
[----:B------:R-:W-:Y:S01]  /*f08f0*/  LEA.HI.X.SX32 R19, R12, R3, 0x1, P2 ;  /* 0x000000030c137211 */ /* 0x000fe200010f0eff */
[----:B------:R-:W0:Y:S02]  /*f0900*/  LDCU UR57, c[0x0][0x39c] ;  /* 0x00007380ff3977ac */ /* 0x000e240008000800 */
[----:B------:R1:W-:Y:S04]  /*f0910*/  STL [R1+0x71c], R9 ;  /* 0x00071c0901007387 */ /* 0x0003e80000100800 */
[----:B------:R-:W2:Y:S04]  /*f0920*/  LDL.LU R8, [R1+0x170] ;  /* 0x0001700001087983 */ /* 0x000ea80000300800 */
[----:B------:R0:W-:Y:S01]  /*f0930*/  STL.64 [R1+0x41e8], R10 ;  /* 0x0041e80a01007387 */ /* 0x0001e20000100a00 */
[----:B-1----:R-:W-:Y:S01]  /*f0940*/  VIADD R9, R9, UR59 ;  /* 0x0000003b09097c36 */ /* 0x002fe20008000000 */
[----:B------:R-:W1:Y:S02]  /*f0950*/  LDCU UR59, c[0x0][0x39c] ;  /* 0x00007380ff3b77ac */ /* 0x000e640008000800 */
[----:B0-----:R-:W2:Y:S04]  /*f0960*/  LDL.LU R11, [R1+0x17c] ;  /* 0x00017c00010b7983 */ /* 0x001ea80000300800 */
[----:B------:R0:W-:Y:S04]  /*f0970*/  STL.64 [R1+0x1d0], R18 ;  /* 0x0001d01201007387 */ /* 0x0001e80000100a00 */
[----:B------:R-:W2:Y:S01]  /*f0980*/  LDL.LU R10, [R1+0x174] ;  /* 0x00017400010a7983 */ /* 0x000ea20000300800 */
[----:B----4-:R-:W-:-:S04]  /*f0990*/  LEA R22, P1, R14, R4, 0x1 ;  /* 0x000000040e167211 */ /* 0x010fc800078208ff */
[----:B------:R-:W-:-:S05]  /*f09a0*/  LEA.HI.X.SX32 R23, R14, R3, 0x1, P1 ;  /* 0x000000030e177211 */ /* 0x000fca00008f0eff */
[----:B------:R4:W-:Y:S01]  /*f09b0*/  STL.64 [R1+0x1c8], R22 ;  /* 0x0001c81601007387 */ /* 0x0009e20000100a00 */
[----:B0-----:R-:W-:-:S03]  /*f09c0*/  LEA R18, P2, R7, R4, 0x1 ;  /* 0x0000000407127211 */ /* 0x001fc600078408ff */
[----:B----4-:R-:W4:Y:S04]  /*f09d0*/  LDL.LU.64 R22, [R1+0x4228] ;  /* 0x0042280001167983 */ /* 0x010f280000300a00 */
[----:B------:R-:W-:Y:S04]  /*f09e0*/  STL [R1+0x724], R9 ;  /* 0x0007240901007387 */ /* 0x000fe80000100800 */
[----:B------:R0:W-:Y:S04]  /*f09f0*/  STL [R1+0x421c], R0 ;  /* 0x00421c0001007387 */ /* 0x0001e80000100800 */
[----:B0-----:R-:W4:Y:S01]  /*f0a00*/  LDL.LU R0, [R1+0x178] ;  /* 0x0001780001007983 */ /* 0x001f220000300800 */
[----:B------:R-:W-:-:S05]  /*f0a10*/  LEA.HI.X.SX32 R19, R7, R3, 0x1, P2 ;  /* 0x0000000307137211 */ /* 0x000fca00010f0eff */
[----:B------:R0:W-:Y:S04]  /*f0a20*/  STL.64 [R1+0x1c0], R18 ;  /* 0x0001c01201007387 */ /* 0x0001e80000100a00 */
[----:B------:R-:W4:Y:S04]  /*f0a30*/  LDL R14, [R1+0x16c] ;  /* 0x00016c00010e7983 */ /* 0x000f280000100800 */
[----:B------:R-:W4:Y:S01]  /*f0a40*/  LDL.LU R7, [R1+0x168] ;  /* 0x0001680001077983 */ /* 0x000f220000300800 */
[----:B0-----:R-:W-:Y:S01]  /*f0a50*/  IMAD.MOV.U32 R19, RZ, RZ, R13 ;  /* 0x000000ffff137224 */ /* 0x001fe200078e000d */
[----:B---3--:R-:W-:-:S03]  /*f0a60*/  LEA R18, P2, R25, R4, 0x1 ;  /* 0x0000000419127211 */ /* 0x008fc600078408ff */
[----:B------:R-:W-:Y:S01]  /*f0a70*/  IMAD.MOV.U32 R13, RZ, RZ, R19 ;  /* 0x000000ffff0d7224 */ /* 0x000fe200078e0013 */
[----:B------:R-:W-:Y:S02]  /*f0a80*/  LEA.HI.X.SX32 R19, R25, R3, 0x1, P2 ;  /* 0x0000000319137211 */ /* 0x000fe400010f0eff */
[-C--:B--2---:R-:W-:Y:S01]  /*f0a90*/  LEA R12, P1, R29, R4.reuse, 0x1 ;  /* 0x000000041d0c7211 */ /* 0x084fe200078208ff */
[----:B------:R-:W2:Y:S04]  /*f0aa0*/  LDL.LU R25, [R1+0x4220] ;  /* 0x0042200001197983 */ /* 0x000ea80000300800 */
[----:B------:R0:W-:Y:S02]  /*f0ab0*/  STL.64 [R1+0x1b8], R18 ;  /* 0x0001b81201007387 */ /* 0x0001e40000100a00 */
[----:B0-----:R-:W-:Y:S01]  /*f0ac0*/  IMAD.MOV.U32 R19, RZ, RZ, R13 ;  /* 0x000000ffff137224 */ /* 0x001fe200078e000d */
[----:B------:R-:W-:-:S02]  /*f0ad0*/  LEA R18, P2, R13, R4, 0x1 ;  /* 0x000000040d127211 */ /* 0x000fc400078408ff */
[-C--:B------:R-:W-:Y:S02]  /*f0ae0*/  LEA.HI.X.SX32 R13, R29, R3.reuse, 0x1, P1 ;  /* 0x000000031d0d7211 */ /* 0x080fe400008f0eff */
[----:B------:R-:W-:Y:S01]  /*f0af0*/  LEA.HI.X.SX32 R19, R19, R3, 0x1, P2 ;  /* 0x0000000313137211 */ /* 0x000fe200010f0eff */
[----:B------:R-:W3:Y:S04]  /*f0b00*/  LDL.LU R29, [R1+0x3a0] ;  /* 0x0003a000011d7983 */ /* 0x000ee80000300800 */
[----:B------:R0:W-:Y:S04]  /*f0b10*/  STL.64 [R1+0x1b0], R12 ;  /* 0x0001b00c01007387 */ /* 0x0001e80000100a00 */
[----:B------:R-:W-:Y:S01]  /*f0b20*/  STL.64 [R1+0x1a8], R18 ;  /* 0x0001a81201007387 */ /* 0x000fe20000100a00 */
[----:B0-----:R-:W-:-:S04]  /*f0b30*/  LEA R12, P1, R11, R4, 0x1 ;  /* 0x000000040b0c7211 */ /* 0x001fc800078208ff */
[----:B------:R-:W-:-:S05]  /*f0b40*/  LEA.HI.X.SX32 R13, R11, R3, 0x1, P1 ;  /* 0x000000030b0d7211 */ /* 0x000fca00008f0eff */
[----:B------:R0:W-:Y:S02]  /*f0b50*/  STL.64 [R1+0x1a0], R12 ;  /* 0x0001a00c01007387 */ /* 0x0001e40000100a00 */
[----:B0-----:R-:W-:-:S04]  /*f0b60*/  LEA R12, P1, R10, R4, 0x1 ;  /* 0x000000040a0c7211 */ /* 0x001fc800078208ff */
[----:B------:R-:W-:Y:S02]  /*f0b70*/  LEA.HI.X.SX32 R13, R10, R3, 0x1, P1 ;  /* 0x000000030a0d7211 */ /* 0x000fe400008f0eff */
[----:B----4-:R-:W-:-:S04]  /*f0b80*/  LEA R18, P2, R0, R4, 0x1 ;  /* 0x0000000400127211 */ /* 0x010fc800078408ff */
[----:B------:R-:W-:Y:S02]  /*f0b90*/  LEA.HI.X.SX32 R19, R0, R3, 0x1, P2 ;  /* 0x0000000300137211 */ /* 0x000fe400010f0eff */
[----:B------:R-:W4:Y:S04]  /*f0ba0*/  LDL.LU R0, [R1+0x421c] ;  /* 0x00421c0001007983 */ /* 0x000f280000300800 */
[----:B------:R0:W-:Y:S04]  /*f0bb0*/  STL.64 [R1+0x198], R18 ;  /* 0x0001981201007387 */ /* 0x0001e80000100a00 */
[----:B------:R1:W-:Y:S01]  /*f0bc0*/  STL.64 [R1+0x190], R12 ;  /* 0x0001900c01007387 */ /* 0x0003e20000100a00 */
[----:B0-----:R-:W-:-:S04]  /*f0bd0*/  LEA R18, P2, R8, R4, 0x1 ;  /* 0x0000000408127211 */ /* 0x001fc800078408ff */
[-C--:B------:R-:W-:Y:S02]  /*f0be0*/  LEA.HI.X.SX32 R19, R8, R3.reuse, 0x1, P2 ;  /* 0x0000000308137211 */ /* 0x080fe400010f0eff */
[C---:B-1----:R-:W-:Y:S01]  /*f0bf0*/  LEA R12, P1, R14.reuse, R4, 0x1 ;  /* 0x000000040e0c7211 */ /* 0x042fe200078208ff */
[----:B------:R-:W2:Y:S04]  /*f0c00*/  LDL.LU R8, [R1+0x4218] ;  /* 0x0042180001087983 */ /* 0x000ea80000300800 */
[----:B------:R0:W-:Y:S01]  /*f0c10*/  STL.64 [R1+0x188], R18 ;  /* 0x0001881201007387 */ /* 0x0001e20000100a00 */
[----:B------:R-:W-:-:S05]  /*f0c20*/  LEA.HI.X.SX32 R13, R14, R3, 0x1, P1 ;  /* 0x000000030e0d7211 */ /* 0x000fca00008f0eff */
[----:B------:R1:W-:Y:S01]  /*f0c30*/  STL.64 [R1+0x180], R12 ;  /* 0x0001800c01007387 */ /* 0x0003e20000100a00 */
[----:B0-----:R-:W-:-:S04]  /*f0c40*/  LEA R18, P2, R7, R4, 0x1 ;  /* 0x0000000407127211 */ /* 0x001fc800078408ff */
[----:B------:R-:W-:Y:S01]  /*f0c50*/  LEA.HI.X.SX32 R19, R7, R3, 0x1, P2 ;  /* 0x0000000307137211 */ /* 0x000fe200010f0eff */
[----:B-1----:R-:W3:Y:S04]  /*f0c60*/  LDL.LU.64 R12, [R1+0x4210] ;  /* 0x00421000010c7983 */ /* 0x002ee80000300a00 */
[----:B------:R-:W2:Y:S04]  /*f0c70*/  LDL.LU R7, [R1+0x3a4] ;  /* 0x0003a40001077983 */ /* 0x000ea80000300800 */
[----:B------:R-:W-:Y:S04]  /*f0c80*/  STL.64 [R1+0x4180], R18 ;  /* 0x0041801201007387 */ /* 0x000fe80000100a00 */
[----:B------:R0:W-:Y:S04]  /*f0c90*/  STL.64 [R1+0x41f8], R2 ;  /* 0x0041f80201007387 */ /* 0x0001e80000100a00 */
[----:B0-----:R-:W2:Y:S04]  /*f0ca0*/  LDL.LU.64 R2, [R1+0x1f0] ;  /* 0x0001f00001027983 */ /* 0x001ea80000300a00 */
[----:B---3--:R-:W-:Y:S04]  /*f0cb0*/  @P3 STG.E.U16 desc[UR8][R12.64], R29 ;  /* 0x0000001d0c003986 */ /* 0x008fe8000c101508 */
[----:B--2---:R0:W-:Y:S04]  /*f0cc0*/  STL.64 [R1+0x4200], R2 ;  /* 0x0042000201007387 */ /* 0x0041e80000100a00 */
[----:B0-----:R-:W2:Y:S04]  /*f0cd0*/  LDL.LU.64 R2, [R1+0x1f8] ;  /* 0x0001f80001027983 */ /* 0x001ea80000300a00 */
[----:B------:R-:W3:Y:S01]  /*f0ce0*/  LDL.LU.64 R12, [R1+0x4208] ;  /* 0x00420800010c7983 */ /* 0x000ee20000300a00 */
[----:B------:R-:W-:-:S02]  /*f0cf0*/  VIADD R10, R25, 0x85 ;  /* 0x00000085190a7836 */ /* 0x000fc40000000000 */
[----:B------:R-:W-:Y:S01]  /*f0d00*/  VIADD R9, R9, UR58 ;  /* 0x0000003a09097c36 */ /* 0x000fe20008000000 */
[----:B------:R-:W0:Y:S02]  /*f0d10*/  LDCU UR58, c[0x0][0x39c] ;  /* 0x00007380ff3a77ac */ /* 0x000e240008000800 */
[----:B------:R-:W-:Y:S01]  /*f0d20*/  ISETP.LT.AND P2, PT, R10, UR59, !P0 ;  /* 0x0000003b0a007c0c */ /* 0x000fe2000c741270 */
[----:B------:R-:W-:Y:S01]  /*f0d30*/  VIADD R10, R9, UR56 ;  /* 0x00000038090a7c36 */ /* 0x000fe20008000000 */
[----:B------:R-:W1:Y:S04]  /*f0d40*/  LDCU UR56, c[0x0][0x39c] ;  /* 0x00007380ff3877ac */ /* 0x000e680008000800 */
[----:B------:R-:W-:Y:S01]  /*f0d50*/  STL [R1+0x72c], R10 ;  /* 0x00072c0a01007387 */ /* 0x000fe20000100800 */
[----:B------:R-:W-:Y:S01]  /*f0d60*/  VIADD R11, R25, 0x84 ;  /* 0x00000084190b7836 */ /* 0x000fe20000000000 */
[----:B------:R-:W0:Y:S02]  /*f0d70*/  LDCU UR59, c[0x0][0x39c] ;  /* 0x00007380ff3b77ac */ /* 0x000e240008000800 */
[----:B------:R-:W4:Y:S01]  /*f0d80*/  LDL.LU.64 R18, [R1+0x1e8] ;  /* 0x0001e80001127983 */ /* 0x000f220000300a00 */
[----:B---3--:R-:W-:-:S05]  /*f0d90*/  PRMT R13, R29, 0x7632, R13 ;  /* 0x000076321d0d7816 */ /* 0x008fca000000000d */
[----:B--2---:R2:W-:Y:S04]  /*f0da0*/  @P4 STG.E.U16 desc[UR8][R2.64], R13 ;  /* 0x0000000d02004986 */ /* 0x0045e8000c101508 */
[----:B--2---:R-:W2:Y:S01]  /*f0db0*/  LDL.LU.64 R2, [R1+0x4200] ;  /* 0x0042000001027983 */ /* 0x004ea20000300a00 */
[----:B------:R-:W-:Y:S01]  /*f0dc0*/  ISETP.LT.AND P1, PT, R11, UR57, !P0 ;  /* 0x000000390b007c0c */ /* 0x000fe2000c721270 */
[----:B------:R-:W-:Y:S01]  /*f0dd0*/  VIADD R11, R25, 0x86 ;  /* 0x00000086190b7836 */ /* 0x000fe20000000000 */
[----:B------:R-:W-:Y:S01]  /*f0de0*/  PRMT R12, R7, 0x7632, R12 ;  /* 0x00007632070c7816 */ /* 0x000fe2000000000c */
[----:B------:R-:W-:Y:S01]  /*f0df0*/  IMAD.MOV.U32 R29, RZ, RZ, R17 ;  /* 0x000000ffff1d7224 */ /* 0x000fe200078e0011 */
[----:B------:R-:W3:Y:S02]  /*f0e00*/  LDCU UR57, c[0x0][0x3b8] ;  /* 0x00007700ff3977ac */ /* 0x000ee40008000800 */
[----:B0-----:R-:W-:Y:S01]  /*f0e10*/  ISETP.LT.AND P3, PT, R11, UR58, !P0 ;  /* 0x0000003a0b007c0c */ /* 0x001fe2000c761270 */
[----:B------:R-:W-:Y:S01]  /*f0e20*/  VIADD R11, R25, 0x87 ;  /* 0x00000087190b7836 */ /* 0x000fe20000000000 */
[----:B------:R-:W0:Y:S01]  /*f0e30*/  LDCU UR58, c[0x0][0x3b8] ;  /* 0x00007700ff3a77ac */ /* 0x000e220008000800 */
[----:B------:R-:W-:-:S03]  /*f0e40*/  VIADD R17, R10, UR55 ;  /* 0x000000370a117c36 */ /* 0x000fc60008000000 */
[----:B------:R-:W-:Y:S01]  /*f0e50*/  ISETP.LT.AND P4, PT, R11, UR63, !P0 ;  /* 0x0000003f0b007c0c */ /* 0x000fe2000c781270 */
[----:B------:R-:W-:Y:S01]  /*f0e60*/  VIADD R13, R25, 0x88 ;  /* 0x00000088190d7836 */ /* 0x000fe20000000000 */
[----:B------:R-:W3:Y:S01]  /*f0e70*/  LDL.64 R10, [R1+0x1e0] ;  /* 0x0001e000010a7983 */ /* 0x000ee20000100a00 */
[----:B------:R-:W0:Y:S03]  /*f0e80*/  LDCU UR63, c[0x0][0x39c] ;  /* 0x00007380ff3f77ac */ /* 0x000e260008000800 */
[----:B------:R-:W3:Y:S01]  /*f0e90*/  LDL.LU R14, [R1+0x3a8] ;  /* 0x0003a800010e7983 */ /* 0x000ee20000300800 */
[----:B------:R-:W0:Y:S03]  /*f0ea0*/  LDCU UR55, c[0x0][0x39c] ;  /* 0x00007380ff3777ac */ /* 0x000e260008000800 */
[----:B------:R-:W-:Y:S04]  /*f0eb0*/  STL [R1+0x744], R17 ;  /* 0x0007441101007387 */ /* 0x000fe80000100800 */
[----:B--2---:R2:W-:Y:S04]  /*f0ec0*/  @P5 STG.E.U16 desc[UR8][R2.64], R7 ;  /* 0x0000000702005986 */ /* 0x0045e8000c101508 */
[----:B----4-:R4:W-:Y:S04]  /*f0ed0*/  @P6 STG.E.U16 desc[UR8][R18.64], R12 ;  /* 0x0000000c12006986 */ /* 0x0109e8000c101508 */
[----:B--2---:R-:W2:Y:S01]  /*f0ee0*/  LDL.LU.64 R2, [R1+0x41f8] ;  /* 0x0041f80001027983 */ /* 0x004ea20000300a00 */
[----:B----4-:R-:W-:-:S03]  /*f0ef0*/  IMAD.MOV.U32 R12, RZ, RZ, R6 ;  /* 0x000000ffff0c7224 */ /* 0x010fc600078e0006 */
[----:B------:R-:W4:Y:S01]  /*f0f00*/  LDL.LU R7, [R1+0x41f0] ;  /* 0x0041f00001077983 */ /* 0x000f220000300800 */
[----:B------:R-:W-:-:S03]  /*f0f10*/  IMAD.MOV.U32 R6, RZ, RZ, R16 ;  /* 0x000000ffff067224 */ /* 0x000fc600078e0010 */
[----:B------:R-:W2:Y:S01]  /*f0f20*/  LDL.LU R16, [R1+0x3b0] ;  /* 0x0003b00001107983 */ /* 0x000ea20000300800 */
[----:B-1----:R-:W-:Y:S01]  /*f0f30*/  ISETP.LT.AND P5, PT, R13, UR56, !P0 ;  /* 0x000000380d007c0c */ /* 0x002fe2000c7a1270 */
[----:B------:R-:W-:Y:S01]  /*f0f40*/  VIADD R13, R25, 0x89 ;  /* 0x00000089190d7836 */ /* 0x000fe20000000000 */
[----:B------:R-:W1:Y:S01]  /*f0f50*/  LDCU UR56, c[0x0][0x39c] ;  /* 0x00007380ff3877ac */ /* 0x000e620008000800 */
[----:B------:R-:W-:-:S03]  /*f0f60*/  VIADD R17, R17, UR54 ;  /* 0x0000003611117c36 */ /* 0x000fc60008000000 */
[----:B------:R-:W-:Y:S01]  /*f0f70*/  ISETP.LT.AND P6, PT, R13, UR59, !P0 ;  /* 0x0000003b0d007c0c */ /* 0x000fe2000c7c1270 */
[----:B---3--:R-:W-:Y:S01]  /*f0f80*/  @P1 STG.E.U16 desc[UR8][R10.64], R14 ;  /* 0x0000000e0a001986 */ /* 0x008fe2000c101508 */
[----:B------:R-:W3:Y:S03]  /*f0f90*/  LDCU UR54, c[0x0][0x39c] ;  /* 0x00007380ff3677ac */ /* 0x000ee60008000800 */
[----:B------:R-:W3:Y:S01]  /*f0fa0*/  LDL.LU R13, [R1+0x3ac] ;  /* 0x0003ac00010d7983 */ /* 0x000ee20000300800 */
[----:B------:R-:W0:Y:S03]  /*f0fb0*/  LDCU UR59, c[0x0][0x3b8] ;  /* 0x00007700ff3b77ac */ /* 0x000e260008000800 */
[----:B------:R-:W3:Y:S04]  /*f0fc0*/  LDL.64 R18, [R1+0x1d0] ;  /* 0x0001d00001127983 */ /* 0x000ee80000100a00 */
[----:B--2---:R2:W-:Y:S04]  /*f0fd0*/  STL.64 [R1+0x41c8], R16 ;  /* 0x0041c81001007387 */ /* 0x0045e80000100a00 */
[----:B--2---:R-:W2:Y:S04]  /*f0fe0*/  LDL.LU.64 R16, [R1+0x1c8] ;  /* 0x0001c80001107983 */ /* 0x004ea80000300a00 */
[----:B------:R-:W-:Y:S04]  /*f0ff0*/  STL.64 [R1+0x40c0], R8 ;  /* 0x0040c00801007387 */ /* 0x000fe80000100a00 */
[----:B------:R-:W2:Y:S01]  /*f1000*/  LDL.LU.64 R10, [R1+0x41e8] ;  /* 0x0041e800010a7983 */ /* 0x000ea20000300a00 */
[----:B----4-:R-:W-:-:S03]  /*f1010*/  PRMT R7, R14, 0x7632, R7 ;  /* 0x000076320e077816 */ /* 0x010fc60000000007 */
[----:B------:R-:W4:Y:S04]  /*f1020*/  LDL.LU R14, [R1+0x41e0] ;  /* 0x0041e000010e7983 */ /* 0x000f280000300800 */
[----:B------:R0:W-:Y:S04]  /*f1030*/  STL.64 [R1+0x41c0], R2 ;  /* 0x0041c00201007387 */ /* 0x0001e80000100a00 */
[----:B0-----:R-:W3:Y:S04]  /*f1040*/  LDL.64 R2, [R1+0x1c0] ;  /* 0x0001c00001027983 */ /* 0x001ee80000100a00 */
[----:B--2---:R0:W-:Y:S04]  /*f1050*/  @P2 STG.E.U16 desc[UR8][R10.64], R7 ;  /* 0x000000070a002986 */ /* 0x0041e8000c101508 */
[----:B0-----:R-:W2:Y:S04]  /*f1060*/  LDL.LU.64 R10, [R1+0x41d8] ;  /* 0x0041d800010a7983 */ /* 0x001ea80000300a00 */
[----:B------:R-:W4:Y:S04]  /*f1070*/  LDL.LU R7, [R1+0x41d0] ;  /* 0x0041d00001077983 */ /* 0x000f280000300800 */
[----:B---3--:R0:W-:Y:S04]  /*f1080*/  @P3 STG.E.U16 desc[UR8][R18.64], R13 ;  /* 0x0000000d12003986 */ /* 0x0081e8000c101508 */
[----:B0-----:R-:W3:Y:S01]  /*f1090*/  LDL.64 R18, [R1+0x1b8] ;  /* 0x0001b80001127983 */ /* 0x001ee20000100a00 */
[----:B--2---:R-:W-:-:S05]  /*f10a0*/  PRMT R10, R13, 0x7632, R10 ;  /* 0x000076320d0a7816 */ /* 0x004fca000000000a */
[----:B------:R0:W-:Y:S04]  /*f10b0*/  @P4 STG.E.U16 desc[UR8][R16.64], R10 ;  /* 0x0000000a10004986 */ /* 0x0001e8000c101508 */
[----:B0-----:R-:W2:Y:S04]  /*f10c0*/  LDL.LU.64 R16, [R1+0x41c8] ;  /* 0x0041c80001107983 */ /* 0x001ea80000300a00 */
[----:B------:R-:W4:Y:S01]  /*f10d0*/  LDL.LU R13, [R1+0x3b4] ;  /* 0x0003b400010d7983 */ /* 0x000f220000300800 */
[----:B------:R-:W-:-:S05]  /*f10e0*/  VIADD R9, R25, 0x8a ;  /* 0x0000008a19097836 */ /* 0x000fca0000000000 */
[----:B------:R-:W-:Y:S01]  /*f10f0*/  ISETP.LT.AND P1, PT, R9, UR63, !P0 ;  /* 0x0000003f09007c0c */ /* 0x000fe2000c721270 */
[----:B------:R-:W-:Y:S01]  /*f1100*/  VIADD R9, R25, 0x8b ;  /* 0x0000008b19097836 */ /* 0x000fe20000000000 */
[----:B------:R-:W0:Y:S04]  /*f1110*/  LDCU UR63, c[0x0][0x39c] ;  /* 0x00007380ff3f77ac */ /* 0x000e280008000800 */
[----:B------:R-:W-:Y:S01]  /*f1120*/  ISETP.LT.AND P2, PT, R9, UR55, !P0 ;  /* 0x0000003709007c0c */ /* 0x000fe2000c741270 */
[----:B------:R-:W-:Y:S01]  /*f1130*/  VIADD R9, R25, 0x8c ;  /* 0x0000008c19097836 */ /* 0x000fe20000000000 */
[----:B------:R-:W0:Y:S01]  /*f1140*/  LDCU UR55, c[0x0][0x39c] ;  /* 0x00007380ff3777ac */ /* 0x000e220008000800 */
[----:B--2---:R2:W-:Y:S04]  /*f1150*/  @P5 STG.E.U16 desc[UR8][R2.64], R16 ;  /* 0x0000001002005986 */ /* 0x0045e8000c101508 */
[----:B--2---:R-:W2:Y:S01]  /*f1160*/  LDL.LU.64 R2, [R1+0x41c0] ;  /* 0x0041c00001027983 */ /* 0x004ea20000300a00 */
[----:B-1----:R-:W-:Y:S01]  /*f1170*/  ISETP.LT.AND P3, PT, R9, UR56, !P0 ;  /* 0x0000003809007c0c */ /* 0x002fe2000c761270 */
[C---:B------:R-:W-:Y:S01]  /*f1180*/  VIADD R9, R25.reuse, 0x8d ;  /* 0x0000008d19097836 */ /* 0x040fe20000000000 */
[----:B------:R-:W-:Y:S01]  /*f1190*/  PRMT R11, R16, 0x7632, R11 ;  /* 0x00007632100b7816 */ /* 0x000fe2000000000b */
[----:B------:R-:W-:Y:S01]  /*f11a0*/  VIADD R10, R25, 0x8e ;  /* 0x0000008e190a7836 */ /* 0x000fe20000000000 */
[----:B----4-:R-:W-:Y:S01]  /*f11b0*/  PRMT R14, R13, 0x7632, R14 ;  /* 0x000076320d0e7816 */ /* 0x010fe2000000000e */
[----:B------:R-:W1:Y:S01]  /*f11c0*/  LDCU UR56, c[0x0][0x3b8] ;  /* 0x00007700ff3877ac */ /* 0x000e620008000800 */
[----:B------:R-:W-:Y:S01]  /*f11d0*/  ISETP.LT.AND P4, PT, R9, UR54, !P0 ;  /* 0x0000003609007c0c */ /* 0x000fe2000c781270 */
[----:B------:R-:W-:Y:S01]  /*f11e0*/  VIADD R9, R17, UR53 ;  /* 0x0000003511097c36 */ /* 0x000fe20008000000 */
[----:B---3--:R-:W-:Y:S01]  /*f11f0*/  @P6 STG.E.U16 desc[UR8][R18.64], R11 ;  /* 0x0000000b12006986 */ /* 0x008fe2000c101508 */
[----:B------:R-:W3:Y:S03]  /*f1200*/  LDCU UR54, c[0x0][0x39c] ;  /* 0x00007380ff3677ac */ /* 0x000ee60008000800 */
[----:B------:R-:W-:Y:S01]  /*f1210*/  STL [R1+0x75c], R9 ;  /* 0x00075c0901007387 */ /* 0x000fe20000100800 */
[----:B------:R-:W4:Y:S03]  /*f1220*/  LDCU UR53, c[0x0][0x39c] ;  /* 0x00007380ff3577ac */ /* 0x000f260008000800 */
[----:B--2---:R2:W-:Y:S04]  /*f1230*/  STL.64 [R1+0x41b0], R2 ;  /* 0x0041b00201007387 */ /* 0x0045e80000100a00 */
[----:B--2---:R-:W2:Y:S04]  /*f1240*/  LDL.64 R2, [R1+0x1b0] ;  /* 0x0001b00001027983 */ /* 0x004ea80000100a00 */
[----:B------:R0:W-:Y:S04]  /*f1250*/  STL.64 [R1+0x41a8], R26 ;  /* 0x0041a81a01007387 */ /* 0x0001e80000100a00 */
[----:B0-----:R-:W3:Y:S01]  /*f1260*/  LDL.LU.64 R26, [R1+0x1a8] ;  /* 0x0001a800011a7983 */ /* 0x001ee20000300a00 */
[----:B------:R-:W-:Y:S01]  /*f1270*/  VIADD R9, R9, UR52 ;  /* 0x0000003409097c36 */ /* 0x000fe20008000000 */
[----:B------:R-:W-:-:S02]  /*f1280*/  ISETP.LT.AND P5, PT, R10, UR63, !P0 ;  /* 0x0000003f0a007c0c */ /* 0x000fc4000c7a1270 */
[----:B------:R-:W3:Y:S04]  /*f1290*/  LDL.LU R16, [R1+0x41b8] ;  /* 0x0041b80001107983 */ /* 0x000ee80000300800 */
[----:B--2---:R0:W-:Y:S01]  /*f12a0*/  @P1 STG.E.U16 desc[UR8][R2.64], R13 ;  /* 0x0000000d02001986 */ /* 0x0041e2000c101508 */
[C---:B------:R-:W-:Y:S01]  /*f12b0*/  VIADD R10, R25.reuse, 0x8f ;  /* 0x0000008f190a7836 */ /* 0x040fe20000000000 */
[----:B------:R-:W2:Y:S02]  /*f12c0*/  LDCU UR52, c[0x0][0x39c] ;  /* 0x00007380ff3477ac */ /* 0x000ea40008000800 */
[----:B------:R-:W2:Y:S01]  /*f12d0*/  LDL.LU R11, [R1+0x3b8] ;  /* 0x0003b800010b7983 */ /* 0x000ea20000300800 */
[----:B------:R-:W1:Y:S03]  /*f12e0*/  LDCU UR63, c[0x0][0x3b8] ;  /* 0x00007700ff3f77ac */ /* 0x000e660008000800 */
[----:B------:R-:W2:Y:S04]  /*f12f0*/  LDL.64 R18, [R1+0x1a0] ;  /* 0x0001a00001127983 */ /* 0x000ea80000100a00 */
[----:B------:R-:W-:Y:S04]  /*f1300*/  STL [R1+0x754], R9 ;  /* 0x0007540901007387 */ /* 0x000fe80000100800 */
[----:B0-----:R-:W4:Y:S04]  /*f1310*/  LDL.LU.64 R2, [R1+0x41b0] ;  /* 0x0041b00001027983 */ /* 0x001f280000300a00 */
[----:B---3--:R0:W-:Y:S04]  /*f1320*/  @P2 STG.E.U16 desc[UR8][R26.64], R14 ;  /* 0x0000000e1a002986 */ /* 0x0081e8000c101508 */
[----:B0-----:R-:W3:Y:S04]  /*f1330*/  LDL.LU.64 R26, [R1+0x41a8] ;  /* 0x0041a800011a7983 */ /* 0x001ee80000300a00 */
[----:B--2---:R-:W-:Y:S04]  /*f1340*/  @P3 STG.E.U16 desc[UR8][R18.64], R11 ;  /* 0x0000000b12003986 */ /* 0x004fe8000c101508 */
[----:B---3--:R0:W-:Y:S04]  /*f1350*/  STL.64 [R1+0x41a0], R26 ;  /* 0x0041a01a01007387 */ /* 0x0081e80000100a00 */
[----:B0-----:R-:W2:Y:S04]  /*f1360*/  LDL.64 R26, [R1+0x198] ;  /* 0x00019800011a7983 */ /* 0x001ea80000100a00 */
[----:B------:R-:W3:Y:S04]  /*f1370*/  LDL.LU R14, [R1+0x3bc] ;  /* 0x0003bc00010e7983 */ /* 0x000ee80000300800 */
[----:B------:R0:W-:Y:S04]  /*f1380*/  STL.64 [R1+0x40d8], R16 ;  /* 0x0040d81001007387 */ /* 0x0001e80000100a00 */
[----:B------:R-:W2:Y:S01]  /*f1390*/  LDL.LU.64 R18, [R1+0x188] ;  /* 0x0001880001127983 */ /* 0x000ea20000300a00 */
[----:B------:R-:W-:Y:S01]  /*f13a0*/  ISETP.LT.AND P6, PT, R10, UR55, !P0 ;  /* 0x000000370a007c0c */ /* 0x000fe2000c7c1270 */
[----:B------:R-:W-:Y:S01]  /*f13b0*/  VIADD R10, R25, 0x90 ;  /* 0x00000090190a7836 */ /* 0x000fe20000000000 */
[----:B------:R-:W-:Y:S01]  /*f13c0*/  PRMT R7, R11, 0x7632, R7 ;  /* 0x000076320b077816 */ /* 0x000fe20000000007 */
[----:B------:R-:W0:Y:S03]  /*f13d0*/  LDCU UR55, c[0x0][0x39c] ;  /* 0x00007380ff3777ac */ /* 0x000e260008000800 */
[----:B------:R-:W-:Y:S01]  /*f13e0*/  ISETP.LT.AND P1, PT, R10, UR54, !P0 ;  /* 0x000000360a007c0c */ /* 0x000fe2000c721270 */
[----:B------:R-:W-:Y:S01]  /*f13f0*/  VIADD R10, R25, 0x91 ;  /* 0x00000091190a7836 */ /* 0x000fe20000000000 */
[----:B------:R-:W0:Y:S01]  /*f1400*/  LDCU UR54, c[0x0][0x39c] ;  /* 0x00007380ff3677ac */ /* 0x000e220008000800 */
[----:B--2---:R2:W-:Y:S03]  /*f1410*/  STL.64 [R1+0x4190], R18 ;  /* 0x0041901201007387 */ /* 0x0045e60000100a00 */
[----:B----4-:R-:W-:Y:S01]  /*f1420*/  ISETP.LT.AND P2, PT, R10, UR53, !P0 ;  /* 0x000000350a007c0c */ /* 0x010fe2000c741270 */
[----:B0-----:R-:W4:Y:S04]  /*f1430*/  LDL.64 R16, [R1+0x180] ;  /* 0x0001800001107983 */ /* 0x001f280000100a00 */
[----:B--2---:R-:W3:Y:S01]  /*f1440*/  LDL.64 R18, [R1+0x190] ;  /* 0x0001900001127983 */ /* 0x004ee20000100a00 */
[----:B------:R-:W-:Y:S01]  /*f1450*/  IMAD.MOV.U32 R10, RZ, RZ, R21 ;  /* 0x000000ffff0a7224 */ /* 0x000fe200078e0015 */
[----:B------:R-:W0:Y:S02]  /*f1460*/  LDCU UR53, c[0x0][0x3b8] ;  /* 0x00007700ff3577ac */ /* 0x000e240008000800 */
[----:B------:R-:W4:Y:S04]  /*f1470*/  LDL.LU R21, [R1+0x870] ;  /* 0x0008700001157983 */ /* 0x000f280000300800 */
[----:B------:R-:W2:Y:S04]  /*f1480*/  LDL.LU R11, [R1+0x164] ;  /* 0x00016400010b7983 */ /* 0x000ea80000300800 */
[----:B------:R0:W-:Y:S04]  /*f1490*/  @P4 STG.E.U16 desc[UR8][R26.64], R7 ;  /* 0x000000071a004986 */ /* 0x0001e8000c101508 */
[----:B0-----:R-:W2:Y:S04]  /*f14a0*/  LDL.LU.64 R26, [R1+0x41a0] ;  /* 0x0041a000011a7983 */ /* 0x001ea80000300a00 */
[----:B------:R-:W2:Y:S04]  /*f14b0*/  LDL.LU R7, [R1+0x4198] ;  /* 0x0041980001077983 */ /* 0x000ea80000300800 */
[----:B---3--:R0:W-:Y:S04]  /*f14c0*/  @P5 STG.E.U16 desc[UR8][R18.64], R14 ;  /* 0x0000000e12005986 */ /* 0x0081e8000c101508 */
[----:B0-----:R-:W3:Y:S01]  /*f14d0*/  LDL.LU.64 R18, [R1+0x4190] ;  /* 0x0041900001127983 */ /* 0x001ee20000300a00 */
[----:B------:R-:W-:-:S02]  /*f14e0*/  IMAD.MOV.U32 R13, RZ, RZ, R20 ;  /* 0x000000ffff0d7224 */ /* 0x000fc400078e0014 */
[----:B------:R-:W-:Y:S02]  /*f14f0*/  IMAD.MOV.U32 R20, RZ, RZ, R15 ;  /* 0x000000ffff147224 */ /* 0x000fe400078e000f */
[----:B------:R-:W-:Y:S01]  /*f1500*/  VIADD R15, R9, UR50 ;  /* 0x00000032090f7c36 */ /* 0x000fe20008000000 */
[----:B------:R-:W0:Y:S01]  /*f1510*/  LDCU UR50, c[0x0][0x39c] ;  /* 0x00007380ff3277ac */ /* 0x000e220008000800 */
[----:B------:R-:W-:-:S05]  /*f1520*/  VIADD R9, R25, 0x92 ;  /* 0x0000009219097836 */ /* 0x000fca0000000000 */
[----:B------:R-:W-:Y:S01]  /*f1530*/  ISETP.LT.AND P3, PT, R9, UR52, !P0 ;  /* 0x0000003409007c0c */ /* 0x000fe2000c761270 */
[----:B------:R-:W-:Y:S01]  /*f1540*/  VIADD R9, R25, 0x93 ;  /* 0x0000009319097836 */ /* 0x000fe20000000000 */
[----:B------:R-:W0:Y:S04]  /*f1550*/  LDCU UR52, c[0x0][0x3b8] ;  /* 0x00007700ff3477ac */ /* 0x000e280008000800 */
[----:B------:R-:W-:Y:S01]  /*f1560*/  ISETP.LT.AND P4, PT, R9, UR55, !P0 ;  /* 0x0000003709007c0c */ /* 0x000fe2000c781270 */
[----:B------:R-:W-:Y:S01]  /*f1570*/  VIADD R9, R25, 0x94 ;  /* 0x0000009419097836 */ /* 0x000fe20000000000 */
[----:B--2---:R-:W-:Y:S01]  /*f1580*/  PRMT R7, R14, 0x7632, R7 ;  /* 0x000076320e077816 */ /* 0x004fe20000000007 */
[----:B------:R-:W2:Y:S01]  /*f1590*/  LDCU UR55, c[0x0][0x3b8] ;  /* 0x00007700ff3777ac */ /* 0x000ea20008000800 */
[----:B------:R-:W2:Y:S02]  /*f15a0*/  LDL.LU R14, [R1+0x4188] ;  /* 0x00418800010e7983 */ /* 0x000ea40000300800 */
[----:B------:R-:W-:Y:S01]  /*f15b0*/  ISETP.LT.AND P5, PT, R9, UR54, !P0 ;  /* 0x0000003609007c0c */ /* 0x000fe2000c7a1270 */
[----:B------:R-:W-:Y:S01]  /*f15c0*/  VIADD R9, R25, 0x95 ;  /* 0x0000009519097836 */ /* 0x000fe20000000000 */
[----:B------:R-:W0:Y:S01]  /*f15d0*/  LDCU UR54, c[0x0][0x3b8] ;  /* 0x00007700ff3677ac */ /* 0x000e220008000800 */
[----:B------:R-:W2:Y:S04]  /*f15e0*/  LDL.LU R25, [R1+0x874] ;  /* 0x0008740001197983 */ /* 0x000ea80000300800 */
[----:B---3--:R3:W-:Y:S04]  /*f15f0*/  @P6 STG.E.U16 desc[UR8][R18.64], R7 ;  /* 0x0000000712006986 */ /* 0x0087e8000c101508 */
[----:B---3--:R-:W3:Y:S04]  /*f1600*/  LDL.LU.64 R18, [R1+0x4180] ;  /* 0x0041800001127983 */ /* 0x008ee80000300a00 */
[----:B------:R-:W3:Y:S01]  /*f1610*/  LDL.LU R7, [R1+0x417c] ;  /* 0x00417c0001077983 */ /* 0x000ee20000300800 */
[----:B0-----:R-:W-:Y:S01]  /*f1620*/  ISETP.LT.AND P6, PT, R9, UR50, !P0 ;  /* 0x0000003209007c0c */ /* 0x001fe2000c7c1270 */
[----:B------:R-:W-:Y:S01]  /*f1630*/  VIADD R9, R15, UR51 ;  /* 0x000000330f097c36 */ /* 0x000fe20008000000 */
[----:B------:R-:W0:Y:S01]  /*f1640*/  LDCU UR51, c[0x0][0x3b8] ;  /* 0x00007700ff3377ac */ /* 0x000e220008000800 */
[----:B----4-:R4:W-:Y:S01]  /*f1650*/  @P1 STG.E.U16 desc[UR8][R16.64], R21 ;  /* 0x0000001510001986 */ /* 0x0109e2000c101508 */
[----:B------:R-:W0:Y:S03]  /*f1660*/  LDCU UR50, c[0x0][0x3b8] ;  /* 0x00007700ff3277ac */ /* 0x000e260008000800 */
[----:B--2---:R2:W-:Y:S01]  /*f1670*/  STL.64 [R1+0x40f0], R14 ;  /* 0x0040f00e01007387 */ /* 0x0045e20000100a00 */
[----:B----4-:R-:W-:-:S04]  /*f1680*/  LEA R16, P1, R11, R4, 0x1 ;  /* 0x000000040b107211 */ /* 0x010fc800078208ff */
[----:B------:R-:W-:Y:S01]  /*f1690*/  LEA.HI.X.SX32 R17, R11, R3, 0x1, P1 ;  /* 0x000000030b117211 */ /* 0x000fe200008f0eff */
[----:B--2---:R-:W2:Y:S04]  /*f16a0*/  LDL.LU R15, [R1+0x160] ;  /* 0x00016000010f7983 */ /* 0x004ea80000300800 */
[----:B------:R-:W4:Y:S01]  /*f16b0*/  LDL.LU R11, [R1+0x15c] ;  /* 0x00015c00010b7983 */ /* 0x000f220000300800 */
[----:B---3--:R-:W-:Y:S01]  /*f16c0*/  PRMT R7, R21, 0x7632, R7 ;  /* 0x0000763215077816 */ /* 0x008fe20000000007 */
[----:B------:R-:W-:Y:S01]  /*f16d0*/  VIADD R21, R9, UR47 ;  /* 0x0000002f09157c36 */ /* 0x000fe20008000000 */
[----:B------:R-:W-:Y:S01]  /*f16e0*/  PRMT R8, R25, 0x7632, R8 ;  /* 0x0000763219087816 */ /* 0x000fe20000000008 */
[----:B------:R-:W-:Y:S01]  /*f16f0*/  IMAD.MOV.U32 R14, RZ, RZ, R10 ;  /* 0x000000ffff0e7224 */ /* 0x000fe200078e000a */
[----:B------:R-:W3:Y:S01]  /*f1700*/  LDCU UR47, c[0x0][0x3b8] ;  /* 0x00007700ff2f77ac */ /* 0x000ee20008000800 */
[----:B------:R0:W-:Y:S02]  /*f1710*/  @P2 STG.E.U16 desc[UR8][R18.64], R7 ;  /* 0x0000000712002986 */ /* 0x0001e4000c101508 */
[----:B0-----:R-:W-:-:S02]  /*f1720*/  IMAD.MOV.U32 R7, RZ, RZ, R20 ;  /* 0x000000ffff077224 */ /* 0x001fc400078e0014 */
[----:B------:R-:W-:Y:S02]  /*f1730*/  IMAD.MOV.U32 R20, RZ, RZ, R27 ;  /* 0x000000ffff147224 */ /* 0x000fe400078e001b */
[----:B------:R-:W-:Y:S01]  /*f1740*/  VIADD R27, R21, UR44 ;  /* 0x0000002c151b7c36 */ /* 0x000fe20008000000 */
[----:B------:R0:W-:Y:S01]  /*f1750*/  @P3 STG.E.U16 desc[UR8][R16.64], R25 ;  /* 0x0000001910003986 */ /* 0x0001e2000c101508 */
[----:B--2---:R-:W-:Y:S01]  /*f1760*/  LEA R18, P1, R15, R4, 0x1 ;  /* 0x000000040f127211 */ /* 0x004fe200078208ff */
[----:B------:R-:W2:Y:S01]  /*f1770*/  LDCU UR44, c[0x0][0x3b8] ;  /* 0x00007700ff2c77ac */ /* 0x000ea20008000800 */
[----:B------:R-:W-:Y:S02]  /*f1780*/  VIADD R9, R27, UR48 ;  /* 0x000000301b097c36 */ /* 0x000fe40008000000 */
[----:B------:R-:W-:Y:S01]  /*f1790*/  LEA.HI.X.SX32 R19, R15, R3, 0x1, P1 ;  /* 0x000000030f137211 */ /* 0x000fe200008f0eff */
[----:B------:R-:W1:Y:S02]  /*f17a0*/  LDCU UR48, c[0x0][0x39c] ;  /* 0x00007380ff3077ac */ /* 0x000e640008000800 */
[----:B------:R-:W-:Y:S04]  /*f17b0*/  STL [R1+0x7bc], R9 ;  /* 0x0007bc0901007387 */ /* 0x000fe80000100800 */
[----:B0-----:R-:W2:Y:S04]  /*f17c0*/  LDL R17, [R1+0x154] ;  /* 0x0001540001117983 */ /* 0x001ea80000100800 */
[----:B------:R0:W-:Y:S04]  /*f17d0*/  STL.64 [R1+0x4100], R26 ;  /* 0x0041001a01007387 */ /* 0x0001e80000100a00 */
[----:B0-----:R-:W2:Y:S01]  /*f17e0*/  LDL.LU R26, [R1+0x150] ;  /* 0x00015000011a7983 */ /* 0x001ea20000300800 */
[----:B------:R-:W-:Y:S01]  /*f17f0*/  VIADD R25, R9, UR49 ;  /* 0x0000003109197c36 */ /* 0x000fe20008000000 */
[----:B------:R-:W0:Y:S01]  /*f1800*/  LDCU UR49, c[0x0][0x39c] ;  /* 0x00007380ff3177ac */ /* 0x000e220008000800 */
[----:B------:R-:W-:Y:S01]  /*f1810*/  IMAD.MOV.U32 R9, RZ, RZ, R12 ;  /* 0x000000ffff097224 */ /* 0x000fe200078e000c */
[----:B--2---:R-:W-:Y:S04]  /*f1820*/  STL [R1+0x4178], R26 ;  /* 0x0041781a01007387 */ /* 0x004fe80000100800 */
[----:B------:R-:W-:Y:S04]  /*f1830*/  STL [R1+0x4168], R9 ;  /* 0x0041680901007387 */ /* 0x000fe80000100800 */
[----:B------:R2:W-:Y:S04]  /*f1840*/  STL.64 [R1+0x4170], R22 ;  /* 0x0041701601007387 */ /* 0x0005e80000100a00 */
[----:B--2---:R-:W2:Y:S01]  /*f1850*/  LDL.LU R22, [R1+0x158] ;  /* 0x0001580001167983 */ /* 0x004ea20000300800 */
[----:B------:R-:W-:Y:S01]  /*f1860*/  VIADD R10, R25, UR45 ;  /* 0x0000002d190a7c36 */ /* 0x000fe20008000000 */
[----:B------:R-:W0:Y:S01]  /*f1870*/  LDCU UR45, c[0x0][0x39c] ;  /* 0x00007380ff2d77ac */ /* 0x000e220008000800 */
[----:B------:R-:W-:Y:S01]  /*f1880*/  IMAD.MOV.U32 R12, RZ, RZ, R29 ;  /* 0x000000ffff0c7224 */ /* 0x000fe200078e001d */
[----:B------:R4:W-:Y:S01]  /*f1890*/  @P4 STG.E.U16 desc[UR8][R18.64], R8 ;  /* 0x0000000812004986 */ /* 0x0009e2000c101508 */
[----:B------:R-:W-:-:S02]  /*f18a0*/  IMAD.MOV.U32 R29, RZ, RZ, R2 ;  /* 0x000000ffff1d7224 */ /* 0x000fc400078e0002 */
[----:B------:R-:W-:Y:S01]  /*f18b0*/  VIADD R2, R10, UR43 ;  /* 0x0000002b0a027c36 */ /* 0x000fe20008000000 */
[----:B------:R-:W-:Y:S01]  /*f18c0*/  STL.64 [R1+0x4160], R20 ;  /* 0x0041601401007387 */ /* 0x000fe20000100a00 */
[----:B------:R-:W0:Y:S01]  /*f18d0*/  LDCU UR43, c[0x0][0x39c] ;  /* 0x00007380ff2b77ac */ /* 0x000e220008000800 */
[C---:B----4-:R-:W-:Y:S02]  /*f18e0*/  LEA R8, P1, R11.reuse, R4, 0x1 ;  /* 0x000000040b087211 */ /* 0x050fe400078208ff */
[----:B------:R-:W4:Y:S04]  /*f18f0*/  LDL.LU R18, [R1+0x148] ;  /* 0x0001480001127983 */ /* 0x000f280000300800 */
[----:B------:R-:W3:Y:S01]  /*f1900*/  LDL R15, [R1+0x13c] ;  /* 0x00013c00010f7983 */ /* 0x000ee20000100800 */
[----:B------:R-:W-:-:S03]  /*f1910*/  LEA.HI.X.SX32 R9, R11, R3, 0x1, P1 ;  /* 0x000000030b097211 */ /* 0x000fc600008f0eff */
[----:B------:R-:W-:Y:S04]  /*f1920*/  STL [R1+0x4120], R10 ;  /* 0x0041200a01007387 */ /* 0x000fe80000100800 */
[----:B------:R0:W-:Y:S04]  /*f1930*/  STL [R1+0x3b70], R2 ;  /* 0x003b700201007387 */ /* 0x0001e80000100800 */
[----:B0-----:R-:W3:Y:S04]  /*f1940*/  LDL.LU R2, [R1+0x144] ;  /* 0x0001440001027983 */ /* 0x001ee80000300800 */
[----:B------:R-:W3:Y:S04]  /*f1950*/  LDL.LU R11, [R1+0x140] ;  /* 0x00014000010b7983 */ /* 0x000ee80000300800 */
[----:B------:R-:W3:Y:S04]  /*f1960*/  LDL.LU R16, [R1+0x138] ;  /* 0x0001380001107983 */ /* 0x000ee80000300800 */
[----:B------:R-:W3:Y:S04]  /*f1970*/  LDL R19, [R1+0x134] ;  /* 0x0001340001137983 */ /* 0x000ee80000100800 */
[----:B------:R-:W-:Y:S01]  /*f1980*/  STL.64 [R1+0xdc0], R8 ;  /* 0x000dc00801007387 */ /* 0x000fe20000100a00 */
[----:B--2---:R-:W-:-:S04]  /*f1990*/  LEA R26, P2, R22, R4, 0x1 ;  /* 0x00000004161a7211 */ /* 0x004fc800078408ff */
[----:B------:R-:W-:-:S05]  /*f19a0*/  LEA.HI.X.SX32 R27, R22, R3, 0x1, P2 ;  /* 0x00000003161b7211 */ /* 0x000fca00010f0eff */
[----:B------:R0:W-:Y:S04]  /*f19b0*/  STL.64 [R1+0xdb8], R26 ;  /* 0x000db81a01007387 */ /* 0x0001e80000100a00 */
[----:B0-----:R-:W2:Y:S01]  /*f19c0*/  LDL.LU R26, [R1+0x4178] ;  /* 0x00417800011a7983 */ /* 0x001ea20000300800 */
[-C--:B------:R-:W-:Y:S02]  /*f19d0*/  LEA R8, P1, R17, R4.reuse, 0x1 ;  /* 0x0000000411087211 */ /* 0x080fe400078208ff */
[----:B--2---:R-:W-:-:S05]  /*f19e0*/  LEA R22, P2, R26, R4, 0x1 ;  /* 0x000000041a167211 */ /* 0x004fca00078408ff */
[----:B------:R0:W-:Y:S04]  /*f19f0*/  STL [R1+0xda8], R22 ;  /* 0x000da81601007387 */ /* 0x0001e80000100800 */
[----:B0-----:R-:W2:Y:S01]  /*f1a00*/  LDL.LU.64 R22, [R1+0x4170] ;  /* 0x0041700001167983 */ /* 0x001ea20000300a00 */
[----:B------:R-:W-:Y:S02]  /*f1a10*/  LEA.HI.X.SX32 R9, R17, R3, 0x1, P1 ;  /* 0x0000000311097211 */ /* 0x000fe400008f0eff */
[----:B------:R-:W-:-:S03]  /*f1a20*/  LEA R20, P3, R14, R4, 0x1 ;  /* 0x000000040e147211 */ /* 0x000fc600078608ff */
[----:B------:R0:W-:Y:S04]  /*f1a30*/  STL.64 [R1+0xdb0], R8 ;  /* 0x000db00801007387 */ /* 0x0001e80000100a00 */
[----:B0-----:R-:W3:Y:S04]  /*f1a40*/  LDL.LU R9, [R1+0x4168] ;  /* 0x0041680001097983 */ /* 0x001ee80000300800 */
[----:B------:R0:W-:Y:S04]  /*f1a50*/  STL.64 [R1+0x4150], R24 ;  /* 0x0041501801007387 */ /* 0x0001e80000100a00 */
[----:B------:R1:W-:Y:S01]  /*f1a60*/  STL [R1+0xda0], R20 ;  /* 0x000da01401007387 */ /* 0x0003e20000100800 */
[----:B0-----:R-:W-:-:S02]  /*f1a70*/  IMAD.MOV.U32 R24, RZ, RZ, R20 ;  /* 0x000000ffff187224 */ /* 0x001fc400078e0014 */
[----:B------:R-:W-:Y:S02]  /*f1a80*/  IMAD.MOV.U32 R25, RZ, RZ, R21 ;  /* 0x000000ffff197224 */ /* 0x000fe400078e0015 */
[----:B-1----:R-:W3:Y:S04]  /*f1a90*/  LDL.LU.64 R20, [R1+0x4160] ;  /* 0x0041600001147983 */ /* 0x002ee80000300a00 */
[----:B--2---:R0:W-:Y:S04]  /*f1aa0*/  STL.64 [R1+0x4158], R22 ;  /* 0x0041581601007387 */ /* 0x0041e80000100a00 */
[----:B0-----:R0:W2:Y:S01]  /*f1ab0*/  LDL.64 R22, [R1+0xda8] ;  /* 0x000da80001167983 */ /* 0x0010a20000100a00 */
[----:B----4-:R-:W-:-:S02]  /*f1ac0*/  LEA R8, P1, R18, R4, 0x1 ;  /* 0x0000000412087211 */ /* 0x010fc400078208ff */
[-C--:B------:R-:W-:Y:S01]  /*f1ad0*/  LEA.HI.X.SX32 R25, R14, R3.reuse, 0x1, P3 ;  /* 0x000000030e197211 */ /* 0x080fe200018f0eff */
[----:B------:R-:W4:Y:S01]  /*f1ae0*/  LDL.LU R27, [R1+0x12c] ;  /* 0x00012c00011b7983 */ /* 0x000f220000300800 */
[----:B---3--:R-:W-:Y:S01]  /*f1af0*/  IMAD.MOV.U32 R17, RZ, RZ, R9 ;  /* 0x000000ffff117224 */ /* 0x008fe200078e0009 */
[-C--:B------:R-:W-:Y:S02]  /*f1b00*/  LEA.HI.X.SX32 R9, R18, R3.reuse, 0x1, P1 ;  /* 0x0000000312097211 */ /* 0x080fe400008f0eff */
[----:B------:R-:W3:Y:S04]  /*f1b10*/  LDL.LU R10, [R1+0x128] ;  /* 0x00012800010a7983 */ /* 0x000ee80000300800 */
[----:B------:R1:W-:Y:S01]  /*f1b20*/  STL [R1+0xda4], R25 ;  /* 0x000da41901007387 */ /* 0x0003e20000100800 */
[----:B------:R-:W-:Y:S01]  /*f1b30*/  IMAD.MOV.U32 R18, RZ, RZ, R6 ;  /* 0x000000ffff127224 */ /* 0x000fe200078e0006 */
[----:B--2---:R-:W-:-:S02]  /*f1b40*/  LEA.HI.X.SX32 R23, R26, R3, 0x1, P2 ;  /* 0x000000031a177211 */ /* 0x004fc400010f0eff */
[----:B------:R-:W-:-:S03]  /*f1b50*/  LEA R24, P2, R2, R4, 0x1 ;  /* 0x0000000402187211 */ /* 0x000fc600078408ff */
[----:B------:R2:W-:Y:S01]  /*f1b60*/  STL [R1+0xdac], R23 ;  /* 0x000dac1701007387 */ /* 0x0005e20000100800 */
[-C--:B-1----:R-:W-:Y:S02]  /*f1b70*/  LEA.HI.X.SX32 R25, R2, R3.reuse, 0x1, P2 ;  /* 0x0000000302197211 */ /* 0x082fe400010f0eff */
[C---:B------:R-:W-:Y:S01]  /*f1b80*/  LEA R22, P1, R11.reuse, R4, 0x1 ;  /* 0x000000040b167211 */ /* 0x040fe200078208ff */
[----:B------:R1:W-:Y:S04]  /*f1b90*/  STL.64 [R1+0xd98], R8 ;  /* 0x000d980801007387 */ /* 0x0003e80000100a00 */
[----:B------:R-:W3:Y:S04]  /*f1ba0*/  LDL R26, [R1+0x124] ;  /* 0x00012400011a7983 */ /* 0x000ee80000100800 */
[----:B------:R-:W3:Y:S01]  /*f1bb0*/  LDL.LU R14, [R1+0x120] ;  /* 0x00012000010e7983 */ /* 0x000ee20000300800 */
[----:B--2---:R-:W-:-:S03]  /*f1bc0*/  LEA.HI.X.SX32 R23, R11, R3, 0x1, P1 ;  /* 0x000000030b177211 */ /* 0x004fc600008f0eff */
[----:B------:R-:W2:Y:S01]  /*f1bd0*/  LDL.LU R6, [R1+0x11c] ;  /* 0x00011c0001067983 */ /* 0x000ea20000300800 */
[----:B-1----:R-:W-:-:S03]  /*f1be0*/  LEA R8, P3, R15, R4, 0x1 ;  /* 0x000000040f087211 */ /* 0x002fc600078608ff */
[----:B------:R1:W-:Y:S01]  /*f1bf0*/  STL.64 [R1+0xd90], R24 ;  /* 0x000d901801007387 */ /* 0x0003e20000100a00 */
[----:B------:R-:W-:Y:S01]  /*f1c00*/  LEA.HI.X.SX32 R9, R15, R3, 0x1, P3 ;  /* 0x000000030f097211 */ /* 0x000fe200018f0eff */
[----:B------:R-:W-:Y:S02]  /*f1c10*/  IMAD.MOV.U32 R11, RZ, RZ, R13 ;  /* 0x000000ffff0b7224 */ /* 0x000fe400078e000d */
[----:B------:R0:W-:Y:S01]  /*f1c20*/  STL.64 [R1+0xd88], R22 ;  /* 0x000d881601007387 */ /* 0x0001e20000100a00 */
[----:B-1----:R-:W-:-:S04]  /*f1c30*/  LEA R24, P2, R16, R4, 0x1 ;  /* 0x0000000410187211 */ /* 0x002fc800078408ff */
[----:B------:R-:W-:Y:S01]  /*f1c40*/  LEA.HI.X.SX32 R25, R16, R3, 0x1, P2 ;  /* 0x0000000310197211 */ /* 0x000fe200010f0eff */
[----:B0-----:R-:W2:Y:S04]  /*f1c50*/  LDL.LU.64 R22, [R1+0x4158] ;  /* 0x0041580001167983 */ /* 0x001ea80000300a00 */
[----:B------:R-:W2:Y:S04]  /*f1c60*/  LDL.LU R13, [R1+0x118] ;  /* 0x00011800010d7983 */ /* 0x000ea80000300800 */
[----:B------:R-:W-:Y:S04]  /*f1c70*/  STL.64 [R1+0xd80], R8 ;  /* 0x000d800801007387 */ /* 0x000fe80000100a00 */
[----:B------:R0:W-:Y:S04]  /*f1c80*/  STL.64 [R1+0xd78], R24 ;  /* 0x000d781801007387 */ /* 0x0001e80000100a00 */
[----:B0-----:R-:W2:Y:S01]  /*f1c90*/  LDL.LU.64 R24, [R1+0x4150] ;  /* 0x0041500001187983 */ /* 0x001ea20000300a00 */
[----:B------:R-:W-:-:S04]  /*f1ca0*/  LEA R8, P1, R19, R4, 0x1 ;  /* 0x0000000413087211 */ /* 0x000fc800078208ff */
[----:B------:R-:W-:Y:S02]  /*f1cb0*/  LEA.HI.X.SX32 R9, R19, R3, 0x1, P1 ;  /* 0x0000000313097211 */ /* 0x000fe400008f0eff */
[-C--:B----4-:R-:W-:Y:S01]  /*f1cc0*/  LEA R16, P3, R27, R4.reuse, 0x1 ;  /* 0x000000041b107211 */ /* 0x090fe200078608ff */
[----:B--2---:R0:W-:Y:S04]  /*f1cd0*/  STL.64 [R1+0x4148], R24 ;  /* 0x0041481801007387 */ /* 0x0041e80000100a00 */
[----:B------:R-:W2:Y:S04]  /*f1ce0*/  LDL.LU R15, [R1+0x114] ;  /* 0x00011400010f7983 */ /* 0x000ea80000300800 */
[----:B------:R-:W4:Y:S04]  /*f1cf0*/  LDL.LU R2, [R1+0x110] ;  /* 0x0001100001027983 */ /* 0x000f280000300800 */
[----:B------:R-:W4:Y:S01]  /*f1d00*/  LDL.LU R19, [R1+0x10c] ;  /* 0x00010c0001137983 */ /* 0x000f220000300800 */
[----:B0-----:R-:W-:Y:S01]  /*f1d10*/  IMAD.MOV.U32 R25, RZ, RZ, R17 ;  /* 0x000000ffff197224 */ /* 0x001fe200078e0011 */
[----:B------:R-:W-:-:S02]  /*f1d20*/  LEA R24, P2, R17, R4, 0x1 ;  /* 0x0000000411187211 */ /* 0x000fc400078408ff */
[-C--:B------:R-:W-:Y:S02]  /*f1d30*/  LEA.HI.X.SX32 R17, R27, R3.reuse, 0x1, P3 ;  /* 0x000000031b117211 */ /* 0x080fe400018f0eff */
[----:B------:R-:W-:Y:S01]  /*f1d40*/  LEA.HI.X.SX32 R25, R25, R3, 0x1, P2 ;  /* 0x0000000319197211 */ /* 0x000fe200010f0eff */
[----:B------:R3:W-:Y:S04]  /*f1d50*/  STL.64 [R1+0xd70], R8 ;  /* 0x000d700801007387 */ /* 0x0007e80000100a00 */
[----:B------:R-:W-:Y:S04]  /*f1d60*/  STL.64 [R1+0xd58], R24 ;  /* 0x000d581801007387 */ /* 0x000fe80000100a00 */
[----:B------:R0:W-:Y:S01]  /*f1d70*/  STL.64 [R1+0xd50], R16 ;  /* 0x000d501001007387 */ /* 0x0001e20000100a00 */
[----:B---3--:R-:W-:-:S03]  /*f1d80*/  LEA R8, P1, R10, R4, 0x1 ;  /* 0x000000040a087211 */ /* 0x008fc600078208ff */
[----:B------:R-:W3:Y:S01]  /*f1d90*/  LDL.LU R27, [R1+0x108] ;  /* 0x00010800011b7983 */ /* 0x000ee20000300800 */
[-C--:B------:R-:W-:Y:S02]  /*f1da0*/  LEA.HI.X.SX32 R9, R10, R3.reuse, 0x1, P1 ;  /* 0x000000030a097211 */ /* 0x080fe400008f0eff */
[-C--:B0-----:R-:W-:Y:S02]  /*f1db0*/  LEA R16, P2, R26, R4.reuse, 0x1 ;  /* 0x000000041a107211 */ /* 0x081fe400078408ff */
[-C--:B------:R-:W-:Y:S01]  /*f1dc0*/  LEA R24, P1, R14, R4.reuse, 0x1 ;  /* 0x000000040e187211 */ /* 0x080fe200078208ff */
[----:B------:R0:W-:Y:S01]  /*f1dd0*/  STL.64 [R1+0xd48], R8 ;  /* 0x000d480801007387 */ /* 0x0001e20000100a00 */
[-C--:B------:R-:W-:Y:S02]  /*f1de0*/  LEA.HI.X.SX32 R17, R26, R3.reuse, 0x1, P2 ;  /* 0x000000031a117211 */ /* 0x080fe400010f0eff */
[----:B------:R-:W-:Y:S01]  /*f1df0*/  LEA.HI.X.SX32 R25, R14, R3, 0x1, P1 ;  /* 0x000000030e197211 */ /* 0x000fe200008f0eff */
[----:B------:R-:W-:Y:S01]  /*f1e00*/  STL [R1+0x4144], R11 ;  /* 0x0041440b01007387 */ /* 0x000fe20000100800 */
[----:B------:R-:W-:-:S03]  /*f1e10*/  LEA R10, P2, R13, R4, 0x1 ;  /* 0x000000040d0a7211 */ /* 0x000fc600078408ff */
[----:B------:R1:W-:Y:S01]  /*f1e20*/  STL.64 [R1+0xd40], R16 ;  /* 0x000d401001007387 */ /* 0x0003e20000100a00 */
[----:B0-----:R-:W-:-:S04]  /*f1e30*/  LEA R8, P3, R6, R4, 0x1 ;  /* 0x0000000406087211 */ /* 0x001fc800078608ff */
[-C--:B------:R-:W-:Y:S01]  /*f1e40*/  LEA.HI.X.SX32 R9, R6, R3.reuse, 0x1, P3 ;  /* 0x0000000306097211 */ /* 0x080fe200018f0eff */
[----:B-1----:R-:W3:Y:S04]  /*f1e50*/  LDL.LU R16, [R1+0x100] ;  /* 0x0001000001107983 */ /* 0x002ee80000300800 */
[----:B------:R-:W3:Y:S01]  /*f1e60*/  LDL.LU R17, [R1+0xfc] ;  /* 0x0000fc0001117983 */ /* 0x000ee20000300800 */
[----:B------:R-:W-:-:S03]  /*f1e70*/  LEA.HI.X.SX32 R11, R13, R3, 0x1, P2 ;  /* 0x000000030d0b7211 */ /* 0x000fc600010f0eff */
[----:B------:R0:W-:Y:S04]  /*f1e80*/  STL.64 [R1+0xd28], R24 ;  /* 0x000d281801007387 */ /* 0x0001e80000100a00 */
[----:B0-----:R-:W3:Y:S04]  /*f1e90*/  LDL.LU.64 R24, [R1+0x4148] ;  /* 0x0041480001187983 */ /* 0x001ee80000300a00 */
[----:B------:R-:W-:Y:S04]  /*f1ea0*/  STL.64 [R1+0x4138], R22 ;  /* 0x0041381601007387 */ /* 0x000fe80000100a00 */
[----:B------:R0:W-:Y:S04]  /*f1eb0*/  STL.64 [R1+0xd20], R8 ;  /* 0x000d200801007387 */ /* 0x0001e80000100a00 */
[----:B0-----:R-:W3:Y:S04]  /*f1ec0*/  LDL.LU R8, [R1+0xf8] ;  /* 0x0000f80001087983 */ /* 0x001ee80000300800 */
[----:B------:R-:W3:Y:S04]  /*f1ed0*/  LDL R6, [R1+0xf4] ;  /* 0x0000f40001067983 */ /* 0x000ee80000100800 */
[----:B------:R-:W3:Y:S04]  /*f1ee0*/  LDL.LU R26, [R1+0xf0] ;  /* 0x0000f000011a7983 */ /* 0x000ee80000300800 */
[----:B------:R-:W3:Y:S04]  /*f1ef0*/  LDL R14, [R1+0xec] ;  /* 0x0000ec00010e7983 */ /* 0x000ee80000100800 */
[----:B------:R4:W-:Y:S01]  /*f1f00*/  STL.64 [R1+0xd08], R10 ;  /* 0x000d080a01007387 */ /* 0x0009e20000100a00 */
[----:B------:R-:W-:Y:S01]  /*f1f10*/  IMAD.MOV.U32 R9, RZ, RZ, R12 ;  /* 0x000000ffff097224 */ /* 0x000fe200078e000c */
[----:B--2---:R-:W-:-:S02]  /*f1f20*/  LEA R22, P1, R15, R4, 0x1 ;  /* 0x000000040f167211 */ /* 0x004fc400078208ff */
[CC--:B----4-:R-:W-:Y:S02]  /*f1f30*/  LEA R10, P2, R2.reuse, R4.reuse, 0x1 ;  /* 0x00000004020a7211 */ /* 0x0d0fe400078408ff */
[-C--:B------:R-:W-:Y:S02]  /*f1f40*/  LEA.HI.X.SX32 R23, R15, R3.reuse, 0x1, P1 ;  /* 0x000000030f177211 */ /* 0x080fe400008f0eff */
[-C--:B------:R-:W-:Y:S02]  /*f1f50*/  LEA.HI.X.SX32 R11, R2, R3.reuse, 0x1, P2 ;  /* 0x00000003020b7211 */ /* 0x080fe400010f0eff */
[CC--:B------:R-:W-:Y:S01]  /*f1f60*/  LEA R12, P3, R19.reuse, R4.reuse, 0x1 ;  /* 0x00000004130c7211 */ /* 0x0c0fe200078608ff */
[----:B------:R-:W-:Y:S03]  /*f1f70*/  STL.64 [R1+0xd00], R22 ;  /* 0x000d001601007387 */ /* 0x000fe60000100a00 */
[----:B------:R-:W-:Y:S01]  /*f1f80*/  LEA.HI.X.SX32 R13, R19, R3, 0x1, P3 ;  /* 0x00000003130d7211 */ /* 0x000fe200018f0eff */
[----:B------:R-:W2:Y:S04]  /*f1f90*/  LDL.LU R15, [R1+0xe8] ;  /* 0x0000e800010f7983 */ /* 0x000ea80000300800 */
[----:B------:R0:W-:Y:S04]  /*f1fa0*/  STL.64 [R1+0xce8], R10 ;  /* 0x000ce80a01007387 */ /* 0x0001e80000100a00 */
[----:B0-----:R-:W4:Y:S04]  /*f1fb0*/  LDL.LU R11, [R1+0x4144] ;  /* 0x00414400010b7983 */ /* 0x001f280000300800 */
[----:B------:R0:W-:Y:S04]  /*f1fc0*/  STL.64 [R1+0xce0], R12 ;  /* 0x000ce00c01007387 */ /* 0x0001e80000100a00 */
[----:B0-----:R-:W2:Y:S01]  /*f1fd0*/  LDL.LU R13, [R1+0x4140] ;  /* 0x00414000010d7983 */ /* 0x001ea20000300800 */
[----:B---3--:R-:W-:-:S02]  /*f1fe0*/  LEA R22, P1, R27, R4, 0x1 ;  /* 0x000000041b167211 */ /* 0x008fc400078208ff */
[CC--:B------:R-:W-:Y:S01]  /*f1ff0*/  LEA R12, P2, R18.reuse, R4.reuse, 0x1 ;  /* 0x00000004120c7211 */ /* 0x0c0fe200078408ff */
[----:B------:R-:W-:Y:S01]  /*f2000*/  IMAD.MOV.U32 R19, RZ, RZ, R7 ;  /* 0x000000ffff137224 */ /* 0x000fe200078e0007 */
[-C--:B------:R-:W-:Y:S01]  /*f2010*/  LEA.HI.X.SX32 R23, R27, R3.reuse, 0x1, P1 ;  /* 0x000000031b177211 */ /* 0x080fe200008f0eff */
[----:B------:R-:W3:Y:S02]  /*f2020*/  LDL.LU R7, [R1+0xe4] ;  /* 0x0000e40001077983 */ /* 0x000ee40000300800 */
[----:B------:R-:W-:Y:S02]  /*f2030*/  IMAD.MOV.U32 R10, RZ, RZ, R12 ;  /* 0x000000ffff0a7224 */ /* 0x000fe400078e000c */
[----:B----4-:R-:W-:Y:S04]  /*f2040*/  STL [R1+0x4134], R11 ;  /* 0x0041340b01007387 */ /* 0x010fe80000100800 */
[----:B------:R0:W-:Y:S04]  /*f2050*/  STL [R1+0xcc0], R12 ;  /* 0x000cc00c01007387 */ /* 0x0001e80000100800 */
[----:B------:R1:W-:Y:S04]  /*f2060*/  STL.64 [R1+0xcc8], R22 ;  /* 0x000cc81601007387 */ /* 0x0003e80000100a00 */
[----:B------:R-:W4:Y:S01]  /*f2070*/  LDL R27, [R1+0xdc] ;  /* 0x0000dc00011b7983 */ /* 0x000f220000100800 */
[----:B0-----:R-:W-:Y:S01]  /*f2080*/  LEA R12, P3, R17, R4, 0x1 ;  /* 0x00000004110c7211 */ /* 0x001fe200078608ff */
[----:B--2---:R-:W-:Y:S01]  /*f2090*/  IMAD.MOV.U32 R11, RZ, RZ, R13 ;  /* 0x000000ffff0b7224 */ /* 0x004fe200078e000d */
[----:B------:R-:W-:-:S02]  /*f20a0*/  LEA.HI.X.SX32 R11, R18, R3, 0x1, P2 ;  /* 0x00000003120b7211 */ /* 0x000fc400010f0eff */
[-C--:B-1----:R-:W-:Y:S01]  /*f20b0*/  LEA R22, P1, R16, R4.reuse, 0x1 ;  /* 0x0000000410167211 */ /* 0x082fe200078208ff */
[----:B------:R-:W2:Y:S01]  /*f20c0*/  LDL.LU R18, [R1+0xd8] ;  /* 0x0000d80001127983 */ /* 0x000ea20000300800 */
[----:B------:R-:W-:Y:S02]  /*f20d0*/  LEA R10, P2, R8, R4, 0x1 ;  /* 0x00000004080a7211 */ /* 0x000fe400078408ff */
[-C--:B------:R-:W-:Y:S02]  /*f20e0*/  LEA.HI.X.SX32 R23, R16, R3.reuse, 0x1, P1 ;  /* 0x0000000310177211 */ /* 0x080fe400008f0eff */
[-C--:B------:R-:W-:Y:S01]  /*f20f0*/  LEA.HI.X.SX32 R13, R17, R3.reuse, 0x1, P3 ;  /* 0x00000003110d7211 */ /* 0x080fe200018f0eff */
[----:B------:R0:W-:Y:S04]  /*f2100*/  STL [R1+0xcc4], R11 ;  /* 0x000cc40b01007387 */ /* 0x0001e80000100800 */
[----:B------:R1:W-:Y:S01]  /*f2110*/  STL.64 [R1+0xcb8], R22 ;  /* 0x000cb81601007387 */ /* 0x0003e20000100a00 */
[----:B0-----:R-:W-:-:S03]  /*f2120*/  LEA.HI.X.SX32 R11, R8, R3, 0x1, P2 ;  /* 0x00000003080b7211 */ /* 0x001fc600010f0eff */
[----:B-1----:R-:W2:Y:S04]  /*f2130*/  LDL.LU.64 R22, [R1+0x4138] ;  /* 0x0041380001167983 */ /* 0x002ea80000300a00 */
[----:B------:R0:W-:Y:S04]  /*f2140*/  STL.64 [R1+0xcb0], R12 ;  /* 0x000cb00c01007387 */ /* 0x0001e80000100a00 */
[----:B------:R1:W-:Y:S01]  /*f2150*/  STL.64 [R1+0xc98], R10 ;  /* 0x000c980a01007387 */ /* 0x0003e20000100a00 */
[-C--:B0-----:R-:W-:Y:S02]  /*f2160*/  LEA R12, P1, R6, R4.reuse, 0x1 ;  /* 0x00000004060c7211 */ /* 0x081fe400078208ff */
[----:B-1----:R-:W-:-:S02]  /*f2170*/  LEA R10, P2, R26, R4, 0x1 ;  /* 0x000000041a0a7211 */ /* 0x002fc400078408ff */
[-C--:B------:R-:W-:Y:S02]  /*f2180*/  LEA.HI.X.SX32 R13, R6, R3.reuse, 0x1, P1 ;  /* 0x00000003060d7211 */ /* 0x080fe400008f0eff */
[----:B------:R-:W-:-:S03]  /*f2190*/  LEA.HI.X.SX32 R11, R26, R3, 0x1, P2 ;  /* 0x000000031a0b7211 */ /* 0x000fc600010f0eff */
[----:B------:R-:W-:Y:S04]  /*f21a0*/  STL.64 [R1+0xc90], R12 ;  /* 0x000c900c01007387 */ /* 0x000fe80000100a00 */
[----:B------:R-:W2:Y:S04]  /*f21b0*/  LDL.LU R2, [R1+0xd0] ;  /* 0x0000d00001027983 */ /* 0x000ea80000300800 */
[----:B------:R-:W2:Y:S04]  /*f21c0*/  LDL.LU R17, [R1+0xcc] ;  /* 0x0000cc0001117983 */ /* 0x000ea80000300800 */
[----:B------:R-:W2:Y:S04]  /*f21d0*/  LDL.LU R6, [R1+0xc8] ;  /* 0x0000c80001067983 */ /* 0x000ea80000300800 */
[----:B------:R0:W-:Y:S04]  /*f21e0*/  STL.64 [R1+0xc78], R10 ;  /* 0x000c780a01007387 */ /* 0x0001e80000100a00 */
[----:B0-----:R-:W2:Y:S01]  /*f21f0*/  LDL.LU R11, [R1+0x4134] ;  /* 0x00413400010b7983 */ /* 0x001ea20000300800 */
[----:B------:R-:W-:Y:S01]  /*f2200*/  LEA R8, P3, R14, R4, 0x1 ;  /* 0x000000040e087211 */ /* 0x000fe200078608ff */
[----:B------:R-:W-:-:S02]  /*f2210*/  IMAD.MOV.U32 R16, RZ, RZ, R9 ;  /* 0x000000ffff107224 */ /* 0x000fc400078e0009 */
[----:B------:R-:W2:Y:S01]  /*f2220*/  LDL R26, [R1+0xc4] ;  /* 0x0000c400011a7983 */ /* 0x000ea20000100800 */
[----:B------:R-:W-:-:S05]  /*f2230*/  LEA.HI.X.SX32 R9, R14, R3, 0x1, P3 ;  /* 0x000000030e097211 */ /* 0x000fca00018f0eff */
[----:B------:R3:W-:Y:S04]  /*f2240*/  STL.64 [R1+0xc70], R8 ;  /* 0x000c700801007387 */ /* 0x0007e80000100a00 */
[----:B------:R-:W2:Y:S01]  /*f2250*/  LDL.LU R14, [R1+0xc0] ;  /* 0x0000c000010e7983 */ /* 0x000ea20000300800 */
[----:B------:R-:W-:-:S04]  /*f2260*/  LEA R12, P1, R15, R4, 0x1 ;  /* 0x000000040f0c7211 */ /* 0x000fc800078208ff */
[----:B------:R-:W-:Y:S02]  /*f2270*/  LEA.HI.X.SX32 R13, R15, R3, 0x1, P1 ;  /* 0x000000030f0d7211 */ /* 0x000fe400008f0eff */
[----:B------:R-:W2:Y:S01]  /*f2280*/  LDL.LU R15, [R1+0xbc] ;  /* 0x0000bc00010f7983 */ /* 0x000ea20000300800 */
[----:B---3--:R-:W-:-:S03]  /*f2290*/  LEA R8, P2, R7, R4, 0x1 ;  /* 0x0000000407087211 */ /* 0x008fc600078408ff */
[----:B------:R-:W-:Y:S01]  /*f22a0*/  STL.64 [R1+0xc58], R12 ;  /* 0x000c580c01007387 */ /* 0x000fe20000100a00 */
[----:B------:R-:W-:-:S03]  /*f22b0*/  LEA.HI.X.SX32 R9, R7, R3, 0x1, P2 ;  /* 0x0000000307097211 */ /* 0x000fc600010f0eff */
[----:B------:R-:W3:Y:S04]  /*f22c0*/  LDL.LU R7, [R1+0xb8] ;  /* 0x0000b80001077983 */ /* 0x000ee80000300800 */
[----:B------:R2:W-:Y:S01]  /*f22d0*/  STL.64 [R1+0xc50], R8 ;  /* 0x000c500801007387 */ /* 0x0005e20000100a00 */
[-C--:B----4-:R-:W-:Y:S02]  /*f22e0*/  LEA R10, P3, R27, R4.reuse, 0x1 ;  /* 0x000000041b0a7211 */ /* 0x090fe400078608ff */
[----:B--2---:R-:W-:-:S04]  /*f22f0*/  LEA R8, P2, R18, R4, 0x1 ;  /* 0x0000000412087211 */ /* 0x004fc800078408ff */
[----:B------:R-:W-:Y:S01]  /*f2300*/  LEA.HI.X.SX32 R9, R18, R3, 0x1, P2 ;  /* 0x0000000312097211 */ /* 0x000fe200010f0eff */
[----:B------:R-:W-:Y:S01]  /*f2310*/  IMAD.MOV.U32 R13, RZ, RZ, R11 ;  /* 0x000000ffff0d7224 */ /* 0x000fe200078e000b */
[----:B------:R-:W-:-:S04]  /*f2320*/  LEA R12, P1, R11, R4, 0x1 ;  /* 0x000000040b0c7211 */ /* 0x000fc800078208ff */
[-C--:B------:R-:W-:Y:S02]  /*f2330*/  LEA.HI.X.SX32 R13, R13, R3.reuse, 0x1, P1 ;  /* 0x000000030d0d7211 */ /* 0x080fe400008f0eff */
[----:B------:R-:W-:-:S03]  /*f2340*/  LEA.HI.X.SX32 R11, R27, R3, 0x1, P3 ;  /* 0x000000031b0b7211 */ /* 0x000fc600018f0eff */
[----:B------:R0:W-:Y:S04]  /*f2350*/  STL.64 [R1+0xc48], R12 ;  /* 0x000c480c01007387 */ /* 0x0001e80000100a00 */
[----:B0-----:R-:W2:Y:S04]  /*f2360*/  LDL.LU R13, [R1+0x4130] ;  /* 0x00413000010d7983 */ /* 0x001ea80000300800 */
[----:B------:R-:W-:Y:S04]  /*f2370*/  STL.64 [R1+0x4128], R22 ;  /* 0x0041281601007387 */ /* 0x000fe80000100a00 */
[----:B------:R-:W4:Y:S04]  /*f2380*/  LDL.LU R12, [R1+0xb4] ;  /* 0x0000b400010c7983 */ /* 0x000f280000300800 */
[----:B------:R0:W-:Y:S04]  /*f2390*/  STL.64 [R1+0xc40], R10 ;  /* 0x000c400a01007387 */ /* 0x0001e80000100a00 */
[----:B------:R1:W-:Y:S04]  /*f23a0*/  STL.64 [R1+0xc28], R8 ;  /* 0x000c280801007387 */ /* 0x0003e80000100a00 */
[----:B------:R-:W2:Y:S01]  /*f23b0*/  LDL.LU R27, [R1+0xb0] ;  /* 0x0000b000011b7983 */ /* 0x000ea20000300800 */
[----:B0-----:R-:W-:Y:S01]  /*f23c0*/  IMAD.MOV.U32 R11, RZ, RZ, R16 ;  /* 0x000000ffff0b7224 */ /* 0x001fe200078e0010 */
[----:B------:R-:W-:-:S02]  /*f23d0*/  LEA R10, P1, R16, R4, 0x1 ;  /* 0x00000004100a7211 */ /* 0x000fc400078208ff */
[----:B------:R-:W2:Y:S01]  /*f23e0*/  LDL.LU R16, [R1+0xac] ;  /* 0x0000ac0001107983 */ /* 0x000ea20000300800 */
[CC--:B------:R-:W-:Y:S02]  /*f23f0*/  LEA R22, P2, R2.reuse, R4.reuse, 0x1 ;  /* 0x0000000402167211 */ /* 0x0c0fe400078408ff */
[----:B-1----:R-:W-:Y:S01]  /*f2400*/  LEA R8, P3, R17, R4, 0x1 ;  /* 0x0000000411087211 */ /* 0x002fe200078608ff */
[----:B------:R-:W2:Y:S01]  /*f2410*/  LDL.LU R18, [R1+0xa8] ;  /* 0x0000a80001127983 */ /* 0x000ea20000300800 */
[-C--:B------:R-:W-:Y:S02]  /*f2420*/  LEA.HI.X.SX32 R11, R11, R3.reuse, 0x1, P1 ;  /* 0x000000030b0b7211 */ /* 0x080fe400008f0eff */
[-C--:B------:R-:W-:Y:S02]  /*f2430*/  LEA.HI.X.SX32 R23, R2, R3.reuse, 0x1, P2 ;  /* 0x0000000302177211 */ /* 0x080fe400010f0eff */
[----:B------:R-:W-:Y:S01]  /*f2440*/  LEA.HI.X.SX32 R9, R17, R3, 0x1, P3 ;  /* 0x0000000311097211 */ /* 0x000fe200018f0eff */
[----:B------:R0:W-:Y:S01]  /*f2450*/  STL.64 [R1+0xc10], R10 ;  /* 0x000c100a01007387 */ /* 0x0001e20000100a00 */
[----:B------:R-:W-:-:S03]  /*f2460*/  IMAD.MOV.U32 R17, RZ, RZ, R19 ;  /* 0x000000ffff117224 */ /* 0x000fc600078e0013 */
[----:B------:R1:W-:Y:S04]  /*f2470*/  STL.64 [R1+0xb98], R22 ;  /* 0x000b981601007387 */ /* 0x0003e80000100a00 */
[----:B------:R1:W-:Y:S01]  /*f2480*/  STL.64 [R1+0xb90], R8 ;  /* 0x000b900801007387 */ /* 0x0003e20000100a00 */
[----:B0-----:R-:W-:-:S03]  /*f2490*/  LEA R10, P1, R6, R4, 0x1 ;  /* 0x00000004060a7211 */ /* 0x001fc600078208ff */
[----:B------:R-:W2:Y:S01]  /*f24a0*/  LDL.LU R2, [R1+0xa0] ;  /* 0x0000a00001027983 */ /* 0x000ea20000300800 */
[----:B------:R-:W-:-:S03]  /*f24b0*/  LEA.HI.X.SX32 R11, R6, R3, 0x1, P1 ;  /* 0x00000003060b7211 */ /* 0x000fc600008f0eff */
[----:B------:R-:W2:Y:S01]  /*f24c0*/  LDL.LU R19, [R1+0x9c] ;  /* 0x00009c0001137983 */ /* 0x000ea20000300800 */
[-C--:B-1----:R-:W-:Y:S02]  /*f24d0*/  LEA R22, P1, R14, R4.reuse, 0x1 ;  /* 0x000000040e167211 */ /* 0x082fe400078208ff */
[-C--:B------:R-:W-:Y:S02]  /*f24e0*/  LEA R8, P2, R26, R4.reuse, 0x1 ;  /* 0x000000041a087211 */ /* 0x080fe400078408ff */
[-C--:B------:R-:W-:Y:S02]  /*f24f0*/  LEA.HI.X.SX32 R23, R14, R3.reuse, 0x1, P1 ;  /* 0x000000030e177211 */ /* 0x080fe400008f0eff */
[----:B------:R-:W-:Y:S01]  /*f2500*/  LEA.HI.X.SX32 R9, R26, R3, 0x1, P2 ;  /* 0x000000031a097211 */ /* 0x000fe200010f0eff */
[----:B------:R-:W-:Y:S04]  /*f2510*/  STL.64 [R1+0xb50], R10 ;  /* 0x000b500a01007387 */ /* 0x000fe80000100a00 */
[----:B------:R-:W2:Y:S04]  /*f2520*/  LDL.LU R6, [R1+0x98] ;  /* 0x0000980001067983 */ /* 0x000ea80000300800 */
[----:B------:R-:W-:Y:S04]  /*f2530*/  STL.64 [R1+0x840], R8 ;  /* 0x0008400801007387 */ /* 0x000fe80000100a00 */
[----:B------:R0:W-:Y:S04]  /*f2540*/  STL.64 [R1+0x820], R22 ;  /* 0x0008201601007387 */ /* 0x0001e80000100a00 */
[----:B0-----:R-:W2:Y:S04]  /*f2550*/  LDL.LU.64 R22, [R1+0x4128] ;  /* 0x0041280001167983 */ /* 0x001ea80000300a00 */
[----:B------:R-:W2:Y:S01]  /*f2560*/  LDL.LU R26, [R1+0x94] ;  /* 0x00009400011a7983 */ /* 0x000ea20000300800 */
[----:B------:R-:W-:-:S02]  /*f2570*/  LEA R10, P3, R15, R4, 0x1 ;  /* 0x000000040f0a7211 */ /* 0x000fc400078608ff */
[----:B---3--:R-:W-:Y:S02]  /*f2580*/  LEA R8, P2, R7, R4, 0x1 ;  /* 0x0000000407087211 */ /* 0x008fe400078408ff */
[-C--:B------:R-:W-:Y:S02]  /*f2590*/  LEA.HI.X.SX32 R11, R15, R3.reuse, 0x1, P3 ;  /* 0x000000030f0b7211 */ /* 0x080fe400018f0eff */
[----:B------:R-:W-:-:S03]  /*f25a0*/  LEA.HI.X.SX32 R9, R7, R3, 0x1, P2 ;  /* 0x0000000307097211 */ /* 0x000fc600010f0eff */
[----:B------:R4:W-:Y:S01]  /*f25b0*/  STL.64 [R1+0x818], R10 ;  /* 0x0008180a01007387 */ /* 0x0009e20000100a00 */
[----:B------:R-:W-:-:S03]  /*f25c0*/  IMAD.MOV.U32 R7, RZ, RZ, R28 ;  /* 0x000000ffff077224 */ /* 0x000fc600078e001c */
[----:B------:R-:W3:Y:S04]  /*f25d0*/  LDL R28, [R1+0x8c] ;  /* 0x00008c00011c7983 */ /* 0x000ee80000100800 */
[----:B------:R0:W-:Y:S01]  /*f25e0*/  STL.64 [R1+0x808], R8 ;  /* 0x0008080801007387 */ /* 0x0001e20000100a00 */
[----:B----4-:R-:W-:-:S04]  /*f25f0*/  LEA R10, P1, R12, R4, 0x1 ;  /* 0x000000040c0a7211 */ /* 0x010fc800078208ff */
[----:B------:R-:W-:Y:S01]  /*f2600*/  LEA.HI.X.SX32 R11, R12, R3, 0x1, P1 ;  /* 0x000000030c0b7211 */ /* 0x000fe200008f0eff */
[----:B------:R-:W-:Y:S02]  /*f2610*/  IMAD.MOV.U32 R12, RZ, RZ, R20 ;  /* 0x000000ffff0c7224 */ /* 0x000fe400078e0014 */
[----:B------:R-:W4:Y:S01]  /*f2620*/  LDL.LU R20, [R1+0x88] ;  /* 0x0000880001147983 */ /* 0x000f220000300800 */
[----:B--2---:R-:W-:-:S03]  /*f2630*/  LEA R14, P2, R27, R4, 0x1 ;  /* 0x000000041b0e7211 */ /* 0x004fc600078408ff */
[----:B------:R1:W-:Y:S01]  /*f2640*/  STL.64 [R1+0x7f8], R10 ;  /* 0x0007f80a01007387 */ /* 0x0003e20000100a00 */
[----:B------:R-:W-:Y:S02]  /*f2650*/  LEA.HI.X.SX32 R15, R27, R3, 0x1, P2 ;  /* 0x000000031b0f7211 */ /* 0x000fe400010f0eff */
[----:B0-----:R-:W-:-:S04]  /*f2660*/  LEA R8, P3, R16, R4, 0x1 ;  /* 0x0000000410087211 */ /* 0x001fc800078608ff */
[-C--:B------:R-:W-:Y:S02]  /*f2670*/  LEA.HI.X.SX32 R9, R16, R3.reuse, 0x1, P3 ;  /* 0x0000000310097211 */ /* 0x080fe400018f0eff */
[CC--:B-1----:R-:W-:Y:S01]  /*f2680*/  LEA R10, P1, R18.reuse, R4.reuse, 0x1 ;  /* 0x00000004120a7211 */ /* 0x0c2fe200078208ff */
[----:B------:R0:W-:Y:S03]  /*f2690*/  STL.64 [R1+0x7f0], R14 ;  /* 0x0007f00e01007387 */ /* 0x0001e60000100a00 */
[----:B------:R-:W-:Y:S01]  /*f26a0*/  LEA.HI.X.SX32 R11, R18, R3, 0x1, P1 ;  /* 0x00000003120b7211 */ /* 0x000fe200008f0eff */
[----:B0-----:R-:W2:Y:S04]  /*f26b0*/  LDL R14, [R1+0x84] ;  /* 0x00008400010e7983 */ /* 0x001ea80000100800 */
[----:B------:R0:W-:Y:S01]  /*f26c0*/  STL.64 [R1+0x7e8], R8 ;  /* 0x0007e80801007387 */ /* 0x0001e20000100a00 */
[----:B------:R-:W-:-:S03]  /*f26d0*/  LEA R16, P1, R2, R4, 0x1 ;  /* 0x0000000402107211 */ /* 0x000fc600078208ff */
[----:B------:R-:W2:Y:S04]  /*f26e0*/  LDL.LU R18, [R1+0x80] ;  /* 0x0000800001127983 */ /* 0x000ea80000300800 */
[----:B------:R-:W2:Y:S01]  /*f26f0*/  LDL.LU R15, [R1+0x7c] ;  /* 0x00007c00010f7983 */ /* 0x000ea20000300800 */
[----:B0-----:R-:W-:Y:S01]  /*f2700*/  IMAD.MOV.U32 R9, RZ, RZ, R17 ;  /* 0x000000ffff097224 */ /* 0x001fe200078e0011 */
[-C--:B------:R-:W-:Y:S02]  /*f2710*/  LEA R8, P2, R17, R4.reuse, 0x1 ;  /* 0x0000000411087211 */ /* 0x080fe400078408ff */
[----:B------:R0:W-:Y:S01]  /*f2720*/  STL.64 [R1+0x7d0], R10 ;  /* 0x0007d00a01007387 */ /* 0x0001e20000100a00 */
[-C--:B------:R-:W-:Y:S02]  /*f2730*/  LEA.HI.X.SX32 R17, R2, R3.reuse, 0x1, P1 ;  /* 0x0000000302117211 */ /* 0x080fe400008f0eff */
[----:B------:R-:W-:Y:S01]  /*f2740*/  LEA.HI.X.SX32 R9, R9, R3, 0x1, P2 ;  /* 0x0000000309097211 */ /* 0x000fe200010f0eff */
[----:B------:R-:W2:Y:S01]  /*f2750*/  LDL.LU R27, [R1+0x78] ;  /* 0x00007800011b7983 */ /* 0x000ea20000300800 */
[----:B0-----:R-:W-:-:S03]  /*f2760*/  LEA R10, P3, R19, R4, 0x1 ;  /* 0x00000004130a7211 */ /* 0x001fc600078608ff */
[----:B------:R0:W-:Y:S01]  /*f2770*/  STL.64 [R1+0x7c0], R8 ;  /* 0x0007c00801007387 */ /* 0x0001e20000100a00 */
[----:B------:R-:W-:-:S03]  /*f2780*/  LEA.HI.X.SX32 R11, R19, R3, 0x1, P3 ;  /* 0x00000003130b7211 */ /* 0x000fc600018f0eff */
[----:B------:R-:W-:Y:S04]  /*f2790*/  STL.64 [R1+0x4118], R24 ;  /* 0x0041181801007387 */ /* 0x000fe80000100a00 */
[----:B------:R1:W-:Y:S01]  /*f27a0*/  STL.64 [R1+0x7b0], R16 ;  /* 0x0007b01001007387 */ /* 0x0003e20000100a00 */
[----:B0-----:R-:W-:-:S04]  /*f27b0*/  LEA R8, P2, R6, R4, 0x1 ;  /* 0x0000000406087211 */ /* 0x001fc800078408ff */
[----:B------:R-:W-:Y:S01]  /*f27c0*/  LEA.HI.X.SX32 R9, R6, R3, 0x1, P2 ;  /* 0x0000000306097211 */ /* 0x000fe200010f0eff */
[----:B-1----:R-:W2:Y:S04]  /*f27d0*/  LDL.LU R16, [R1+0x74] ;  /* 0x0000740001107983 */ /* 0x002ea80000300800 */
[----:B------:R0:W-:Y:S04]  /*f27e0*/  STL.64 [R1+0x7a8], R10 ;  /* 0x0007a80a01007387 */ /* 0x0001e80000100a00 */
[----:B------:R-:W2:Y:S04]  /*f27f0*/  LDL.LU R19, [R1+0x70] ;  /* 0x0000700001137983 */ /* 0x000ea80000300800 */
[----:B------:R-:W2:Y:S01]  /*f2800*/  LDL.LU R6, [R1+0x6c] ;  /* 0x00006c0001067983 */ /* 0x000ea20000300800 */
[----:B0-----:R-:W-:-:S03]  /*f2810*/  LEA R10, P1, R26, R4, 0x1 ;  /* 0x000000041a0a7211 */ /* 0x001fc600078208ff */
[----:B------:R-:W-:Y:S01]  /*f2820*/  STL.64 [R1+0x7a0], R8 ;  /* 0x0007a00801007387 */ /* 0x000fe20000100a00 */
[----:B------:R-:W-:-:S03]  /*f2830*/  LEA.HI.X.SX32 R11, R26, R3, 0x1, P1 ;  /* 0x000000031a0b7211 */ /* 0x000fc600008f0eff */
[----:B------:R-:W2:Y:S04]  /*f2840*/  LDL.LU R17, [R1+0x68] ;  /* 0x0000680001117983 */ /* 0x000ea80000300800 */
[----:B------:R0:W-:Y:S04]  /*f2850*/  STL.64 [R1+0x788], R10 ;  /* 0x0007880a01007387 */ /* 0x0001e80000100a00 */
[----:B0-----:R-:W2:Y:S01]  /*f2860*/  LDL.LU R10, [R1+0x4120] ;  /* 0x00412000010a7983 */ /* 0x001ea20000300800 */
[-C--:B------:R-:W-:Y:S01]  /*f2870*/  LEA R24, P2, R7, R4.reuse, 0x1 ;  /* 0x0000000407187211 */ /* 0x080fe200078408ff */
[----:B------:R-:W-:Y:S01]  /*f2880*/  IMAD.MOV.U32 R11, RZ, RZ, R12 ;  /* 0x000000ffff0b7224 */ /* 0x000fe200078e000c */
[----:B---3--:R-:W-:-:S03]  /*f2890*/  LEA R8, P3, R28, R4, 0x1 ;  /* 0x000000041c087211 */ /* 0x008fc600078608ff */
[----:B------:R-:W-:Y:S01]  /*f28a0*/  STL [R1+0x770], R24 ;  /* 0x0007701801007387 */ /* 0x000fe20000100800 */
[----:B------:R-:W-:-:S03]  /*f28b0*/  LEA.HI.X.SX32 R9, R28, R3, 0x1, P3 ;  /* 0x000000031c097211 */ /* 0x000fc600018f0eff */
[----:B--2---:R0:W-:Y:S04]  /*f28c0*/  STL.64 [R1+0x4110], R10 ;  /* 0x0041100a01007387 */ /* 0x0041e80000100a00 */
[----:B------:R-:W2:Y:S01]  /*f28d0*/  LDL R12, [R1+0x64] ;  /* 0x00006400010c7983 */ /* 0x000ea20000100800 */
[----:B0-----:R-:W-:Y:S01]  /*f28e0*/  IMAD.MOV.U32 R10, RZ, RZ, R24 ;  /* 0x000000ffff0a7224 */ /* 0x001fe200078e0018 */
[C---:B----4-:R-:W-:Y:S01]  /*f28f0*/  LEA R24, P1, R20.reuse, R4, 0x1 ;  /* 0x0000000414187211 */ /* 0x050fe200078208ff */
[----:B------:R-:W-:Y:S01]  /*f2900*/  IMAD.MOV.U32 R11, RZ, RZ, R25 ;  /* 0x000000ffff0b7224 */ /* 0x000fe200078e0019 */
[-C--:B------:R-:W-:Y:S02]  /*f2910*/  LEA.HI.X.SX32 R11, R7, R3.reuse, 0x1, P2 ;  /* 0x00000003070b7211 */ /* 0x080fe400010f0eff */
[----:B------:R-:W-:Y:S01]  /*f2920*/  LEA.HI.X.SX32 R25, R20, R3, 0x1, P1 ;  /* 0x0000000314197211 */ /* 0x000fe200008f0eff */
[----:B------:R-:W-:-:S02]  /*f2930*/  IMAD.MOV.U32 R7, RZ, RZ, R29 ;  /* 0x000000ffff077224 */ /* 0x000fc400078e001d */
[----:B------:R-:W-:Y:S04]  /*f2940*/  STL [R1+0x774], R11 ;  /* 0x0007740b01007387 */ /* 0x000fe80000100800 */
[----:B------:R0:W-:Y:S04]  /*f2950*/  STL.64 [R1+0x768], R8 ;  /* 0x0007680801007387 */ /* 0x0001e80000100a00 */
[----:B------:R-:W3:Y:S04]  /*f2960*/  LDL.LU R28, [R1+0x60] ;  /* 0x00006000011c7983 */ /* 0x000ee80000300800 */
[----:B------:R-:W4:Y:S01]  /*f2970*/  LDL.LU R29, [R1+0x5c] ;  /* 0x00005c00011d7983 */ /* 0x000f220000300800 */
[----:B0-----:R-:W-:-:S03]  /*f2980*/  LEA R8, P2, R14, R4, 0x1 ;  /* 0x000000040e087211 */ /* 0x001fc600078408ff */
[----:B------:R0:W-:Y:S01]  /*f2990*/  STL.64 [R1+0x760], R24 ;  /* 0x0007601801007387 */ /* 0x0001e20000100a00 */
[CC--:B------:R-:W-:Y:S02]  /*f29a0*/  LEA R10, P3, R15.reuse, R4.reuse, 0x1 ;  /* 0x000000040f0a7211 */ /* 0x0c0fe400078608ff */
[-C--:B------:R-:W-:Y:S01]  /*f29b0*/  LEA.HI.X.SX32 R9, R14, R3.reuse, 0x1, P2 ;  /* 0x000000030e097211 */ /* 0x080fe200010f0eff */
[----:B------:R-:W2:Y:S01]  /*f29c0*/  LDL.LU R20, [R1+0x58] ;  /* 0x0000580001147983 */ /* 0x000ea20000300800 */
[-C--:B------:R-:W-:Y:S02]  /*f29d0*/  LEA.HI.X.SX32 R11, R15, R3.reuse, 0x1, P3 ;  /* 0x000000030f0b7211 */ /* 0x080fe400018f0eff */
[C---:B0-----:R-:W-:Y:S01]  /*f29e0*/  LEA R24, P1, R18.reuse, R4, 0x1 ;  /* 0x0000000412187211 */ /* 0x041fe200078208ff */
[----:B------:R0:W-:Y:S03]  /*f29f0*/  STL.64 [R1+0x738], R8 ;  /* 0x0007380801007387 */ /* 0x0001e60000100a00 */
[----:B------:R-:W-:-:S02]  /*f2a00*/  LEA.HI.X.SX32 R25, R18, R3, 0x1, P1 ;  /* 0x0000000312197211 */ /* 0x000fc400008f0eff */
[----:B------:R-:W-:-:S03]  /*f2a10*/  LEA R14, P1, R16, R4, 0x1 ;  /* 0x00000004100e7211 */ /* 0x000fc600078208ff */
[----:B------:R1:W-:Y:S01]  /*f2a20*/  STL.64 [R1+0x710], R24 ;  /* 0x0007101801007387 */ /* 0x0003e20000100a00 */
[----:B0-----:R-:W-:-:S04]  /*f2a30*/  LEA R8, P2, R27, R4, 0x1 ;  /* 0x000000041b087211 */ /* 0x001fc800078408ff */
[-C--:B------:R-:W-:Y:S01]  /*f2a40*/  LEA.HI.X.SX32 R9, R27, R3.reuse, 0x1, P2 ;  /* 0x000000031b097211 */ /* 0x080fe200010f0eff */
[----:B-1----:R-:W2:Y:S04]  /*f2a50*/  LDL.LU.64 R24, [R1+0x4118] ;  /* 0x0041180001187983 */ /* 0x002ea80000300a00 */
[----:B------:R-:W2:Y:S04]  /*f2a60*/  LDL.LU R18, [R1+0x54] ;  /* 0x0000540001127983 */ /* 0x000ea80000300800 */
[----:B------:R0:W-:Y:S01]  /*f2a70*/  STL.64 [R1+0x708], R10 ;  /* 0x0007080a01007387 */ /* 0x0001e20000100a00 */
[----:B------:R-:W-:-:S03]  /*f2a80*/  LEA.HI.X.SX32 R15, R16, R3, 0x1, P1 ;  /* 0x00000003100f7211 */ /* 0x000fc600008f0eff */
[----:B------:R-:W2:Y:S01]  /*f2a90*/  LDL.LU R2, [R1+0x50] ;  /* 0x0000500001027983 */ /* 0x000ea20000300800 */
[----:B0-----:R-:W-:-:S03]  /*f2aa0*/  LEA R10, P2, R19, R4, 0x1 ;  /* 0x00000004130a7211 */ /* 0x001fc600078408ff */
[----:B------:R0:W-:Y:S01]  /*f2ab0*/  STL.64 [R1+0x700], R8 ;  /* 0x0007000801007387 */ /* 0x0001e20000100a00 */
[----:B------:R-:W-:-:S03]  /*f2ac0*/  LEA.HI.X.SX32 R11, R19, R3, 0x1, P2 ;  /* 0x00000003130b7211 */ /* 0x000fc600010f0eff */
[----:B0-----:R-:W2:Y:S04]  /*f2ad0*/  LDL R8, [R1+0x4c] ;  /* 0x00004c0001087983 */ /* 0x001ea80000100800 */
[----:B------:R-:W2:Y:S04]  /*f2ae0*/  LDL.LU R9, [R1+0x48] ;  /* 0x0000480001097983 */ /* 0x000ea80000300800 */
[----:B------:R-:W-:Y:S04]  /*f2af0*/  STL.64 [R1+0x6d8], R14 ;  /* 0x0006d80e01007387 */ /* 0x000fe80000100a00 */
[----:B------:R0:W-:Y:S04]  /*f2b00*/  STL.64 [R1+0x6b0], R10 ;  /* 0x0006b00a01007387 */ /* 0x0001e80000100a00 */
[----:B0-----:R-:W2:Y:S01]  /*f2b10*/  LDL.LU.64 R10, [R1+0x4110] ;  /* 0x00411000010a7983 */ /* 0x001ea20000300a00 */
[----:B------:R-:W-:-:S02]  /*f2b20*/  LEA R26, P3, R6, R4, 0x1 ;  /* 0x00000004061a7211 */ /* 0x000fc400078608ff */
[CC--:B------:R-:W-:Y:S01]  /*f2b30*/  LEA R14, P1, R17.reuse, R4.reuse, 0x1 ;  /* 0x00000004110e7211 */ /* 0x0c0fe200078208ff */
[----:B--2---:R-:W-:Y:S02]  /*f2b40*/  IMAD.MOV.U32 R19, RZ, RZ, R11 ;  /* 0x000000ffff137224 */ /* 0x004fe400078e000b */
[----:B------:R-:W2:Y:S01]  /*f2b50*/  LDL R11, [R1+0x44] ;  /* 0x00004400010b7983 */ /* 0x000ea20000100800 */
[-C--:B------:R-:W-:Y:S02]  /*f2b60*/  LEA.HI.X.SX32 R27, R6, R3.reuse, 0x1, P3 ;  /* 0x00000003061b7211 */ /* 0x080fe400018f0eff */
[-C--:B------:R-:W-:Y:S02]  /*f2b70*/  LEA.HI.X.SX32 R15, R17, R3.reuse, 0x1, P1 ;  /* 0x00000003110f7211 */ /* 0x080fe400008f0eff */
[CC--:B------:R-:W-:Y:S01]  /*f2b80*/  LEA R6, P2, R12.reuse, R4.reuse, 0x1 ;  /* 0x000000040c067211 */ /* 0x0c0fe200078408ff */
[----:B------:R-:W-:Y:S02]  /*f2b90*/  IMAD.MOV.U32 R17, RZ, RZ, R0 ;  /* 0x000000ffff117224 */ /* 0x000fe400078e0000 */
[----:B------:R-:W-:Y:S01]  /*f2ba0*/  IMAD.MOV.U32 R16, RZ, RZ, R7 ;  /* 0x000000ffff107224 */ /* 0x000fe200078e0007 */
[----:B------:R-:W-:Y:S01]  /*f2bb0*/  LEA.HI.X.SX32 R7, R12, R3, 0x1, P2 ;  /* 0x000000030c077211 */ /* 0x000fe200010f0eff */
[----:B--2---:R4:W-:Y:S04]  /*f2bc0*/  STL.64 [R1+0x4108], R10 ;  /* 0x0041080a01007387 */ /* 0x0049e80000100a00 */
[----:B------:R-:W-:Y:S04]  /*f2bd0*/  STL.64 [R1+0x6a8], R26 ;  /* 0x0006a81a01007387 */ /* 0x000fe80000100a00 */
[----:B------:R-:W2:Y:S04]  /*f2be0*/  LDL.LU R0, [R1+0x3c] ;  /* 0x00003c0001007983 */ /* 0x000ea80000300800 */
[----:B------:R3:W-:Y:S01]  /*f2bf0*/  STL.64 [R1+0x6a0], R14 ;  /* 0x0006a00e01007387 */ /* 0x0007e20000100a00 */
[----:B----4-:R-:W-:-:S03]  /*f2c00*/  LEA R10, P3, R29, R4, 0x1 ;  /* 0x000000041d0a7211 */ /* 0x010fc600078608ff */
[----:B------:R-:W4:Y:S01]  /*f2c10*/  LDL.LU R12, [R1+0x38] ;  /* 0x00003800010c7983 */ /* 0x000f220000300800 */
[----:B------:R-:W-:-:S03]  /*f2c20*/  LEA.HI.X.SX32 R11, R29, R3, 0x1, P3 ;  /* 0x000000031d0b7211 */ /* 0x000fc600018f0eff */
[----:B------:R0:W-:Y:S01]  /*f2c30*/  STL.64 [R1+0x678], R6 ;  /* 0x0006780601007387 */ /* 0x0001e20000100a00 */
[----:B---3--:R-:W-:-:S04]  /*f2c40*/  LEA R14, P1, R28, R4, 0x1 ;  /* 0x000000041c0e7211 */ /* 0x008fc800078208ff */
[-C--:B------:R-:W-:Y:S02]  /*f2c50*/  LEA.HI.X.SX32 R15, R28, R3.reuse, 0x1, P1 ;  /* 0x000000031c0f7211 */ /* 0x080fe400008f0eff */
[C---:B0-----:R-:W-:Y:S01]  /*f2c60*/  LEA R6, P2, R20.reuse, R4, 0x1 ;  /* 0x0000000414067211 */ /* 0x041fe200078408ff */
[----:B------:R-:W-:Y:S02]  /*f2c70*/  IMAD.MOV.U32 R28, RZ, RZ, R23 ;  /* 0x000000ffff1c7224 */ /* 0x000fe400078e0017 */
[----:B------:R-:W-:Y:S01]  /*f2c80*/  STL.64 [R1+0x650], R14 ;  /* 0x0006500e01007387 */ /* 0x000fe20000100a00 */
[----:B------:R-:W-:-:S03]  /*f2c90*/  LEA.HI.X.SX32 R7, R20, R3, 0x1, P2 ;  /* 0x0000000314077211 */ /* 0x000fc600010f0eff */
[----:B------:R-:W3:Y:S01]  /*f2ca0*/  LDL.LU R23, [R1+0x2c] ;  /* 0x00002c0001177983 */ /* 0x000ee20000300800 */
[----:B------:R-:W-:-:S03]  /*f2cb0*/  LEA R26, P1, R18, R4, 0x1 ;  /* 0x00000004121a7211 */ /* 0x000fc600078208ff */
[----:B------:R0:W-:Y:S01]  /*f2cc0*/  STL.64 [R1+0x648], R10 ;  /* 0x0006480a01007387 */ /* 0x0001e20000100a00 */
[----:B------:R-:W-:-:S03]  /*f2cd0*/  LEA.HI.X.SX32 R27, R18, R3, 0x1, P1 ;  /* 0x00000003121b7211 */ /* 0x000fc600008f0eff */
[----:B------:R1:W-:Y:S01]  /*f2ce0*/  STL.64 [R1+0x640], R6 ;  /* 0x0006400601007387 */ /* 0x0003e20000100a00 */
[----:B------:R-:W-:Y:S01]  /*f2cf0*/  IMAD.MOV.U32 R29, RZ, RZ, R24 ;  /* 0x000000ffff1d7224 */ /* 0x000fe200078e0018 */
[CC--:B0-----:R-:W-:Y:S02]  /*f2d00*/  LEA R10, P2, R2.reuse, R4.reuse, 0x1 ;  /* 0x00000004020a7211 */ /* 0x0c1fe400078408ff */
[----:B-1----:R-:W3:Y:S01]  /*f2d10*/  LDL.LU R6, [R1+0x28] ;  /* 0x0000280001067983 */ /* 0x002ee20000300800 */
[----:B------:R-:W-:Y:S01]  /*f2d20*/  IMAD.MOV.U32 R7, RZ, RZ, R5 ;  /* 0x000000ffff077224 */ /* 0x000fe200078e0005 */
[----:B------:R-:W-:Y:S02]  /*f2d30*/  LEA.HI.X.SX32 R11, R2, R3, 0x1, P2 ;  /* 0x00000003020b7211 */ /* 0x000fe400010f0eff */
[----:B------:R-:W3:Y:S04]  /*f2d40*/  LDL R5, [R1+0x24] ;  /* 0x0000240001057983 */ /* 0x000ee80000100800 */
[----:B------:R-:W3:Y:S04]  /*f2d50*/  LDL.LU R20, [R1+0x20] ;  /* 0x0000200001147983 */ /* 0x000ee80000300800 */
[----:B------:R-:W3:Y:S04]  /*f2d60*/  LDL.LU R24, [R1+0x1c] ;  /* 0x00001c0001187983 */ /* 0x000ee80000300800 */
[----:B------:R-:W3:Y:S04]  /*f2d70*/  LDL.LU R18, [R1+0x18] ;  /* 0x0000180001127983 */ /* 0x000ee80000300800 */
[----:B------:R-:W-:Y:S04]  /*f2d80*/  STL.64 [R1+0x618], R26 ;  /* 0x0006181a01007387 */ /* 0x000fe80000100a00 */
[----:B------:R0:W-:Y:S04]  /*f2d90*/  STL.64 [R1+0x5f0], R10 ;  /* 0x0005f00a01007387 */ /* 0x0001e80000100a00 */
[----:B0-----:R-:W3:Y:S01]  /*f2da0*/  LDL.LU.64 R10, [R1+0x4108] ;  /* 0x00410800010a7983 */ /* 0x001ee20000300a00 */
[----:B------:R-:W-:-:S02]  /*f2db0*/  LEA R14, P3, R8, R4, 0x1 ;  /* 0x00000004080e7211 */ /* 0x000fc400078608ff */
[C---:B------:R-:W-:Y:S02]  /*f2dc0*/  LEA R26, P1, R9.reuse, R4, 0x1 ;  /* 0x00000004091a7211 */ /* 0x040fe400078208ff */
[-C--:B------:R-:W-:Y:S02]  /*f2dd0*/  LEA.HI.X.SX32 R15, R8, R3.reuse, 0x1, P3 ;  /* 0x00000003080f7211 */ /* 0x080fe400018f0eff */
[----:B------:R-:W-:Y:S01]  /*f2de0*/  LEA.HI.X.SX32 R27, R9, R3, 0x1, P1 ;  /* 0x00000003091b7211 */ /* 0x000fe200008f0eff */
[----:B------:R-:W4:Y:S04]  /*f2df0*/  LDL.LU R8, [R1+0xc] ;  /* 0x00000c0001087983 */ /* 0x000f280000300800 */
[----:B------:R0:W-:Y:S04]  /*f2e00*/  STL.64 [R1+0x5e8], R14 ;  /* 0x0005e80e01007387 */ /* 0x0001e80000100a00 */
[----:B------:R-:W4:Y:S04]  /*f2e10*/  LDL.LU R9, [R1+0x8] ;  /* 0x0000080001097983 */ /* 0x000f280000300800 */
[----:B------:R-:W4:Y:S01]  /*f2e20*/  LDL.LU R2, [R1+0x4] ;  /* 0x0000040001027983 */ /* 0x000f220000300800 */
[----:B0-----:R-:W-:-:S03]  /*f2e30*/  IMAD.MOV.U32 R15, RZ, RZ, R16 ;  /* 0x000000ffff0f7224 */ /* 0x001fc600078e0010 */
[----:B------:R0:W-:Y:S02]  /*f2e40*/  STL.64 [R1+0x5e0], R26 ;  /* 0x0005e01a01007387 */ /* 0x0001e40000100a00 */
[----:B0-----:R-:W-:Y:S02]  /*f2e50*/  LEA R26, P1, R17, R4, 0x1 ;  /* 0x00000004111a7211 */ /* 0x001fe400078208ff */
[----:B------:R-:W-:Y:S01]  /*f2e60*/  MOV R27, R17 ;  /* 0x00000011001b7202 */ /* 0x000fe20000000f00 */
[----:B------:R-:W-:-:S03]  /*f2e70*/  IMAD.MOV.U32 R17, RZ, RZ, R15 ;  /* 0x000000ffff117224 */ /* 0x000fc600078e000f */
[----:B------:R-:W-:Y:S02]  /*f2e80*/  LEA.HI.X.SX32 R27, R27, R3, 0x1, P1 ;  /* 0x000000031b1b7211 */ /* 0x000fe400008f0eff */
[-C--:B--2---:R-:W-:Y:S02]  /*f2e90*/  LEA R16, P3, R0, R4.reuse, 0x1 ;  /* 0x0000000400107211 */ /* 0x084fe400078608ff */
[----:B---3--:R-:W-:-:S04]  /*f2ea0*/  LEA R14, P2, R11, R4, 0x1 ;  /* 0x000000040b0e7211 */ /* 0x008fc800078408ff */
[-C--:B------:R-:W-:Y:S02]  /*f2eb0*/  LEA.HI.X.SX32 R15, R11, R3.reuse, 0x1, P2 ;  /* 0x000000030b0f7211 */ /* 0x080fe400010f0eff */
[----:B------:R-:W2:Y:S04]  /*f2ec0*/  LDL.LU R11, [R1] ;  /* 0x00000000010b7983 */ /* 0x000ea80000300800 */
[----:B------:R0:W-:Y:S04]  /*f2ed0*/  STL.64 [R1+0x5b8], R14 ;  /* 0x0005b80e01007387 */ /* 0x0001e80000100a00 */
[----:B------:R1:W-:Y:S01]  /*f2ee0*/  STL.64 [R1+0x598], R26 ;  /* 0x0005981a01007387 */ /* 0x0003e20000100a00 */
[----:B0-----:R-:W-:Y:S01]  /*f2ef0*/  IMAD.MOV.U32 R15, RZ, RZ, R17 ;  /* 0x000000ffff0f7224 */ /* 0x001fe200078e0011 */
[----:B------:R-:W-:-:S02]  /*f2f00*/  LEA.HI.X.SX32 R17, R0, R3, 0x1, P3 ;  /* 0x0000000300117211 */ /* 0x000fc400018f0eff */
[CC--:B----4-:R-:W-:Y:S01]  /*f2f10*/  LEA R14, P2, R12.reuse, R4.reuse, 0x1 ;  /* 0x000000040c0e7211 */ /* 0x0d0fe200078408ff */
[----:B-1----:R-:W3:Y:S04]  /*f2f20*/  LDL.LU.64 R26, [R1+0x4100] ;  /* 0x00410000011a7983 */ /* 0x002ee80000300a00 */
[----:B------:R-:W4:Y:S04]  /*f2f30*/  LDL.LU R0, [R1+0x40f8] ;  /* 0x0040f80001007983 */ /* 0x000f280000300800 */
[----:B------:R0:W-:Y:S02]  /*f2f40*/  STL.64 [R1+0x590], R16 ;  /* 0x0005901001007387 */ /* 0x0001e40000100a00 */
[----:B0-----:R-:W-:Y:S01]  /*f2f50*/  LEA R16, P1, R15, R4, 0x1 ;  /* 0x000000040f107211 */ /* 0x001fe200078208ff */
[----:B------:R-:W-:Y:S01]  /*f2f60*/  IMAD.MOV.U32 R17, RZ, RZ, R15 ;  /* 0x000000ffff117224 */ /* 0x000fe200078e000f */
[----:B------:R-:W-:Y:S01]  /*f2f70*/  LEA.HI.X.SX32 R15, R12, R3, 0x1, P2 ;  /* 0x000000030c0f7211 */ /* 0x000fe200010f0eff */
[----:B------:R-:W-:-:S04]  /*f2f80*/  IMAD.MOV.U32 R12, RZ, RZ, R28 ;  /* 0x000000ffff0c7224 */ /* 0x000fc800078e001c */
[----:B------:R0:W-:Y:S01]  /*f2f90*/  STL.64 [R1+0x588], R14 ;  /* 0x0005880e01007387 */ /* 0x0001e20000100a00 */
[-C--:B------:R-:W-:Y:S02]  /*f2fa0*/  LEA R28, P3, R23, R4.reuse, 0x1 ;  /* 0x00000004171c7211 */ /* 0x080fe400078608ff */
[----:B------:R-:W-:Y:S01]  /*f2fb0*/  LEA.HI.X.SX32 R17, R17, R3, 0x1, P1 ;  /* 0x0000000311117211 */ /* 0x000fe200008f0eff */
[----:B0-----:R-:W-:Y:S01]  /*f2fc0*/  IMAD.MOV.U32 R15, RZ, RZ, R29 ;  /* 0x000000ffff0f7224 */ /* 0x001fe200078e001d */
[----:B------:R-:W-:-:S04]  /*f2fd0*/  LEA R14, P2, R29, R4, 0x1 ;  /* 0x000000041d0e7211 */ /* 0x000fc800078408ff */
[-C--:B------:R-:W-:Y:S01]  /*f2fe0*/  LEA.HI.X.SX32 R15, R15, R3.reuse, 0x1, P2 ;  /* 0x000000030f0f7211 */ /* 0x080fe200010f0eff */
[----:B------:R0:W-:Y:S01]  /*f2ff0*/  STL.64 [R1+0x568], R16 ;  /* 0x0005681001007387 */ /* 0x0001e20000100a00 */
[----:B------:R-:W-:-:S03]  /*f3000*/  LEA.HI.X.SX32 R29, R23, R3, 0x1, P3 ;  /* 0x00000003171d7211 */ /* 0x000fc600018f0eff */
[----:B------:R1:W-:Y:S01]  /*f3010*/  STL.64 [R1+0x558], R14 ;  /* 0x0005580e01007387 */ /* 0x0003e20000100a00 */
[----:B0-----:R-:W-:-:S03]  /*f3020*/  LEA R16, P1, R6, R4, 0x1 ;  /* 0x0000000406107211 */ /* 0x001fc600078208ff */
[----:B-1----:R-:W3:Y:S01]  /*f3030*/  LDL.LU.64 R14, [R1+0x40f0] ;  /* 0x0040f000010e7983 */ /* 0x002ee20000300a00 */
[----:B------:R-:W-:-:S03]  /*f3040*/  LEA.HI.X.SX32 R17, R6, R3, 0x1, P1 ;  /* 0x0000000306117211 */ /* 0x000fc600008f0eff */
[----:B------:R-:W3:Y:S04]  /*f3050*/  LDL.LU R23, [R1+0x40e8] ;  /* 0x0040e80001177983 */ /* 0x000ee80000300800 */
[----:B------:R0:W-:Y:S04]  /*f3060*/  STL.64 [R1+0x550], R28 ;  /* 0x0005501c01007387 */ /* 0x0001e80000100a00 */
[----:B------:R1:W-:Y:S01]  /*f3070*/  STL.64 [R1+0x548], R16 ;  /* 0x0005481001007387 */ /* 0x0003e20000100a00 */
[----:B0-----:R-:W-:-:S04]  /*f3080*/  LEA R28, P2, R5, R4, 0x1 ;  /* 0x00000004051c7211 */ /* 0x001fc800078408ff */
[----:B------:R-:W-:Y:S01]  /*f3090*/  LEA.HI.X.SX32 R29, R5, R3, 0x1, P2 ;  /* 0x00000003051d7211 */ /* 0x000fe200010f0eff */
[----:B-1----:R-:W-:Y:S01]  /*f30a0*/  IMAD.MOV.U32 R17, RZ, RZ, R7 ;  /* 0x000000ffff117224 */ /* 0x002fe200078e0007 */
[-C--:B------:R-:W-:Y:S01]  /*f30b0*/  LEA R16, P1, R20, R4.reuse, 0x1 ;  /* 0x0000000414107211 */ /* 0x080fe200078208ff */
[----:B------:R-:W3:Y:S01]  /*f30c0*/  LDL.LU R5, [R1+0x40e4] ;  /* 0x0040e40001057983 */ /* 0x000ee20000300800 */
[----:B------:R-:W-:-:S03]  /*f30d0*/  LEA R6, P3, R24, R4, 0x1 ;  /* 0x0000000418067211 */ /* 0x000fc600078608ff */
[----:B------:R0:W-:Y:S01]  /*f30e0*/  STL.64 [R1+0x538], R28 ;  /* 0x0005381c01007387 */ /* 0x0001e20000100a00 */
[-C--:B------:R-:W-:Y:S01]  /*f30f0*/  LEA.HI.X.SX32 R7, R24, R3.reuse, 0x1, P3 ;  /* 0x0000000318077211 */ /* 0x080fe200018f0eff */
[----:B0-----:R-:W-:Y:S01]  /*f3100*/  IMAD.MOV.U32 R29, RZ, RZ, R17 ;  /* 0x000000ffff1d7224 */ /* 0x001fe200078e0011 */
[----:B------:R-:W-:Y:S02]  /*f3110*/  LEA.HI.X.SX32 R17, R20, R3, 0x1, P1 ;  /* 0x0000000314117211 */ /* 0x000fe400008f0eff */
[----:B------:R-:W3:Y:S01]  /*f3120*/  LDL.LU R20, [R1+0x40e0] ;  /* 0x0040e00001147983 */ /* 0x000ee20000300800 */
[----:B------:R-:W-:-:S03]  /*f3130*/  LEA R28, P2, R18, R4, 0x1 ;  /* 0x00000004121c7211 */ /* 0x000fc600078408ff */
[----:B------:R0:W-:Y:S04]  /*f3140*/  STL.64 [R1+0x510], R16 ;  /* 0x0005101001007387 */ /* 0x0001e80000100a00 */
[----:B0-----:R-:W3:Y:S04]  /*f3150*/  LDL.LU.64 R16, [R1+0x40d8] ;  /* 0x0040d80001107983 */ /* 0x001ee80000300a00 */
[----:B------:R-:W3:Y:S04]  /*f3160*/  LDL.LU R24, [R1+0x40d0] ;  /* 0x0040d00001187983 */ /* 0x000ee80000300800 */
[----:B------:R0:W-:Y:S02]  /*f3170*/  STL.64 [R1+0x508], R6 ;  /* 0x0005080601007387 */ /* 0x0001e40000100a00 */
[----:B0-----:R-:W-:Y:S01]  /*f3180*/  LEA R6, P1, R29, R4, 0x1 ;  /* 0x000000041d067211 */ /* 0x001fe200078208ff */
[----:B------:R-:W-:Y:S01]  /*f3190*/  IMAD.MOV.U32 R7, RZ, RZ, R29 ;  /* 0x000000ffff077224 */ /* 0x000fe200078e001d */
[----:B------:R-:W-:-:S05]  /*f31a0*/  LEA.HI.X.SX32 R29, R18, R3, 0x1, P2 ;  /* 0x00000003121d7211 */ /* 0x000fca00010f0eff */
[----:B------:R0:W-:Y:S01]  /*f31b0*/  STL.64 [R1+0x500], R28 ;  /* 0x0005001c01007387 */ /* 0x0001e20000100a00 */
[----:B------:R-:W-:Y:S01]  /*f31c0*/  LEA.HI.X.SX32 R7, R7, R3, 0x1, P1 ;  /* 0x0000000307077211 */ /* 0x000fe200008f0eff */
[----:B0-----:R-:W-:Y:S01]  /*f31d0*/  IMAD.MOV.U32 R29, RZ, RZ, R19 ;  /* 0x000000ffff1d7224 */ /* 0x001fe200078e0013 */
[----:B------:R-:W-:-:S04]  /*f31e0*/  LEA R28, P2, R19, R4, 0x1 ;  /* 0x00000004131c7211 */ /* 0x000fc800078408ff */
[----:B------:R-:W-:Y:S01]  /*f31f0*/  LEA.HI.X.SX32 R29, R29, R3, 0x1, P2 ;  /* 0x000000031d1d7211 */ /* 0x000fe200010f0eff */
[----:B------:R-:W-:Y:S04]  /*f3200*/  STL.64 [R1+0x4d8], R6 ;  /* 0x0004d80601007387 */ /* 0x000fe80000100a00 */
[----:B------:R0:W-:Y:S04]  /*f3210*/  STL.64 [R1+0x4b8], R28 ;  /* 0x0004b81c01007387 */ /* 0x0001e80000100a00 */
[----:B0-----:R-:W3:Y:S01]  /*f3220*/  LDL.LU.64 R28, [R1+0x40c8] ;  /* 0x0040c800011c7983 */ /* 0x001ee20000300a00 */
[----:B------:R-:W-:-:S02]  /*f3230*/  LEA R18, P3, R8, R4, 0x1 ;  /* 0x0000000408127211 */ /* 0x000fc400078608ff */
[C---:B------:R-:W-:Y:S02]  /*f3240*/  LEA R6, P1, R9.reuse, R4, 0x1 ;  /* 0x0000000409067211 */ /* 0x040fe400078208ff */
[-C--:B------:R-:W-:Y:S02]  /*f3250*/  LEA.HI.X.SX32 R19, R8, R3.reuse, 0x1, P3 ;  /* 0x0000000308137211 */ /* 0x080fe400018f0eff */
[----:B------:R-:W-:-:S03]  /*f3260*/  LEA.HI.X.SX32 R7, R9, R3, 0x1, P1 ;  /* 0x0000000309077211 */ /* 0x000fc600008f0eff */
[----:B------:R0:W-:Y:S04]  /*f3270*/  STL.64 [R1+0x4b0], R18 ;  /* 0x0004b01201007387 */ /* 0x0001e80000100a00 */
[----:B------:R-:W-:Y:S01]  /*f3280*/  STL.64 [R1+0x4a8], R6 ;  /* 0x0004a80601007387 */ /* 0x000fe20000100a00 */
[----:B0-----:R-:W-:-:S04]  /*f3290*/  LEA R18, P2, R2, R4, 0x1 ;  /* 0x0000000402127211 */ /* 0x001fc800078408ff */
[----:B------:R-:W-:-:S05]  /*f32a0*/  LEA.HI.X.SX32 R19, R2, R3, 0x1, P2 ;  /* 0x0000000302137211 */ /* 0x000fca00010f0eff */
[----:B------:R-:W-:Y:S01]  /*f32b0*/  STL.64 [R1+0x480], R18 ;  /* 0x0004801201007387 */ /* 0x000fe20000100a00 */
[----:B--2---:R-:W-:-:S04]  /*f32c0*/  LEA R8, P1, R11, R4, 0x1 ;  /* 0x000000040b087211 */ /* 0x004fc800078208ff */
[----:B------:R-:W-:-:S05]  /*f32d0*/  LEA.HI.X.SX32 R9, R11, R3, 0x1, P1 ;  /* 0x000000030b097211 */ /* 0x000fca00008f0eff */
[----:B------:R0:W-:Y:S04]  /*f32e0*/  STL.64 [R1+0x478], R8 ;  /* 0x0004780801007387 */ /* 0x0001e80000100a00 */
[----:B0-----:R-:W2:Y:S01]  /*f32f0*/  LDL.LU.64 R8, [R1+0x40c0] ;  /* 0x0040c00001087983 */ /* 0x001ea20000300a00 */
[----:B---3--:R-:W-:-:S04]  /*f3300*/  LEA R6, P3, R29, R4, 0x1 ;  /* 0x000000041d067211 */ /* 0x008fc800078608ff */
[----:B------:R-:W-:-:S05]  /*f3310*/  LEA.HI.X.SX32 R7, R29, R3, 0x1, P3 ;  /* 0x000000031d077211 */ /* 0x000fca00018f0eff */
[----:B------:R0:W-:Y:S04]  /*f3320*/  STL.64 [R1+0x470], R6 ;  /* 0x0004700601007387 */ /* 0x0001e80000100a00 */
[----:B0-----:R-:W3:Y:S01]  /*f3330*/  LDL.LU.64 R6, [R1+0x40b8] ;  /* 0x0040b80001067983 */ /* 0x001ee20000300a00 */
[----:B----4-:R-:W-:-:S04]  /*f3340*/  LEA R18, P2, R0, R4, 0x1 ;  /* 0x0000000400127211 */ /* 0x010fc800078408ff */
[----:B------:R-:W-:Y:S01]  /*f3350*/  LEA.HI.X.SX32 R19, R0, R3, 0x1, P2 ;  /* 0x0000000300137211 */ /* 0x000fe200010f0eff */
[----:B------:R2:W-:Y:S01]  /*f3360*/  STL.64 [R1+0x4080], R22 ;  /* 0x0040801601007387 */ /* 0x0005e20000100a00 */
[----:B------:R-:W-:-:S03]  /*f3370*/  IMAD.MOV.U32 R2, RZ, RZ, R12 ;  /* 0x000000ffff027224 */ /* 0x000fc600078e000c */
[----:B------:R-:W-:Y:S01]  /*f3380*/  STL.64 [R1+0x460], R18 ;  /* 0x0004601201007387 */ /* 0x000fe20000100a00 */
[----:B------:R-:W-:Y:S02]  /*f3390*/  IMAD.MOV.U32 R0, RZ, RZ, R13 ;  /* 0x000000ffff007224 */ /* 0x000fe400078e000d */
[----:B--2---:R-:W-:Y:S01]  /*f33a0*/  IMAD.MOV.U32 R23, RZ, RZ, R8 ;  /* 0x000000ffff177224 */ /* 0x004fe200078e0008 */
[----:B------:R-:W-:Y:S01]  /*f33b0*/  LEA R8, P1, R5, R4, 0x1 ;  /* 0x0000000405087211 */ /* 0x000fe200078208ff */
[----:B------:R-:W-:-:S03]  /*f33c0*/  IMAD.MOV.U32 R22, RZ, RZ, R9 ;  /* 0x000000ffff167224 */ /* 0x000fc600078e0009 */
[----:B------:R-:W-:-:S05]  /*f33d0*/  LEA.HI.X.SX32 R9, R5, R3, 0x1, P1 ;  /* 0x0000000305097211 */ /* 0x000fca00008f0eff */
[----:B------:R0:W-:Y:S04]  /*f33e0*/  STL.64 [R1+0x438], R8 ;  /* 0x0004380801007387 */ /* 0x0001e80000100a00 */
[----:B0-----:R-:W2:Y:S01]  /*f33f0*/  LDL.LU.64 R8, [R1+0x40b0] ;  /* 0x0040b00001087983 */ /* 0x001ea20000300a00 */
[CC--:B---3--:R-:W-:Y:S02]  /*f3400*/  LEA R18, P2, R6.reuse, R4.reuse, 0x1 ;  /* 0x0000000406127211 */ /* 0x0c8fe400078408ff */
[C---:B------:R-:W-:Y:S02]  /*f3410*/  LEA R12, P3, R7.reuse, R4, 0x1 ;  /* 0x00000004070c7211 */ /* 0x040fe400078608ff */
[-C--:B------:R-:W-:Y:S02]  /*f3420*/  LEA.HI.X.SX32 R19, R6, R3.reuse, 0x1, P2 ;  /* 0x0000000306137211 */ /* 0x080fe400010f0eff */
[----:B------:R-:W-:-:S03]  /*f3430*/  LEA.HI.X.SX32 R13, R7, R3, 0x1, P3 ;  /* 0x00000003070d7211 */ /* 0x000fc600018f0eff */
[----:B------:R0:W-:Y:S04]  /*f3440*/  STL.64 [R1+0x430], R18 ;  /* 0x0004301201007387 */ /* 0x0001e80000100a00 */
[----:B0-----:R-:W3:Y:S04]  /*f3450*/  LDL.LU.64 R18, [R1+0x40a8] ;  /* 0x0040a80001127983 */ /* 0x001ee80000300a00 */
[----:B------:R0:W-:Y:S04]  /*f3460*/  STL.64 [R1+0x428], R12 ;  /* 0x0004280c01007387 */ /* 0x0001e80000100a00 */
[----:B0-----:R-:W4:Y:S01]  /*f3470*/  LDL.LU R12, [R1+0x40a0] ;  /* 0x0040a000010c7983 */ /* 0x001f220000300800 */
[----:B------:R-:W-:-:S02]  /*f3480*/  IMAD.MOV.U32 R29, RZ, RZ, R10 ;  /* 0x000000ffff1d7224 */ /* 0x000fc400078e000a */
[----:B------:R-:W-:Y:S02]  /*f3490*/  IMAD.MOV.U32 R13, RZ, RZ, R22 ;  /* 0x000000ffff0d7224 */ /* 0x000fe400078e0016 */
[----:B------:R-:W-:Y:S02]  /*f34a0*/  IMAD.MOV.U32 R5, RZ, RZ, R17 ;  /* 0x000000ffff057224 */ /* 0x000fe400078e0011 */
[----:B------:R-:W-:Y:S01]  /*f34b0*/  IMAD.MOV.U32 R17, RZ, RZ, R13 ;  /* 0x000000ffff117224 */ /* 0x000fe200078e000d */
[----:B--2---:R-:W-:-:S04]  /*f34c0*/  LEA R10, P1, R8, R4, 0x1 ;  /* 0x00000004080a7211 */ /* 0x004fc800078208ff */
[----:B------:R-:W-:-:S05]  /*f34d0*/  LEA.HI.X.SX32 R11, R8, R3, 0x1, P1 ;  /* 0x00000003080b7211 */ /* 0x000fca00008f0eff */
[----:B------:R0:W-:Y:S04]  /*f34e0*/  STL.64 [R1+0x420], R10 ;  /* 0x0004200a01007387 */ /* 0x0001e80000100a00 */
[----:B0-----:R-:W2:Y:S01]  /*f34f0*/  LDL.LU.64 R10, [R1+0x4098] ;  /* 0x00409800010a7983 */ /* 0x001ea20000300a00 */
[----:B----4-:R-:W-:Y:S01]  /*f3500*/  IMAD.MOV.U32 R7, RZ, RZ, R12 ;  /* 0x000000ffff077224 */ /* 0x010fe200078e000c */
[----:B------:R-:W-:-:S04]  /*f3510*/  LEA R12, P2, R9, R4, 0x1 ;  /* 0x00000004090c7211 */ /* 0x000fc800078408ff */
[----:B------:R-:W-:-:S05]  /*f3520*/  LEA.HI.X.SX32 R13, R9, R3, 0x1, P2 ;  /* 0x00000003090d7211 */ /* 0x000fca00010f0eff */
[----:B------:R0:W-:Y:S04]  /*f3530*/  STL.64 [R1+0x400], R12 ;  /* 0x0004000c01007387 */ /* 0x0001e80000100a00 */
[----:B0-----:R-:W4:Y:S01]  /*f3540*/  LDL.LU.64 R12, [R1+0x4090] ;  /* 0x00409000010c7983 */ /* 0x001f220000300a00 */
[----:B------:R-:W-:Y:S02]  /*f3550*/  IMAD.MOV.U32 R8, RZ, RZ, R23 ;  /* 0x000000ffff087224 */ /* 0x000fe400078e0017 */
[----:B------:R-:W-:Y:S02]  /*f3560*/  IMAD.MOV.U32 R9, RZ, RZ, R25 ;  /* 0x000000ffff097224 */ /* 0x000fe400078e0019 */
[----:B------:R-:W-:Y:S01]  /*f3570*/  IMAD.MOV.U32 R23, RZ, RZ, R16 ;  /* 0x000000ffff177224 */ /* 0x000fe200078e0010 */
[----:B------:R-:W3:Y:S04]  /*f3580*/  LDL.LU R25, [R1+0x4088] ;  /* 0x0040880001197983 */ /* 0x000ee80000300800 */
[----:B------:R0:W-:Y:S04]  /*f3590*/  STL [R1+0x4060], R20 ;  /* 0x0040601401007387 */ /* 0x0001e80000100800 */
[----:B------:R1:W-:Y:S01]  /*f35a0*/  STL.64 [R1+0x4068], R8 ;  /* 0x0040680801007387 */ /* 0x0003e20000100a00 */
[----:B------:R-:W-:-:S02]  /*f35b0*/  IMAD.MOV.U32 R6, RZ, RZ, R0 ;  /* 0x000000ffff067224 */ /* 0x000fc400078e0000 */
[----:B------:R-:W-:Y:S01]  /*f35c0*/  VIADD R0, R15, UR51 ;  /* 0x000000330f007c36 */ /* 0x000fe20008000000 */
[----:B------:R-:W2:Y:S01]  /*f35d0*/  LDCU UR51, c[0x0][0x3b8] ;  /* 0x00007700ff3377ac */ /* 0x000ea20008000800 */
[----:B0-----:R-:W-:Y:S02]  /*f35e0*/  IMAD.MOV.U32 R20, RZ, RZ, R23 ;  /* 0x000000ffff147224 */ /* 0x001fe400078e0017 */
[----:B-1----:R-:W-:Y:S02]  /*f35f0*/  IMAD.MOV.U32 R9, RZ, RZ, R14 ;  /* 0x000000ffff097224 */ /* 0x002fe400078e000e */
[----:B------:R-:W-:Y:S01]  /*f3600*/  IMAD.MOV.U32 R8, RZ, RZ, R15 ;  /* 0x000000ffff087224 */ /* 0x000fe200078e000f */
[CC--:B--2---:R-:W-:Y:S02]  /*f3610*/  LEA R22, P1, R10.reuse, R4.reuse, 0x1 ;  /* 0x000000040a167211 */ /* 0x0c4fe400078208ff */
[C---:B------:R-:W-:Y:S02]  /*f3620*/  LEA R16, P3, R11.reuse, R4, 0x1 ;  /* 0x000000040b107211 */ /* 0x040fe400078608ff */
[-C--:B------:R-:W-:Y:S01]  /*f3630*/  LEA.HI.X.SX32 R23, R10, R3.reuse, 0x1, P1 ;  /* 0x000000030a177211 */ /* 0x080fe200008f0eff */
[----:B------:R-:W-:Y:S01]  /*f3640*/  IMAD.MOV.U32 R10, RZ, RZ, R17 ;  /* 0x000000ffff0a7224 */ /* 0x000fe200078e0011 */
[----:B------:R-:W-:-:S03]  /*f3650*/  LEA.HI.X.SX32 R17, R11, R3, 0x1, P3 ;  /* 0x000000030b117211 */ /* 0x000fc600018f0eff */
[----:B------:R0:W-:Y:S04]  /*f3660*/  STL.64 [R1+0x3f8], R22 ;  /* 0x0003f81601007387 */ /* 0x0001e80000100a00 */
[----:B0-----:R-:W2:Y:S04]  /*f3670*/  LDL.LU.64 R22, [R1+0x4080] ;  /* 0x0040800001167983 */ /* 0x001ea80000300a00 */
[----:B------:R-:W-:Y:S01]  /*f3680*/  STL.64 [R1+0x3f0], R16 ;  /* 0x0003f01001007387 */ /* 0x000fe20000100a00 */
[----:B----4-:R-:W-:-:S04]  /*f3690*/  LEA R14, P2, R12, R4, 0x1 ;  /* 0x000000040c0e7211 */ /* 0x010fc800078408ff */
[----:B------:R-:W-:-:S05]  /*f36a0*/  LEA.HI.X.SX32 R15, R12, R3, 0x1, P2 ;  /* 0x000000030c0f7211 */ /* 0x000fca00010f0eff */
[----:B------:R0:W-:Y:S04]  /*f36b0*/  STL.64 [R1+0x3e0], R14 ;  /* 0x0003e00e01007387 */ /* 0x0001e80000100a00 */
[----:B0-----:R-:W4:Y:S01]  /*f36c0*/  LDL.LU.64 R14, [R1+0x4078] ;  /* 0x00407800010e7983 */ /* 0x001f220000300a00 */
[----:B------:R-:W-:Y:S01]  /*f36d0*/  IMAD.MOV.U32 R17, RZ, RZ, R8 ;  /* 0x000000ffff117224 */ /* 0x000fe200078e0008 */
[C---:B------:R-:W-:Y:S01]  /*f36e0*/  LEA R16, P1, R13.reuse, R4, 0x1 ;  /* 0x000000040d107211 */ /* 0x040fe200078208ff */
[----:B------:R-:W-:Y:S02]  /*f36f0*/  IMAD.MOV.U32 R12, RZ, RZ, R9 ;  /* 0x000000ffff0c7224 */ /* 0x000fe400078e0009 */
[----:B------:R-:W-:Y:S02]  /*f3700*/  IMAD.MOV.U32 R9, RZ, RZ, R21 ;  /* 0x000000ffff097224 */ /* 0x000fe400078e0015 */
[----:B------:R-:W-:Y:S01]  /*f3710*/  IMAD.MOV.U32 R21, RZ, RZ, R17 ;  /* 0x000000ffff157224 */ /* 0x000fe200078e0011 */
[----:B------:R-:W-:Y:S01]  /*f3720*/  LEA.HI.X.SX32 R17, R13, R3, 0x1, P1 ;  /* 0x000000030d117211 */ /* 0x000fe200008f0eff */
[----:B------:R-:W-:-:S02]  /*f3730*/  IMAD.MOV.U32 R11, RZ, RZ, R20 ;  /* 0x000000ffff0b7224 */ /* 0x000fc400078e0014 */
[----:B------:R-:W-:Y:S02]  /*f3740*/  IMAD.MOV.U32 R13, RZ, RZ, R9 ;  /* 0x000000ffff0d7224 */ /* 0x000fe400078e0009 */
[----:B------:R0:W-:Y:S04]  /*f3750*/  STL.64 [R1+0x3d8], R16 ;  /* 0x0003d81001007387 */ /* 0x0001e80000100a00 */
[----:B0-----:R-:W2:Y:S04]  /*f3760*/  LDL.LU.64 R16, [R1+0x4070] ;  /* 0x0040700001107983 */ /* 0x001ea80000300a00 */
[----:B------:R-:W-:Y:S01]  /*f3770*/  STL.64 [R1+0x4038], R28 ;  /* 0x0040381c01007387 */ /* 0x000fe20000100a00 */
[----:B----4-:R-:W-:-:S02]  /*f3780*/  LEA R8, P2, R14, R4, 0x1 ;  /* 0x000000040e087211 */ /* 0x010fc400078408ff */
[C---:B------:R-:W-:Y:S02]  /*f3790*/  LEA R20, P3, R15.reuse, R4, 0x1 ;  /* 0x000000040f147211 */ /* 0x040fe400078608ff */
[-C--:B------:R-:W-:Y:S01]  /*f37a0*/  LEA.HI.X.SX32 R9, R14, R3.reuse, 0x1, P2 ;  /* 0x000000030e097211 */ /* 0x080fe200010f0eff */
[----:B------:R-:W-:Y:S01]  /*f37b0*/  IMAD.MOV.U32 R14, RZ, RZ, R21 ;  /* 0x000000ffff0e7224 */ /* 0x000fe200078e0015 */
[----:B------:R-:W-:-:S03]  /*f37c0*/  LEA.HI.X.SX32 R21, R15, R3, 0x1, P3 ;  /* 0x000000030f157211 */ /* 0x000fc600018f0eff */
[----:B------:R0:W-:Y:S04]  /*f37d0*/  STL.64 [R1+0x3b0], R8 ;  /* 0x0003b00801007387 */ /* 0x0001e80000100a00 */
[----:B0-----:R-:W4:Y:S04]  /*f37e0*/  LDL.LU.64 R8, [R1+0x4068] ;  /* 0x0040680001087983 */ /* 0x001f280000300a00 */
[----:B------:R0:W-:Y:S04]  /*f37f0*/  STL.64 [R1+0x3a8], R20 ;  /* 0x0003a81401007387 */ /* 0x0001e80000100a00 */
[----:B0-----:R-:W4:Y:S01]  /*f3800*/  LDL.LU R20, [R1+0x4060] ;  /* 0x0040600001147983 */ /* 0x001f220000300800 */
[----:B------:R-:W-:-:S02]  /*f3810*/  IMAD.MOV.U32 R28, RZ, RZ, R7 ;  /* 0x000000ffff1c7224 */ /* 0x000fc400078e0007 */
[----:B---3--:R-:W-:Y:S01]  /*f3820*/  IMAD.MOV.U32 R7, RZ, RZ, R18 ;  /* 0x000000ffff077224 */ /* 0x008fe200078e0012 */
[----:B--2---:R-:W-:Y:S01]  /*f3830*/  LEA R18, P1, R16, R4, 0x1 ;  /* 0x0000000410127211 */ /* 0x004fe200078208ff */
[----:B------:R-:W-:-:S03]  /*f3840*/  IMAD.MOV.U32 R29, RZ, RZ, R19 ;  /* 0x000000ffff1d7224 */ /* 0x000fc600078e0013 */
[----:B------:R-:W-:-:S05]  /*f3850*/  LEA.HI.X.SX32 R19, R16, R3, 0x1, P1 ;  /* 0x0000000310137211 */ /* 0x000fca00008f0eff */
[----:B------:R0:W-:Y:S04]  /*f3860*/  STL.64 [R1+0x3a0], R18 ;  /* 0x0003a01201007387 */ /* 0x0001e80000100a00 */
[----:B0-----:R-:W2:Y:S04]  /*f3870*/  LDL.LU.64 R18, [R1+0x4058] ;  /* 0x0040580001127983 */ /* 0x001ea80000300a00 */
[----:B------:R-:W-:Y:S04]  /*f3880*/  STL.64 [R1+0x4040], R12 ;  /* 0x0040400c01007387 */ /* 0x000fe80000100a00 */
[----:B------:R-:W-:Y:S01]  /*f3890*/  STL.64 [R1+0x4048], R24 ;  /* 0x0040481801007387 */ /* 0x000fe20000100a00 */
[----:B----4-:R-:W-:Y:S01]  /*f38a0*/  IMAD.MOV.U32 R15, RZ, RZ, R20 ;  /* 0x000000ffff0f7224 */ /* 0x010fe200078e0014 */
[----:B------:R-:W-:-:S04]  /*f38b0*/  LEA R20, P2, R17, R4, 0x1 ;  /* 0x0000000411147211 */ /* 0x000fc800078408ff */
[----:B------:R-:W-:-:S05]  /*f38c0*/  LEA.HI.X.SX32 R21, R17, R3, 0x1, P2 ;  /* 0x0000000311157211 */ /* 0x000fca00010f0eff */
[----:B------:R0:W-:Y:S04]  /*f38d0*/  STL.64 [R1+0x388], R20 ;  /* 0x0003881401007387 */ /* 0x0001e80000100a00 */
[----:B0-----:R-:W3:Y:S01]  /*f38e0*/  LDL.LU.64 R20, [R1+0x4050] ;  /* 0x0040500001147983 */ /* 0x001ee20000300a00 */
[----:B------:R-:W-:Y:S01]  /*f38f0*/  IMAD.MOV.U32 R16, RZ, RZ, R15 ;  /* 0x000000ffff107224 */ /* 0x000fe200078e000f */
[CC--:B--2---:R-:W-:Y:S02]  /*f3900*/  LEA R24, P1, R18.reuse, R4.reuse, 0x1 ;  /* 0x0000000412187211 */ /* 0x0c4fe400078208ff */
[C---:B------:R-:W-:Y:S01]  /*f3910*/  LEA R12, P3, R19.reuse, R4, 0x1 ;  /* 0x00000004130c7211 */ /* 0x040fe200078608ff */
[----:B------:R-:W-:Y:S01]  /*f3920*/  IMAD.MOV.U32 R17, RZ, RZ, R29 ;  /* 0x000000ffff117224 */ /* 0x000fe200078e001d */
[-C--:B------:R-:W-:Y:S01]  /*f3930*/  LEA.HI.X.SX32 R25, R18, R3.reuse, 0x1, P1 ;  /* 0x0000000312197211 */ /* 0x080fe200008f0eff */
[----:B------:R-:W-:Y:S01]  /*f3940*/  IMAD.MOV.U32 R15, RZ, RZ, R28 ;  /* 0x000000ffff0f7224 */ /* 0x000fe200078e001c */
[----:B------:R-:W-:Y:S01]  /*f3950*/  LEA.HI.X.SX32 R13, R19, R3, 0x1, P3 ;  /* 0x00000003130d7211 */ /* 0x000fe200018f0eff */
[----:B------:R-:W-:-:S02]  /*f3960*/  IMAD.MOV.U32 R29, RZ, RZ, R2 ;  /* 0x000000ffff1d7224 */ /* 0x000fc400078e0002 */
[----:B------:R-:W-:Y:S02]  /*f3970*/  IMAD.MOV.U32 R19, RZ, RZ, R11 ;  /* 0x000000ffff137224 */ /* 0x000fe400078e000b */
[----:B------:R-:W-:Y:S02]  /*f3980*/  IMAD.MOV.U32 R11, RZ, RZ, R27 ;  /* 0x000000ffff0b7224 */ /* 0x000fe400078e001b */
[----:B------:R-:W-:Y:S01]  /*f3990*/  IMAD.MOV.U32 R27, RZ, RZ, R29 ;  /* 0x000000ffff1b7224 */ /* 0x000fe200078e001d */
[----:B------:R0:W-:Y:S04]  /*f39a0*/  STL.64 [R1+0x378], R24 ;  /* 0x0003781801007387 */ /* 0x0001e80000100a00 */
[----:B0-----:R-:W2:Y:S04]  /*f39b0*/  LDL.LU.64 R24, [R1+0x4048] ;  /* 0x0040480001187983 */ /* 0x001ea80000300a00 */
[----:B------:R0:W-:Y:S04]  /*f39c0*/  STL.64 [R1+0x370], R12 ;  /* 0x0003700c01007387 */ /* 0x0001e80000100a00 */
[----:B0-----:R-:W4:Y:S01]  /*f39d0*/  LDL.LU.64 R12, [R1+0x4040] ;  /* 0x00404000010c7983 */ /* 0x001f220000300a00 */
[----:B---3--:R-:W-:-:S04]  /*f39e0*/  LEA R28, P2, R20, R4, 0x1 ;  /* 0x00000004141c7211 */ /* 0x008fc800078408ff */
[----:B------:R-:W-:-:S05]  /*f39f0*/  LEA.HI.X.SX32 R29, R20, R3, 0x1, P2 ;  /* 0x00000003141d7211 */ /* 0x000fca00010f0eff */
[----:B------:R0:W-:Y:S04]  /*f3a00*/  STL.64 [R1+0x340], R28 ;  /* 0x0003401c01007387 */ /* 0x0001e80000100a00 */
[----:B0-----:R-:W3:Y:S01]  /*f3a10*/  LDL.LU.64 R28, [R1+0x4038] ;  /* 0x00403800011c7983 */ /* 0x001ee20000300a00 */
[----:B------:R-:W-:Y:S01]  /*f3a20*/  VIADD R2, R23, UR51 ;  /* 0x0000003317027c36 */ /* 0x000fe20008000000 */
[----:B------:R-:W0:Y:S01]  /*f3a30*/  LDCU UR51, c[0x0][0x3b8] ;  /* 0x00007700ff3377ac */ /* 0x000e220008000800 */
[----:B------:R-:W-:Y:S01]  /*f3a40*/  IMAD.MOV.U32 R20, RZ, RZ, R22 ;  /* 0x000000ffff147224 */ /* 0x000fe200078e0016 */
[----:B---3--:R2:W-:Y:S02]  /*f3a50*/  STL.64 [R1+0x4010], R28 ;  /* 0x0040101c01007387 */ /* 0x0085e40000100a00 */
[----:B--2---:R-:W-:-:S02]  /*f3a60*/  IMAD.MOV.U32 R28, RZ, RZ, R24 ;  /* 0x000000ffff1c7224 */ /* 0x004fc400078e0018 */
[----:B------:R-:W2:Y:S04]  /*f3a70*/  LDL.LU R24, [R1+0x4030] ;  /* 0x0040300001187983 */ /* 0x000ea80000300800 */
[----:B------:R1:W-:Y:S02]  /*f3a80*/  STL.64 [R1+0x4018], R28 ;  /* 0x0040181c01007387 */ /* 0x0003e40000100a00 */
[----:B-1----:R-:W-:Y:S02]  /*f3a90*/  IMAD.MOV.U32 R29, RZ, RZ, R23 ;  /* 0x000000ffff1d7224 */ /* 0x002fe400078e0017 */
[----:B------:R-:W3:Y:S04]  /*f3aa0*/  LDL.LU R23, [R1+0x402c] ;  /* 0x00402c0001177983 */ /* 0x000ee80000300800 */
[----:B------:R-:W2:Y:S01]  /*f3ab0*/  LDL.LU R22, [R1+0x4028] ;  /* 0x0040280001167983 */ /* 0x000ea20000300800 */
[----:B------:R-:W-:-:S02]  /*f3ac0*/  IMAD.MOV.U32 R18, RZ, RZ, R16 ;  /* 0x000000ffff127224 */ /* 0x000fc400078e0010 */
[----:B------:R-:W-:Y:S02]  /*f3ad0*/  IMAD.MOV.U32 R16, RZ, RZ, R2 ;  /* 0x000000ffff107224 */ /* 0x000fe400078e0002 */
[----:B------:R-:W-:Y:S01]  /*f3ae0*/  IMAD.MOV.U32 R2, RZ, RZ, R26 ;  /* 0x000000ffff027224 */ /* 0x000fe200078e001a */
[C---:B------:R-:W-:Y:S01]  /*f3af0*/  LEA R26, P1, R21.reuse, R4, 0x1 ;  /* 0x00000004151a7211 */ /* 0x040fe200078208ff */
[----:B------:R1:W-:Y:S02]  /*f3b00*/  STL.64 [R1+0x4020], R18 ;  /* 0x0040201201007387 */ /* 0x0003e40000100a00 */
[----:B-1----:R-:W-:Y:S02]  /*f3b10*/  IMAD.MOV.U32 R19, RZ, RZ, R29 ;  /* 0x000000ffff137224 */ /* 0x002fe400078e001d */
[----:B------:R-:W-:Y:S01]  /*f3b20*/  IMAD.MOV.U32 R29, RZ, RZ, R27 ;  /* 0x000000ffff1d7224 */ /* 0x000fe200078e001b */
[----:B------:R-:W-:-:S05]  /*f3b30*/  LEA.HI.X.SX32 R27, R21, R3, 0x1, P1 ;  /* 0x00000003151b7211 */ /* 0x000fca00008f0eff */
[----:B------:R1:W-:Y:S01]  /*f3b40*/  STL.64 [R1+0x2c8], R26 ;  /* 0x0002c81a01007387 */ /* 0x0003e20000100a00 */
[----:B------:R-:W-:Y:S02]  /*f3b50*/  IMAD.MOV.U32 R21, RZ, RZ, R29 ;  /* 0x000000ffff157224 */ /* 0x000fe400078e001d */
[----:B-1----:R-:W-:Y:S01]  /*f3b60*/  IMAD.MOV.U32 R27, RZ, RZ, R19 ;  /* 0x000000ffff1b7224 */ /* 0x002fe200078e0013 */
[CC--:B---3--:R-:W-:Y:S02]  /*f3b70*/  LEA R28, P3, R23.reuse, R4.reuse, 0x1 ;  /* 0x00000004171c7211 */ /* 0x0c8fe400078608ff */
[C---:B--2---:R-:W-:Y:S02]  /*f3b80*/  LEA R18, P2, R22.reuse, R4, 0x1 ;  /* 0x0000000416127211 */ /* 0x044fe400078408ff */
[-C--:B------:R-:W-:Y:S02]  /*f3b90*/  LEA.HI.X.SX32 R29, R23, R3.reuse, 0x1, P3 ;  /* 0x00000003171d7211 */ /* 0x080fe400018f0eff */
[----:B------:R-:W-:-:S05]  /*f3ba0*/  LEA.HI.X.SX32 R19, R22, R3, 0x1, P2 ;  /* 0x0000000316137211 */ /* 0x000fca00010f0eff */
[----:B------:R1:W-:Y:S04]  /*f3bb0*/  STL.64 [R1+0x278], R18 ;  /* 0x0002781201007387 */ /* 0x0003e80000100a00 */
[----:B-1----:R-:W2:Y:S04]  /*f3bc0*/  LDL.LU.64 R18, [R1+0x4020] ;  /* 0x0040200001127983 */ /* 0x002ea80000300a00 */
[----:B------:R1:W-:Y:S04]  /*f3bd0*/  STL.64 [R1+0x270], R28 ;  /* 0x0002701c01007387 */ /* 0x0003e80000100a00 */
[----:B-1----:R-:W3:Y:S01]  /*f3be0*/  LDL.LU.64 R28, [R1+0x4018] ;  /* 0x00401800011c7983 */ /* 0x002ee20000300a00 */
[----:B------:R-:W-:-:S03]  /*f3bf0*/  LEA R26, P1, R24, R4, 0x1 ;  /* 0x00000004181a7211 */ /* 0x000fc600078208ff */
[----:B------:R-:W-:Y:S04]  /*f3c00*/  STL [R1+0x3b90], R23 ;  /* 0x003b901701007387 */ /* 0x000fe80000100800 */
[----:B------:R3:W-:Y:S01]  /*f3c10*/  STL [R1+0x3be0], R23 ;  /* 0x003be01701007387 */ /* 0x0007e20000100800 */
[----:B------:R-:W-:Y:S01]  /*f3c20*/  IMAD.MOV.U32 R22, RZ, RZ, R27 ;  /* 0x000000ffff167224 */ /* 0x000fe200078e001b */
[----:B------:R-:W-:Y:S01]  /*f3c30*/  LEA.HI.X.SX32 R27, R24, R3, 0x1, P1 ;  /* 0x00000003181b7211 */ /* 0x000fe200008f0eff */
[----:B---3--:R-:W-:Y:S01]  /*f3c40*/  IMAD.MOV.U32 R23, RZ, RZ, R28 ;  /* 0x000000ffff177224 */ /* 0x008fe200078e001c */
[----:B------:R-:W-:-:S05]  /*f3c50*/  LEA R28, P2, R25, R4, 0x1 ;  /* 0x00000004191c7211 */ /* 0x000fca00078408ff */
[----:B------:R1:W-:Y:S04]  /*f3c60*/  STL [R1+0x208], R28 ;  /* 0x0002081c01007387 */ /* 0x0003e80000100800 */
[----:B-1----:R-:W3:Y:S04]  /*f3c70*/  LDL.LU.64 R28, [R1+0x4010] ;  /* 0x00401000011c7983 */ /* 0x002ee80000300a00 */
[----:B------:R1:W-:Y:S04]  /*f3c80*/  STL.64 [R1+0x240], R26 ;  /* 0x0002401a01007387 */ /* 0x0003e80000100a00 */
[----:B-1----:R-:W2:Y:S01]  /*f3c90*/  LDL.LU.64 R26, [R1+0x4008] ;  /* 0x00400800011a7983 */ /* 0x002ea20000300a00 */
[----:B---3--:R-:W-:-:S03]  /*f3ca0*/  IMAD.MOV.U32 R24, RZ, RZ, R28 ;  /* 0x000000ffff187224 */ /* 0x008fc600078e001c */
[----:B------:R-:W3:Y:S04]  /*f3cb0*/  LDL.LU R28, [R1+0x4000] ;  /* 0x00400000011c7983 */ /* 0x000ee80000300800 */
[----:B------:R2:W-:Y:S02]  /*f3cc0*/  STL.64 [R1+0x3fd8], R14 ;  /* 0x003fd80e01007387 */ /* 0x0005e40000100a00 */
[----:B--2---:R-:W-:Y:S02]  /*f3cd0*/  IMAD.MOV.U32 R14, RZ, RZ, R27 ;  /* 0x000000ffff0e7224 */ /* 0x004fe400078e001b */
[----:B------:R-:W2:Y:S01]  /*f3ce0*/  LDL.LU R27, [R1+0x3ffc] ;  /* 0x003ffc00011b7983 */ /* 0x000ea20000300800 */
[----:B------:R-:W-:-:S03]  /*f3cf0*/  IMAD.MOV.U32 R15, RZ, RZ, R26 ;  /* 0x000000ffff0f7224 */ /* 0x000fc600078e001a */
[----:B------:R-:W2:Y:S04]  /*f3d00*/  LDL.LU R26, [R1+0x3ff8] ;  /* 0x003ff800011a7983 */ /* 0x000ea80000300800 */
[----:B------:R1:W-:Y:S04]  /*f3d10*/  STL.64 [R1+0x3ff0], R16 ;  /* 0x003ff01001007387 */ /* 0x0003e80000100a00 */
[----:B-1----:R1:W3:Y:S04]  /*f3d20*/  LDL.64 R16, [R1+0x208] ;  /* 0x0002080001107983 */ /* 0x0022e80000100a00 */
[----:B------:R-:W-:Y:S04]  /*f3d30*/  STL.64 [R1+0x3fe0], R22 ;  /* 0x003fe01601007387 */ /* 0x000fe80000100a00 */
[----:B------:R0:W-:Y:S02]  /*f3d40*/  STL.64 [R1+0x3fe8], R10 ;  /* 0x003fe80a01007387 */ /* 0x0001e40000100a00 */
[----:B0-----:R-:W-:Y:S01]  /*f3d50*/  IMAD.MOV.U32 R10, RZ, RZ, R15 ;  /* 0x000000ffff0a7224 */ /* 0x001fe200078e000f */
[----:B--2---:R-:W-:-:S04]  /*f3d60*/  LEA R22, P1, R26, R4, 0x1 ;  /* 0x000000041a167211 */ /* 0x004fc800078208ff */
[----:B------:R-:W-:Y:S01]  /*f3d70*/  LEA.HI.X.SX32 R23, R26, R3, 0x1, P1 ;  /* 0x000000031a177211 */ /* 0x000fe200008f0eff */
[----:B---3--:R-:W-:Y:S01]  /*f3d80*/  IMAD.MOV.U32 R17, RZ, RZ, R14 ;  /* 0x000000ffff117224 */ /* 0x008fe200078e000e */
[----:B------:R-:W-:-:S03]  /*f3d90*/  LEA R14, P3, R27, R4, 0x1 ;  /* 0x000000041b0e7211 */ /* 0x000fc600078608ff */
[----:B------:R-:W-:Y:S01]  /*f3da0*/  IMAD.MOV.U32 R15, RZ, RZ, R17 ;  /* 0x000000ffff0f7224 */ /* 0x000fe200078e0011 */
[-C--:B------:R-:W-:Y:S01]  /*f3db0*/  LEA.HI.X.SX32 R17, R25, R3.reuse, 0x1, P2 ;  /* 0x0000000319117211 */ /* 0x080fe200010f0eff */
[----:B------:R-:W-:Y:S01]  /*f3dc0*/  IMAD.MOV.U32 R25, RZ, RZ, R10 ;  /* 0x000000ffff197224 */ /* 0x000fe200078e000a */
[C---:B------:R-:W-:Y:S01]  /*f3dd0*/  LEA R10, P2, R28.reuse, R4, 0x1 ;  /* 0x000000041c0a7211 */ /* 0x040fe200078408ff */
[----:B------:R-:W-:Y:S01]  /*f3de0*/  IMAD.MOV.U32 R26, RZ, RZ, R15 ;  /* 0x000000ffff1a7224 */ /* 0x000fe200078e000f */
[----:B------:R-:W-:Y:S01]  /*f3df0*/  LEA.HI.X.SX32 R15, R27, R3, 0x1, P3 ;  /* 0x000000031b0f7211 */ /* 0x000fe200018f0eff */
[----:B------:R0:W-:Y:S04]  /*f3e00*/  STL [R1+0x20c], R17 ;  /* 0x00020c1101007387 */ /* 0x0001e80000100800 */
[----:B0-----:R-:W2:Y:S04]  /*f3e10*/  LDL.LU.64 R16, [R1+0x3ff0] ;  /* 0x003ff00001107983 */ /* 0x001ea80000300a00 */
[----:B------:R0:W-:Y:S04]  /*f3e20*/  STL [R1+0x1e0], R10 ;  /* 0x0001e00a01007387 */ /* 0x0001e80000100800 */
[----:B0-----:R-:W3:Y:S04]  /*f3e30*/  LDL.LU.64 R10, [R1+0x3fe8] ;  /* 0x003fe800010a7983 */ /* 0x001ee80000300a00 */
[----:B------:R0:W-:Y:S04]  /*f3e40*/  STL.64 [R1+0x1f8], R22 ;  /* 0x0001f81601007387 */ /* 0x0001e80000100a00 */
[----:B0-----:R-:W2:Y:S04]  /*f3e50*/  LDL.LU.64 R22, [R1+0x3fe0] ;  /* 0x003fe00001167983 */ /* 0x001ea80000300a00 */
[----:B------:R0:W-:Y:S04]  /*f3e60*/  STL.64 [R1+0x1f0], R14 ;  /* 0x0001f00e01007387 */ /* 0x0001e80000100a00 */
[----:B0-----:R-:W2:Y:S04]  /*f3e70*/  LDL.LU.64 R14, [R1+0x3fd8] ;  /* 0x003fd800010e7983 */ /* 0x001ea80000300a00 */
[----:B------:R-:W2:Y:S04]  /*f3e80*/  LDL.LU R27, [R1+0x210] ;  /* 0x00021000011b7983 */ /* 0x000ea80000300800 */
[----:B--2---:R0:W-:Y:S04]  /*f3e90*/  STL.64 [R1+0x3fd0], R26 ;  /* 0x003fd01a01007387 */ /* 0x0041e80000100a00 */
[----:B0-----:R1:W2:Y:S04]  /*f3ea0*/  LDL.64 R26, [R1+0x1e0] ;  /* 0x0001e000011a7983 */ /* 0x0012a80000100a00 */
[----:B------:R-:W-:Y:S04]  /*f3eb0*/  STL.64 [R1+0x3fb8], R24 ;  /* 0x003fb81801007387 */ /* 0x000fe80000100a00 */
[----:B------:R0:W-:Y:S04]  /*f3ec0*/  STL.64 [R1+0x3fc0], R6 ;  /* 0x003fc00601007387 */ /* 0x0001e80000100a00 */
[----:B0-----:R-:W3:Y:S01]  /*f3ed0*/  LDL R6, [R1+0x204] ;  /* 0x0002040001067983 */ /* 0x001ee20000100800 */
[----:B--2---:R-:W-:-:S05]  /*f3ee0*/  VIADD R27, R28, UR51 ;  /* 0x000000331c1b7c36 */ /* 0x004fca0008000000 */
[----:B------:R-:W-:Y:S02]  /*f3ef0*/  LEA R24, P1, R27, R4, 0x1 ;  /* 0x000000041b187211 */ /* 0x000fe400078208ff */
[----:B------:R-:W-:Y:S01]  /*f3f00*/  LEA.HI.X.SX32 R27, R28, R3, 0x1, P2 ;  /* 0x000000031c1b7211 */ /* 0x000fe200010f0eff */
[----:B---3--:R-:W-:Y:S04]  /*f3f10*/  STL.64 [R1+0x3fc8], R6 ;  /* 0x003fc80601007387 */ /* 0x008fe80000100a00 */
[----:B------:R-:W2:Y:S04]  /*f3f20*/  LDL.LU R25, [R1+0x200] ;  /* 0x0002000001197983 */ /* 0x000ea80000300800 */
[----:B------:R0:W-:Y:S04]  /*f3f30*/  STL [R1+0x1e4], R27 ;  /* 0x0001e41b01007387 */ /* 0x0001e80000100800 */
[----:B0-----:R-:W3:Y:S02]  /*f3f40*/  LDL.LU.64 R26, [R1+0x3fd0] ;  /* 0x003fd000011a7983 */ /* 0x001ee40000300a00 */
[----:B---3--:R-:W-:-:S02]  /*f3f50*/  IMAD.MOV.U32 R28, RZ, RZ, R27 ;  /* 0x000000ffff1c7224 */ /* 0x008fc400078e001b */
[----:B------:R-:W3:Y:S03]  /*f3f60*/  LDL R27, [R1+0x214] ;  /* 0x00021400011b7983 */ /* 0x000ee60000100800 */
[----:B------:R-:W-:-:S05]  /*f3f70*/  LEA R6, P2, R28, R4, 0x1 ;  /* 0x000000041c067211 */ /* 0x000fca00078408ff */
[----:B------:R0:W-:Y:S04]  /*f3f80*/  STL [R1+0x1b8], R6 ;  /* 0x0001b80601007387 */ /* 0x0001e80000100800 */
[----:B0-----:R-:W3:Y:S01]  /*f3f90*/  LDL.LU.64 R6, [R1+0x3fc8] ;  /* 0x003fc80001067983 */ /* 0x001ee20000300a00 */
[----:B--2---:R-:W-:Y:S02]  /*f3fa0*/  LEA.HI.X.SX32 R25, R25, R3, 0x1, P1 ;  /* 0x0000000319197211 */ /* 0x004fe400008f0eff */
[----:B---3--:R-:W-:-:S05]  /*f3fb0*/  LEA R6, P3, R6, R4, 0x1 ;  /* 0x0000000406067211 */ /* 0x008fca00078608ff */
[----:B------:R0:W-:Y:S04]  /*f3fc0*/  STL [R1+0x1b0], R6 ;  /* 0x0001b00601007387 */ /* 0x0001e80000100800 */
[----:B0-----:R-:W2:Y:S04]  /*f3fd0*/  LDL.LU.64 R6, [R1+0x3fc0] ;  /* 0x003fc00001067983 */ /* 0x001ea80000300a00 */
[----:B------:R0:W-:Y:S04]  /*f3fe0*/  STL.64 [R1+0x1c8], R24 ;  /* 0x0001c81801007387 */ /* 0x0001e80000100a00 */
[----:B0-----:R-:W3:Y:S04]  /*f3ff0*/  LDL.LU.64 R24, [R1+0x3fb8] ;  /* 0x003fb80001187983 */ /* 0x001ee80000300a00 */
[----:B------:R0:W-:Y:S04]  /*f4000*/  STL.64 [R1+0x3f98], R22 ;  /* 0x003f981601007387 */ /* 0x0001e80000100a00 */
[----:B0-----:R-:W2:Y:S04]  /*f4010*/  LDL.64 R22, [R1+0x1b8] ;  /* 0x0001b80001167983 */ /* 0x001ea80000100a00 */
[----:B------:R0:W-:Y:S04]  /*f4020*/  STL.64 [R1+0x3fa0], R20 ;  /* 0x003fa01401007387 */ /* 0x0001e80000100a00 */
[----:B0-----:R-:W2:Y:S04]  /*f4030*/  LDL R20, [R1+0x218] ;  /* 0x0002180001147983 */ /* 0x001ea80000100800 */
[----:B--2---:R0:W-:Y:S04]  /*f4040*/  STL.64 [R1+0x3fa8], R20 ;  /* 0x003fa81401007387 */ /* 0x0041e80000100a00 */
[----:B0-----:R-:W2:Y:S04]  /*f4050*/  LDL.64 R20, [R1+0x1b0] ;  /* 0x0001b00001147983 */ /* 0x001ea80000100a00 */
[----:B--2---:R-:W2:Y:S04]  /*f4060*/  LDL.LU R21, [R1+0x204] ;  /* 0x0002040001157983 */ /* 0x004ea80000300800 */
[----:B--2---:R0:W-:Y:S02]  /*f4070*/  STL.64 [R1+0x3fb0], R20 ;  /* 0x003fb01401007387 */ /* 0x0041e40000100a00 */
[----:B0-----:R-:W-:-:S02]  /*f4080*/  IMAD.MOV.U32 R21, RZ, RZ, R23 ;  /* 0x000000ffff157224 */ /* 0x001fc400078e0017 */
[----:B------:R-:W-:Y:S02]  /*f4090*/  IMAD.MOV.U32 R21, RZ, RZ, R28 ;  /* 0x000000ffff157224 */ /* 0x000fe400078e001c */
[----:B------:R-:W2:Y:S01]  /*f40a0*/  LDL R28, [R1+0x254] ;  /* 0x00025400011c7983 */ /* 0x000ea20000100800 */
[----:B------:R-:W-:Y:S02]  /*f40b0*/  IMAD.MOV.U32 R20, RZ, RZ, R22 ;  /* 0x000000ffff147224 */ /* 0x000fe400078e0016 */
[-C--:B------:R-:W-:Y:S01]  /*f40c0*/  LEA.HI.X.SX32 R21, R21, R3.reuse, 0x1, P2 ;  /* 0x0000000315157211 */ /* 0x080fe200010f0eff */
[----:B--2---:R0:W-:Y:S04]  /*f40d0*/  STL [R1+0x3f18], R28 ;  /* 0x003f181c01007387 */ /* 0x0041e80000100800 */
[----:B0-----:R-:W2:Y:S04]  /*f40e0*/  LDL.LU R28, [R1+0x228] ;  /* 0x00022800011c7983 */ /* 0x001ea80000300800 */
[----:B------:R0:W-:Y:S04]  /*f40f0*/  STL [R1+0x1bc], R21 ;  /* 0x0001bc1501007387 */ /* 0x0001e80000100800 */
[----:B0-----:R-:W2:Y:S02]  /*f4100*/  LDL.LU.64 R20, [R1+0x3fb0] ;  /* 0x003fb00001147983 */ /* 0x001ea40000300a00 */
[----:B--2---:R-:W-:-:S05]  /*f4110*/  LEA.HI.X.SX32 R21, R21, R3, 0x1, P3 ;  /* 0x0000000315157211 */ /* 0x004fca00018f0eff */
[----:B------:R0:W-:Y:S04]  /*f4120*/  STL [R1+0x1b4], R21 ;  /* 0x0001b41501007387 */ /* 0x0001e80000100800 */
[----:B0-----:R-:W2:Y:S01]  /*f4130*/  LDL.LU.64 R20, [R1+0x3fa8] ;  /* 0x003fa80001147983 */ /* 0x001ea20000300a00 */
[----:B------:R-:W-:-:S04]  /*f4140*/  LEA R22, P1, R27, R4, 0x1 ;  /* 0x000000041b167211 */ /* 0x000fc800078208ff */
[----:B------:R-:W-:Y:S02]  /*f4150*/  LEA.HI.X.SX32 R23, R27, R3, 0x1, P1 ;  /* 0x000000031b177211 */ /* 0x000fe400008f0eff */
[----:B--2---:R-:W-:-:S05]  /*f4160*/  LEA R20, P2, R20, R4, 0x1 ;  /* 0x0000000414147211 */ /* 0x004fca00078408ff */
[----:B------:R0:W-:Y:S04]  /*f4170*/  STL [R1+0x1a0], R20 ;  /* 0x0001a01401007387 */ /* 0x0001e80000100800 */
[----:B0-----:R-:W2:Y:S04]  /*f4180*/  LDL.LU.64 R20, [R1+0x3fa0] ;  /* 0x003fa00001147983 */ /* 0x001ea80000300a00 */
[----:B------:R0:W-:Y:S04]  /*f4190*/  STL.64 [R1+0x1a8], R22 ;  /* 0x0001a81601007387 */ /* 0x0001e80000100a00 */
[----:B0-----:R-:W2:Y:S04]  /*f41a0*/  LDL.LU.64 R22, [R1+0x3f98] ;  /* 0x003f980001167983 */ /* 0x001ea80000300a00 */
[----:B------:R0:W-:Y:S04]  /*f41b0*/  STL.64 [R1+0x3f80], R28 ;  /* 0x003f801c01007387 */ /* 0x0001e80000100a00 */
[----:B0-----:R-:W2:Y:S04]  /*f41c0*/  LDL.64 R28, [R1+0x1a0] ;  /* 0x0001a000011c7983 */ /* 0x001ea80000100a00 */
[----:B--2---:R-:W2:Y:S04]  /*f41d0*/  LDL.LU R29, [R1+0x218] ;  /* 0x00021800011d7983 */ /* 0x004ea80000300800 */
[----:B--2---:R0:W-:Y:S04]  /*f41e0*/  STL.64 [R1+0x3f88], R28 ;  /* 0x003f881c01007387 */ /* 0x0041e80000100a00 */
[----:B0-----:R-:W2:Y:S04]  /*f41f0*/  LDL R28, [R1+0x21c] ;  /* 0x00021c00011c7983 */ /* 0x001ea80000100800 */
[----:B--2---:R0:W-:Y:S04]  /*f4200*/  STL.64 [R1+0x3f90], R28 ;  /* 0x003f901c01007387 */ /* 0x0041e80000100a00 */
[----:B0-----:R-:W2:Y:S04]  /*f4210*/  LDL R28, [R1+0x220] ;  /* 0x00022000011c7983 */ /* 0x001ea80000100800 */
[----:B------:R-:W2:Y:S04]  /*f4220*/  LDL.LU R27, [R1+0x25c] ;  /* 0x00025c00011b7983 */ /* 0x000ea80000300800 */
[----:B--2---:R0:W-:Y:S04]  /*f4230*/  STL [R1+0x3ef0], R27 ;  /* 0x003ef01b01007387 */ /* 0x0041e80000100800 */
[----:B0-----:R-:W2:Y:S01]  /*f4240*/  LDL.LU R27, [R1+0x250] ;  /* 0x00025000011b7983 */ /* 0x001ea20000300800 */
[----:B------:R-:W-:-:S03]  /*f4250*/  LEA R28, P1, R28, R4, 0x1 ;  /* 0x000000041c1c7211 */ /* 0x000fc600078208ff */
[----:B--2---:R-:W-:Y:S04]  /*f4260*/  STL [R1+0x3f40], R27 ;  /* 0x003f401b01007387 */ /* 0x004fe80000100800 */
[----:B------:R0:W-:Y:S04]  /*f4270*/  STL [R1+0x198], R28 ;  /* 0x0001981c01007387 */ /* 0x0001e80000100800 */
[----:B0-----:R-:W2:Y:S02]  /*f4280*/  LDL.LU.64 R28, [R1+0x3f90] ;  /* 0x003f9000011c7983 */ /* 0x001ea40000300a00 */
[----:B--2---:R-:W-:-:S05]  /*f4290*/  LEA R28, P3, R28, R4, 0x1 ;  /* 0x000000041c1c7211 */ /* 0x004fca00078608ff */
[----:B------:R0:W-:Y:S04]  /*f42a0*/  STL [R1+0x190], R28 ;  /* 0x0001901c01007387 */ /* 0x0001e80000100800 */
[----:B0-----:R-:W2:Y:S02]  /*f42b0*/  LDL.LU.64 R28, [R1+0x3f88] ;  /* 0x003f8800011c7983 */ /* 0x001ea40000300a00 */
[----:B--2---:R-:W-:-:S05]  /*f42c0*/  LEA.HI.X.SX32 R29, R29, R3, 0x1, P2 ;  /* 0x000000031d1d7211 */ /* 0x004fca00010f0eff */
[----:B------:R0:W-:Y:S04]  /*f42d0*/  STL [R1+0x1a4], R29 ;  /* 0x0001a41d01007387 */ /* 0x0001e80000100800 */
[----:B0-----:R-:W2:Y:S04]  /*f42e0*/  LDL.LU.64 R28, [R1+0x3f80] ;  /* 0x003f8000011c7983 */ /* 0x001ea80000300a00 */
[----:B------:R0:W-:Y:S04]  /*f42f0*/  STL.64 [R1+0x3f78], R8 ;  /* 0x003f780801007387 */ /* 0x0001e80000100a00 */
[----:B0-----:R1:W2:Y:S04]  /*f4300*/  LDL.64 R8, [R1+0x198] ;  /* 0x0001980001087983 */ /* 0x0012a80000100a00 */
[----:B--2---:R-:W2:Y:S04]  /*f4310*/  LDL.LU R9, [R1+0x220] ;  /* 0x0002200001097983 */ /* 0x004ea80000300800 */
[----:B------:R0:W-:Y:S04]  /*f4320*/  STL.64 [R1+0x3f70], R28 ;  /* 0x003f701c01007387 */ /* 0x0001e80000100a00 */
[----:B0-----:R1:W2:Y:S04]  /*f4330*/  LDL.64 R28, [R1+0x190] ;  /* 0x00019000011c7983 */ /* 0x0012a80000100a00 */
[----:B--2---:R-:W2:Y:S04]  /*f4340*/  LDL.LU R29, [R1+0x21c] ;  /* 0x00021c00011d7983 */ /* 0x004ea80000300800 */
[----:B------:R0:W-:Y:S04]  /*f4350*/  STL.64 [R1+0x3f60], R20 ;  /* 0x003f601401007387 */ /* 0x0001e80000100a00 */
[----:B0-----:R-:W3:Y:S01]  /*f4360*/  LDL R21, [R1+0x224] ;  /* 0x0002240001157983 */ /* 0x001ee20000100800 */
[----:B------:R-:W-:-:S03]  /*f4370*/  LEA.HI.X.SX32 R9, R9, R3, 0x1, P1 ;  /* 0x0000000309097211 */ /* 0x000fc600008f0eff */
[----:B------:R-:W-:Y:S04]  /*f4380*/  STL.64 [R1+0x3f68], R22 ;  /* 0x003f681601007387 */ /* 0x000fe80000100a00 */
[----:B------:R-:W4:Y:S01]  /*f4390*/  LDL R27, [R1+0x22c] ;  /* 0x00022c00011b7983 */ /* 0x000f220000100800 */
[-C--:B--2---:R-:W-:Y:S02]  /*f43a0*/  LEA.HI.X.SX32 R29, R29, R3.reuse, 0x1, P3 ;  /* 0x000000031d1d7211 */ /* 0x084fe400018f0eff */
[----:B---3--:R-:W-:Y:S02]  /*f43b0*/  LEA R20, P2, R21, R4, 0x1 ;  /* 0x0000000415147211 */ /* 0x008fe400078408ff */
[----:B------:R-:W2:Y:S04]  /*f43c0*/  LDL.LU R21, [R1+0x224] ;  /* 0x0002240001157983 */ /* 0x000ea80000300800 */
[----:B------:R0:W-:Y:S04]  /*f43d0*/  STL [R1+0x19c], R9 ;  /* 0x00019c0901007387 */ /* 0x0001e80000100800 */
[----:B0-----:R-:W3:Y:S04]  /*f43e0*/  LDL.LU.64 R8, [R1+0x3f78] ;  /* 0x003f780001087983 */ /* 0x001ee80000300a00 */
[----:B------:R0:W-:Y:S04]  /*f43f0*/  STL [R1+0x194], R29 ;  /* 0x0001941d01007387 */ /* 0x0001e80000100800 */
[----:B0-----:R-:W3:Y:S01]  /*f4400*/  LDL.LU.64 R28, [R1+0x3f70] ;  /* 0x003f7000011c7983 */ /* 0x001ee20000300a00 */
[----:B--2---:R-:W-:-:S02]  /*f4410*/  LEA.HI.X.SX32 R21, R21, R3, 0x1, P2 ;  /* 0x0000000315157211 */ /* 0x004fc400010f0eff */
[----:B---3--:R-:W-:-:S05]  /*f4420*/  LEA R22, P1, R28, R4, 0x1 ;  /* 0x000000041c167211 */ /* 0x008fca00078208ff */
[----:B------:R0:W-:Y:S04]  /*f4430*/  STL [R1+0x180], R22 ;  /* 0x0001801601007387 */ /* 0x0001e80000100800 */
[----:B0-----:R-:W2:Y:S04]  /*f4440*/  LDL.LU.64 R22, [R1+0x3f68] ;  /* 0x003f680001167983 */ /* 0x001ea80000300a00 */
[----:B------:R0:W-:Y:S04]  /*f4450*/  STL.64 [R1+0x188], R20 ;  /* 0x0001881401007387 */ /* 0x0001e80000100a00 */
[----:B0-----:R-:W3:Y:S04]  /*f4460*/  LDL.LU.64 R20, [R1+0x3f60] ;  /* 0x003f600001147983 */ /* 0x001ee80000300a00 */
[----:B------:R0:W-:Y:S04]  /*f4470*/  STL.64 [R1+0x3f38], R16 ;  /* 0x003f381001007387 */ /* 0x0001e80000100a00 */
[----:B0-----:R-:W2:Y:S04]  /*f4480*/  LDL R17, [R1+0x230] ;  /* 0x0002300001117983 */ /* 0x001ea80000100800 */
[----:B------:R-:W-:Y:S04]  /*f4490*/  STL.64 [R1+0x3f48], R24 ;  /* 0x003f481801007387 */ /* 0x000fe80000100a00 */
[----:B------:R0:W-:Y:S04]  /*f44a0*/  STL.64 [R1+0x3f50], R8 ;  /* 0x003f500801007387 */ /* 0x0001e80000100a00 */
[----:B0-----:R-:W2:Y:S04]  /*f44b0*/  LDL R8, [R1+0x234] ;  /* 0x0002340001087983 */ /* 0x001ea80000100800 */
[----:B--2---:R0:W-:Y:S04]  /*f44c0*/  STL.64 [R1+0x3f58], R8 ;  /* 0x003f580801007387 */ /* 0x0041e80000100a00 */
[----:B0-----:R1:W2:Y:S04]  /*f44d0*/  LDL.64 R8, [R1+0x180] ;  /* 0x0001800001087983 */ /* 0x0012a80000100a00 */
[----:B------:R-:W3:Y:S01]  /*f44e0*/  LDL.LU R25, [R1+0x230] ;  /* 0x0002300001197983 */ /* 0x000ee20000300800 */
[----:B--2---:R-:W-:-:S05]  /*f44f0*/  LEA.HI.X.SX32 R9, R28, R3, 0x1, P1 ;  /* 0x000000031c097211 */ /* 0x004fca00008f0eff */
[----:B------:R0:W-:Y:S04]  /*f4500*/  STL [R1+0x184], R9 ;  /* 0x0001840901007387 */ /* 0x0001e80000100800 */
[----:B0-----:R-:W2:Y:S01]  /*f4510*/  LDL.LU.64 R8, [R1+0x3f58] ;  /* 0x003f580001087983 */ /* 0x001ea20000300a00 */
[-C--:B------:R-:W-:Y:S02]  /*f4520*/  LEA R24, P2, R17, R4.reuse, 0x1 ;  /* 0x0000000411187211 */ /* 0x080fe400078408ff */
[----:B----4-:R-:W-:Y:S01]  /*f4530*/  LEA R16, P3, R27, R4, 0x1 ;  /* 0x000000041b107211 */ /* 0x010fe200078608ff */
[----:B------:R-:W4:Y:S01]  /*f4540*/  LDL.LU R28, [R1+0x248] ;  /* 0x00024800011c7983 */ /* 0x000f220000300800 */
[-C--:B---3--:R-:W-:Y:S02]  /*f4550*/  LEA.HI.X.SX32 R25, R25, R3.reuse, 0x1, P2 ;  /* 0x0000000319197211 */ /* 0x088fe400010f0eff */
[----:B------:R-:W-:-:S02]  /*f4560*/  LEA.HI.X.SX32 R17, R27, R3, 0x1, P3 ;  /* 0x000000031b117211 */ /* 0x000fc400018f0eff */
[----:B--2---:R-:W-:-:S05]  /*f4570*/  LEA R8, P1, R8, R4, 0x1 ;  /* 0x0000000408087211 */ /* 0x004fca00078208ff */
[----:B------:R0:W-:Y:S04]  /*f4580*/  STL [R1+0x168], R8 ;  /* 0x0001680801007387 */ /* 0x0001e80000100800 */
[----:B0-----:R-:W2:Y:S04]  /*f4590*/  LDL.LU.64 R8, [R1+0x3f50] ;  /* 0x003f500001087983 */ /* 0x001ea80000300a00 */
[----:B------:R0:W-:Y:S04]  /*f45a0*/  STL.64 [R1+0x178], R24 ;  /* 0x0001781801007387 */ /* 0x0001e80000100a00 */
[----:B0-----:R-:W3:Y:S04]  /*f45b0*/  LDL.LU.64 R24, [R1+0x3f48] ;  /* 0x003f480001187983 */ /* 0x001ee80000300a00 */
[----:B------:R-:W2:Y:S04]  /*f45c0*/  LDL.LU R27, [R1+0x3f40] ;  /* 0x003f4000011b7983 */ /* 0x000ea80000300800 */
[----:B------:R0:W-:Y:S04]  /*f45d0*/  STL.64 [R1+0x170], R16 ;  /* 0x0001701001007387 */ /* 0x0001e80000100a00 */
[----:B0-----:R-:W2:Y:S04]  /*f45e0*/  LDL.LU.64 R16, [R1+0x3f38] ;  /* 0x003f380001107983 */ /* 0x001ea80000300a00 */
[----:B--2---:R0:W-:Y:S04]  /*f45f0*/  STL.64 [R1+0x3f10], R16 ;  /* 0x003f101001007387 */ /* 0x0041e80000100a00 */
[----:B0-----:R1:W2:Y:S04]  /*f4600*/  LDL.64 R16, [R1+0x168] ;  /* 0x0001680001107983 */ /* 0x0012a80000100a00 */
[----:B--2---:R-:W2:Y:S04]  /*f4610*/  LDL R17, [R1+0x234] ;  /* 0x0002340001117983 */ /* 0x004ea80000100800 */
[----:B------:R0:W-:Y:S04]  /*f4620*/  STL.64 [R1+0x3f20], R26 ;  /* 0x003f201a01007387 */ /* 0x0001e80000100a00 */
[----:B0-----:R-:W2:Y:S04]  /*f4630*/  LDL R26, [R1+0x24c] ;  /* 0x00024c00011a7983 */ /* 0x001ea80000100800 */
[----:B--2---:R0:W-:Y:S04]  /*f4640*/  STL.64 [R1+0x3f28], R26 ;  /* 0x003f281a01007387 */ /* 0x0041e80000100a00 */
[----:B0-----:R-:W2:Y:S04]  /*f4650*/  LDL R27, [R1+0x238] ;  /* 0x00023800011b7983 */ /* 0x001ea80000100800 */
[----:B------:R0:W-:Y:S04]  /*f4660*/  STL.64 [R1+0x3f30], R18 ;  /* 0x003f301201007387 */ /* 0x0001e80000100a00 */
[----:B0-----:R-:W3:Y:S01]  /*f4670*/  LDL R18, [R1+0x23c] ;  /* 0x00023c0001127983 */ /* 0x001ee20000100800 */
[----:B--2---:R-:W-:-:S03]  /*f4680*/  LEA R26, P2, R27, R4, 0x1 ;  /* 0x000000041b1a7211 */ /* 0x004fc600078408ff */
[----:B------:R-:W2:Y:S01]  /*f4690*/  LDL.LU R27, [R1+0x238] ;  /* 0x00023800011b7983 */ /* 0x000ea20000300800 */
[----:B------:R-:W-:-:S05]  /*f46a0*/  LEA.HI.X.SX32 R17, R17, R3, 0x1, P1 ;  /* 0x0000000311117211 */ /* 0x000fca00008f0eff */
[----:B------:R-:W-:Y:S01]  /*f46b0*/  STL [R1+0x16c], R17 ;  /* 0x00016c1101007387 */ /* 0x000fe20000100800 */
[----:B---3--:R-:W-:-:S05]  /*f46c0*/  LEA R18, P3, R18, R4, 0x1 ;  /* 0x0000000412127211 */ /* 0x008fca00078608ff */
[----:B------:R0:W-:Y:S04]  /*f46d0*/  STL [R1+0x150], R18 ;  /* 0x0001501201007387 */ /* 0x0001e80000100800 */
[----:B0-----:R-:W3:Y:S01]  /*f46e0*/  LDL.LU.64 R18, [R1+0x3f30] ;  /* 0x003f300001127983 */ /* 0x001ee20000300a00 */
[----:B--2---:R-:W-:-:S05]  /*f46f0*/  LEA.HI.X.SX32 R27, R27, R3, 0x1, P2 ;  /* 0x000000031b1b7211 */ /* 0x004fca00010f0eff */
[----:B------:R0:W-:Y:S04]  /*f4700*/  STL.64 [R1+0x160], R26 ;  /* 0x0001601a01007387 */ /* 0x0001e80000100a00 */
[----:B0-----:R-:W2:Y:S01]  /*f4710*/  LDL.LU.64 R26, [R1+0x3f28] ;  /* 0x003f2800011a7983 */ /* 0x001ea20000300a00 */
[----:B----4-:R-:W-:-:S04]  /*f4720*/  LEA R16, P1, R28, R4, 0x1 ;  /* 0x000000041c107211 */ /* 0x010fc800078208ff */
[----:B------:R-:W-:Y:S02]  /*f4730*/  LEA.HI.X.SX32 R17, R28, R3, 0x1, P1 ;  /* 0x000000031c117211 */ /* 0x000fe400008f0eff */
[----:B--2---:R-:W-:-:S05]  /*f4740*/  LEA R26, P2, R26, R4, 0x1 ;  /* 0x000000041a1a7211 */ /* 0x004fca00078408ff */
[----:B------:R0:W-:Y:S04]  /*f4750*/  STL [R1+0x148], R26 ;  /* 0x0001481a01007387 */ /* 0x0001e80000100800 */
[----:B0-----:R-:W2:Y:S04]  /*f4760*/  LDL.LU.64 R26, [R1+0x3f20] ;  /* 0x003f2000011a7983 */ /* 0x001ea80000300a00 */
[----:B------:R-:W4:Y:S04]  /*f4770*/  LDL.LU R28, [R1+0x3f18] ;  /* 0x003f1800011c7983 */ /* 0x000f280000300800 */
[----:B------:R0:W-:Y:S04]  /*f4780*/  STL.64 [R1+0x158], R16 ;  /* 0x0001581001007387 */ /* 0x0001e80000100a00 */
[----:B0-----:R-:W2:Y:S04]  /*f4790*/  LDL.LU.64 R16, [R1+0x3f10] ;  /* 0x003f100001107983 */ /* 0x001ea80000300a00 */
[----:B------:R0:W-:Y:S04]  /*f47a0*/  STL.64 [R1+0x3f00], R22 ;  /* 0x003f001601007387 */ /* 0x0001e80000100a00 */
[----:B0-----:R-:W2:Y:S04]  /*f47b0*/  LDL.64 R22, [R1+0x148] ;  /* 0x0001480001167983 */ /* 0x001ea80000100a00 */
[----:B--2---:R-:W2:Y:S04]  /*f47c0*/  LDL.LU R23, [R1+0x24c] ;  /* 0x00024c0001177983 */ /* 0x004ea80000300800 */
[----:B--2---:R0:W-:Y:S04]  /*f47d0*/  STL.64 [R1+0x3f08], R22 ;  /* 0x003f081601007387 */ /* 0x0041e80000100a00 */
[----:B0-----:R1:W2:Y:S04]  /*f47e0*/  LDL.64 R22, [R1+0x150] ;  /* 0x0001500001167983 */ /* 0x0012a80000100a00 */
[----:B--2---:R-:W2:Y:S04]  /*f47f0*/  LDL R23, [R1+0x23c] ;  /* 0x00023c0001177983 */ /* 0x004ea80000100800 */
[----:B------:R-:W-:Y:S04]  /*f4800*/  STL.64 [R1+0x3ee8], R8 ;  /* 0x003ee80801007387 */ /* 0x000fe80000100a00 */
[----:B----4-:R0:W-:Y:S04]  /*f4810*/  STL.64 [R1+0x3ef8], R28 ;  /* 0x003ef81c01007387 */ /* 0x0101e80000100a00 */
[----:B0-----:R-:W4:Y:S01]  /*f4820*/  LDL R28, [R1+0x258] ;  /* 0x00025800011c7983 */ /* 0x001f220000100800 */
[----:B--2---:R-:W-:-:S05]  /*f4830*/  LEA.HI.X.SX32 R23, R23, R3, 0x1, P3 ;  /* 0x0000000317177211 */ /* 0x004fca00018f0eff */
[----:B------:R0:W-:Y:S04]  /*f4840*/  STL [R1+0x154], R23 ;  /* 0x0001541701007387 */ /* 0x0001e80000100800 */
[----:B0-----:R-:W2:Y:S01]  /*f4850*/  LDL.LU.64 R22, [R1+0x3f08] ;  /* 0x003f080001167983 */ /* 0x001ea20000300a00 */
[----:B------:R-:W-:-:S05]  /*f4860*/  LEA R8, P1, R27, R4, 0x1 ;  /* 0x000000041b087211 */ /* 0x000fca00078208ff */
[----:B------:R-:W-:Y:S01]  /*f4870*/  STL [R1+0x3ef4], R8 ;  /* 0x003ef40801007387 */ /* 0x000fe20000100800 */
[----:B--2---:R-:W-:Y:S02]  /*f4880*/  LEA.HI.X.SX32 R23, R23, R3, 0x1, P2 ;  /* 0x0000000317177211 */ /* 0x004fe400010f0eff */
[----:B----4-:R-:W-:-:S03]  /*f4890*/  LEA R28, P2, R28, R4, 0x1 ;  /* 0x000000041c1c7211 */ /* 0x010fc600078408ff */
[----:B------:R0:W-:Y:S04]  /*f48a0*/  STL [R1+0x14c], R23 ;  /* 0x00014c1701007387 */ /* 0x0001e80000100800 */
[----:B0-----:R-:W2:Y:S04]  /*f48b0*/  LDL.LU.64 R22, [R1+0x3f00] ;  /* 0x003f000001167983 */ /* 0x001ea80000300a00 */
[----:B------:R0:W-:Y:S04]  /*f48c0*/  STL [R1+0x138], R28 ;  /* 0x0001381c01007387 */ /* 0x0001e80000100800 */
[----:B0-----:R-:W4:Y:S02]  /*f48d0*/  LDL.LU.64 R28, [R1+0x3ef8] ;  /* 0x003ef800011c7983 */ /* 0x001f240000300a00 */
[----:B----4-:R-:W-:-:S05]  /*f48e0*/  LEA R8, P3, R28, R4, 0x1 ;  /* 0x000000041c087211 */ /* 0x010fca00078608ff */
[----:B------:R0:W-:Y:S04]  /*f48f0*/  STL [R1+0x130], R8 ;  /* 0x0001300801007387 */ /* 0x0001e80000100800 */
[----:B0-----:R-:W4:Y:S01]  /*f4900*/  LDL.LU R8, [R1+0x3ef4] ;  /* 0x003ef40001087983 */ /* 0x001f220000300800 */
[----:B------:R-:W-:-:S03]  /*f4910*/  LEA.HI.X.SX32 R9, R27, R3, 0x1, P1 ;  /* 0x000000031b097211 */ /* 0x000fc600008f0eff */
[----:B------:R-:W2:Y:S04]  /*f4920*/  LDL.LU R27, [R1+0x3ef0] ;  /* 0x003ef000011b7983 */ /* 0x000ea80000300800 */
[----:B----4-:R0:W-:Y:S04]  /*f4930*/  STL.64 [R1+0x140], R8 ;  /* 0x0001400801007387 */ /* 0x0101e80000100a00 */
[----:B0-----:R-:W4:Y:S04]  /*f4940*/  LDL.LU.64 R8, [R1+0x3ee8] ;  /* 0x003ee80001087983 */ /* 0x001f280000300a00 */
[----:B------:R0:W-:Y:S04]  /*f4950*/  STL.64 [R1+0x3ee0], R28 ;  /* 0x003ee01c01007387 */ /* 0x0001e80000100a00 */
[----:B0-----:R1:W2:Y:S04]  /*f4960*/  LDL.64 R28, [R1+0x138] ;  /* 0x00013800011c7983 */ /* 0x0012a80000100a00 */
[----:B--2---:R-:W2:Y:S04]  /*f4970*/  LDL.LU R29, [R1+0x258] ;  /* 0x00025800011d7983 */ /* 0x004ea80000300800 */
[----:B------:R0:W-:Y:S04]  /*f4980*/  STL.64 [R1+0x3ed0], R24 ;  /* 0x003ed01801007387 */ /* 0x0001e80000100a00 */
[----:B0-----:R-:W3:Y:S01]  /*f4990*/  LDL R24, [R1+0x260] ;  /* 0x0002600001187983 */ /* 0x001ee20000100800 */
[----:B--2---:R-:W-:-:S03]  /*f49a0*/  LEA.HI.X.SX32 R29, R29, R3, 0x1, P2 ;  /* 0x000000031d1d7211 */ /* 0x004fc600010f0eff */
[----:B---3--:R0:W-:Y:S04]  /*f49b0*/  STL.64 [R1+0x3ed8], R24 ;  /* 0x003ed81801007387 */ /* 0x0081e80000100a00 */
[----:B0-----:R1:W2:Y:S04]  /*f49c0*/  LDL.64 R24, [R1+0x130] ;  /* 0x0001300001187983 */ /* 0x0012a80000100a00 */
[----:B----4-:R-:W-:Y:S04]  /*f49d0*/  STL.64 [R1+0x3ec8], R8 ;  /* 0x003ec80801007387 */ /* 0x010fe80000100a00 */
[----:B------:R0:W-:Y:S04]  /*f49e0*/  STL [R1+0x13c], R29 ;  /* 0x00013c1d01007387 */ /* 0x0001e80000100800 */
[----:B0-----:R-:W2:Y:S02]  /*f49f0*/  LDL.LU.64 R28, [R1+0x3ee0] ;  /* 0x003ee000011c7983 */ /* 0x001ea40000300a00 */
[----:B--2---:R-:W-:-:S05]  /*f4a00*/  LEA.HI.X.SX32 R25, R28, R3, 0x1, P3 ;  /* 0x000000031c197211 */ /* 0x004fca00018f0eff */
[----:B------:R0:W-:Y:S04]  /*f4a10*/  STL [R1+0x134], R25 ;  /* 0x0001341901007387 */ /* 0x0001e80000100800 */
[----:B0-----:R-:W2:Y:S01]  /*f4a20*/  LDL.LU.64 R24, [R1+0x3ed8] ;  /* 0x003ed80001187983 */ /* 0x001ea20000300a00 */
[----:B------:R-:W-:-:S03]  /*f4a30*/  LEA R8, P1, R27, R4, 0x1 ;  /* 0x000000041b087211 */ /* 0x000fc600078208ff */
[----:B------:R-:W3:Y:S01]  /*f4a40*/  LDL R28, [R1+0x26c] ;  /* 0x00026c00011c7983 */ /* 0x000ee20000100800 */
[----:B------:R-:W-:Y:S02]  /*f4a50*/  LEA.HI.X.SX32 R9, R27, R3, 0x1, P1 ;  /* 0x000000031b097211 */ /* 0x000fe400008f0eff */
[----:B--2---:R-:W-:-:S05]  /*f4a60*/  LEA R24, P2, R24, R4, 0x1 ;  /* 0x0000000418187211 */ /* 0x004fca00078408ff */
[----:B------:R0:W-:Y:S04]  /*f4a70*/  STL [R1+0x120], R24 ;  /* 0x0001201801007387 */ /* 0x0001e80000100800 */
[----:B0-----:R-:W2:Y:S04]  /*f4a80*/  LDL.LU.64 R24, [R1+0x3ed0] ;  /* 0x003ed00001187983 */ /* 0x001ea80000300a00 */
[----:B------:R0:W-:Y:S04]  /*f4a90*/  STL.64 [R1+0x128], R8 ;  /* 0x0001280801007387 */ /* 0x0001e80000100a00 */
[----:B0-----:R-:W4:Y:S04]  /*f4aa0*/  LDL.LU.64 R8, [R1+0x3ec8] ;  /* 0x003ec80001087983 */ /* 0x001f280000300a00 */
[----:B------:R0:W-:Y:S04]  /*f4ab0*/  STL [R1+0x3eb8], R12 ;  /* 0x003eb80c01007387 */ /* 0x0001e80000100800 */
[----:B0-----:R-:W2:Y:S04]  /*f4ac0*/  LDL.LU R12, [R1+0x264] ;  /* 0x00026400010c7983 */ /* 0x001ea80000300800 */
[----:B------:R0:W-:Y:S04]  /*f4ad0*/  STL [R1+0x3ea0], R26 ;  /* 0x003ea01a01007387 */ /* 0x0001e80000100800 */
[----:B0-----:R1:W2:Y:S04]  /*f4ae0*/  LDL.64 R26, [R1+0x120] ;  /* 0x00012000011a7983 */ /* 0x0012a80000100a00 */
[----:B--2---:R-:W2:Y:S04]  /*f4af0*/  LDL.LU R27, [R1+0x260] ;  /* 0x00026000011b7983 */ /* 0x004ea80000300800 */
[----:B------:R0:W-:Y:S04]  /*f4b00*/  STL.64 [R1+0x3ea8], R24 ;  /* 0x003ea81801007387 */ /* 0x0001e80000100a00 */
[----:B0-----:R-:W2:Y:S04]  /*f4b10*/  LDL R24, [R1+0x280] ;  /* 0x0002800001187983 */ /* 0x001ea80000100800 */
[----:B--2---:R0:W-:Y:S04]  /*f4b20*/  STL.64 [R1+0x3eb0], R24 ;  /* 0x003eb01801007387 */ /* 0x0041e80000100a00 */
[----:B0-----:R-:W2:Y:S04]  /*f4b30*/  LDL.LU R25, [R1+0x268] ;  /* 0x0002680001197983 */ /* 0x001ea80000300800 */
[----:B----4-:R2:W-:Y:S01]  /*f4b40*/  STL.64 [R1+0x3ec0], R8 ;  /* 0x003ec00801007387 */ /* 0x0105e20000100a00 */
[----:B------:R-:W-:-:S02]  /*f4b50*/  LEA R24, P3, R12, R4, 0x1 ;  /* 0x000000040c187211 */ /* 0x000fc400078608ff */
[----:B------:R-:W-:-:S05]  /*f4b60*/  LEA.HI.X.SX32 R27, R27, R3, 0x1, P2 ;  /* 0x000000031b1b7211 */ /* 0x000fca00010f0eff */
[----:B------:R-:W-:Y:S01]  /*f4b70*/  STL [R1+0x124], R27 ;  /* 0x0001241b01007387 */ /* 0x000fe20000100800 */
[----:B--2---:R-:W-:Y:S01]  /*f4b80*/  IMAD.MOV.U32 R9, RZ, RZ, R25 ;  /* 0x000000ffff097224 */ /* 0x004fe200078e0019 */
[----:B------:R-:W-:-:S04]  /*f4b90*/  LEA R8, P1, R25, R4, 0x1 ;  /* 0x0000000419087211 */ /* 0x000fc800078208ff */
[-C--:B------:R-:W-:Y:S02]  /*f4ba0*/  LEA.HI.X.SX32 R9, R9, R3.reuse, 0x1, P1 ;  /* 0x0000000309097211 */ /* 0x080fe400008f0eff */
[----:B------:R-:W-:-:S03]  /*f4bb0*/  LEA.HI.X.SX32 R25, R12, R3, 0x1, P3 ;  /* 0x000000030c197211 */ /* 0x000fc600018f0eff */
[----:B------:R0:W-:Y:S04]  /*f4bc0*/  STL.64 [R1+0x118], R8 ;  /* 0x0001180801007387 */ /* 0x0001e80000100a00 */
[----:B0-----:R-:W2:Y:S04]  /*f4bd0*/  LDL.LU.64 R8, [R1+0x3ec0] ;  /* 0x003ec00001087983 */ /* 0x001ea80000300a00 */
[----:B------:R-:W4:Y:S04]  /*f4be0*/  LDL.LU R12, [R1+0x3eb8] ;  /* 0x003eb800010c7983 */ /* 0x000f280000300800 */
[----:B------:R0:W-:Y:S04]  /*f4bf0*/  STL.64 [R1+0x110], R24 ;  /* 0x0001101801007387 */ /* 0x0001e80000100a00 */
[----:B0-----:R-:W2:Y:S01]  /*f4c00*/  LDL.LU.64 R24, [R1+0x3eb0] ;  /* 0x003eb00001187983 */ /* 0x001ea20000300a00 */
[----:B---3--:R-:W-:-:S04]  /*f4c10*/  LEA R26, P2, R28, R4, 0x1 ;  /* 0x000000041c1a7211 */ /* 0x008fc800078408ff */
[----:B------:R-:W-:Y:S02]  /*f4c20*/  LEA.HI.X.SX32 R27, R28, R3, 0x1, P2 ;  /* 0x000000031c1b7211 */ /* 0x000fe400010f0eff */
[----:B--2---:R-:W-:-:S05]  /*f4c30*/  LEA R24, P1, R24, R4, 0x1 ;  /* 0x0000000418187211 */ /* 0x004fca00078208ff */
[----:B------:R0:W-:Y:S04]  /*f4c40*/  STL [R1+0x100], R24 ;  /* 0x0001001801007387 */ /* 0x0001e80000100800 */
[----:B0-----:R-:W2:Y:S04]  /*f4c50*/  LDL.LU.64 R24, [R1+0x3ea8] ;  /* 0x003ea80001187983 */ /* 0x001ea80000300a00 */
[----:B------:R0:W-:Y:S04]  /*f4c60*/  STL.64 [R1+0x108], R26 ;  /* 0x0001081a01007387 */ /* 0x0001e80000100a00 */
[----:B0-----:R-:W3:Y:S04]  /*f4c70*/  LDL.LU R26, [R1+0x3ea0] ;  /* 0x003ea000011a7983 */ /* 0x001ee80000300800 */
[----:B----4-:R0:W-:Y:S04]  /*f4c80*/  STL.64 [R1+0x3e88], R12 ;  /* 0x003e880c01007387 */ /* 0x0101e80000100a00 */
[----:B0-----:R-:W4:Y:S04]  /*f4c90*/  LDL R12, [R1+0x28c] ;  /* 0x00028c00010c7983 */ /* 0x001f280000100800 */
[----:B----4-:R0:W-:Y:S04]  /*f4ca0*/  STL.64 [R1+0x3e90], R12 ;  /* 0x003e900c01007387 */ /* 0x0101e80000100a00 */
[----:B0-----:R-:W4:Y:S04]  /*f4cb0*/  LDL.64 R12, [R1+0x100] ;  /* 0x00010000010c7983 */ /* 0x001f280000100a00 */
[----:B----4-:R-:W4:Y:S04]  /*f4cc0*/  LDL.LU R13, [R1+0x280] ;  /* 0x00028000010d7983 */ /* 0x010f280000300800 */
[----:B----4-:R0:W-:Y:S04]  /*f4cd0*/  STL.64 [R1+0x3e98], R12 ;  /* 0x003e980c01007387 */ /* 0x0101e80000100a00 */
[----:B0-----:R-:W4:Y:S04]  /*f4ce0*/  LDL R12, [R1+0x284] ;  /* 0x00028400010c7983 */ /* 0x001f280000100800 */
[----:B------:R0:W-:Y:S04]  /*f4cf0*/  STL.64 [R1+0x3e80], R18 ;  /* 0x003e801201007387 */ /* 0x0001e80000100a00 */
[----:B0-----:R-:W2:Y:S04]  /*f4d00*/  LDL R19, [R1+0x288] ;  /* 0x0002880001137983 */ /* 0x001ea80000100800 */
[----:B------:R-:W3:Y:S04]  /*f4d10*/  LDL.LU R28, [R1+0x290] ;  /* 0x00029000011c7983 */ /* 0x000ee80000300800 */
[----:B------:R-:W3:Y:S01]  /*f4d20*/  LDL R27, [R1+0x2b4] ;  /* 0x0002b400011b7983 */ /* 0x000ee20000100800 */
[----:B----4-:R-:W-:-:S02]  /*f4d30*/  LEA R12, P3, R12, R4, 0x1 ;  /* 0x000000040c0c7211 */ /* 0x010fc400078608ff */
[----:B--2---:R-:W-:Y:S01]  /*f4d40*/  LEA R18, P2, R19, R4, 0x1 ;  /* 0x0000000413127211 */ /* 0x004fe200078408ff */
[----:B---3--:R0:W-:Y:S04]  /*f4d50*/  STL [R1+0x3e1c], R27 ;  /* 0x003e1c1b01007387 */ /* 0x0081e80000100800 */
[----:B0-----:R-:W2:Y:S04]  /*f4d60*/  LDL.LU R27, [R1+0x294] ;  /* 0x00029400011b7983 */ /* 0x001ea80000300800 */
[----:B------:R-:W3:Y:S04]  /*f4d70*/  LDL.LU R19, [R1+0x288] ;  /* 0x0002880001137983 */ /* 0x000ee80000300800 */
[----:B------:R0:W-:Y:S04]  /*f4d80*/  STL [R1+0xf0], R12 ;  /* 0x0000f00c01007387 */ /* 0x0001e80000100800 */
[----:B0-----:R-:W4:Y:S02]  /*f4d90*/  LDL.LU.64 R12, [R1+0x3e98] ;  /* 0x003e9800010c7983 */ /* 0x001f240000300a00 */
[----:B----4-:R-:W-:-:S05]  /*f4da0*/  LEA.HI.X.SX32 R13, R13, R3, 0x1, P1 ;  /* 0x000000030d0d7211 */ /* 0x010fca00008f0eff */
[----:B------:R0:W-:Y:S04]  /*f4db0*/  STL [R1+0x104], R13 ;  /* 0x0001040d01007387 */ /* 0x0001e80000100800 */
[----:B0-----:R-:W4:Y:S01]  /*f4dc0*/  LDL.LU.64 R12, [R1+0x3e90] ;  /* 0x003e9000010c7983 */ /* 0x001f220000300a00 */
[----:B---3--:R-:W-:Y:S02]  /*f4dd0*/  LEA.HI.X.SX32 R19, R19, R3, 0x1, P2 ;  /* 0x0000000313137211 */ /* 0x008fe400010f0eff */
[----:B----4-:R-:W-:-:S05]  /*f4de0*/  LEA R12, P1, R12, R4, 0x1 ;  /* 0x000000040c0c7211 */ /* 0x010fca00078208ff */
[----:B------:R0:W-:Y:S04]  /*f4df0*/  STL [R1+0xe8], R12 ;  /* 0x0000e80c01007387 */ /* 0x0001e80000100800 */
[----:B0-----:R-:W3:Y:S04]  /*f4e00*/  LDL.LU.64 R12, [R1+0x3e88] ;  /* 0x003e8800010c7983 */ /* 0x001ee80000300a00 */
[----:B------:R0:W-:Y:S04]  /*f4e10*/  STL.64 [R1+0xf8], R18 ;  /* 0x0000f81201007387 */ /* 0x0001e80000100a00 */
[----:B0-----:R-:W4:Y:S04]  /*f4e20*/  LDL.LU.64 R18, [R1+0x3e80] ;  /* 0x003e800001127983 */ /* 0x001f280000300a00 */
[----:B--2---:R0:W-:Y:S04]  /*f4e30*/  STL.64 [R1+0x3e70], R26 ;  /* 0x003e701a01007387 */ /* 0x0041e80000100a00 */
[----:B0-----:R-:W2:Y:S04]  /*f4e40*/  LDL R26, [R1+0x298] ;  /* 0x00029800011a7983 */ /* 0x001ea80000100800 */
[----:B--2---:R0:W-:Y:S04]  /*f4e50*/  STL.64 [R1+0x3e78], R26 ;  /* 0x003e781a01007387 */ /* 0x0041e80000100a00 */
[----:B0-----:R1:W2:Y:S04]  /*f4e60*/  LDL.64 R26, [R1+0xe8] ;  /* 0x0000e800011a7983 */ /* 0x0012a80000100a00 */
[----:B--2---:R-:W2:Y:S04]  /*f4e70*/  LDL.LU R27, [R1+0x28c] ;  /* 0x00028c00011b7983 */ /* 0x004ea80000300800 */
[----:B---3--:R0:W-:Y:S04]  /*f4e80*/  STL.64 [R1+0x3e60], R12 ;  /* 0x003e600c01007387 */ /* 0x0081e80000100a00 */
[----:B0-----:R1:W3:Y:S04]  /*f4e90*/  LDL.64 R12, [R1+0xf0] ;  /* 0x0000f000010c7983 */ /* 0x0012e80000100a00 */
[----:B---3--:R-:W3:Y:S01]  /*f4ea0*/  LDL.LU R13, [R1+0x284] ;  /* 0x00028400010d7983 */ /* 0x008ee20000300800 */
[----:B--2---:R-:W-:-:S03]  /*f4eb0*/  LEA.HI.X.SX32 R27, R27, R3, 0x1, P1 ;  /* 0x000000031b1b7211 */ /* 0x004fc600008f0eff */
[----:B----4-:R-:W-:Y:S01]  /*f4ec0*/  STL.64 [R1+0x3e68], R18 ;  /* 0x003e681201007387 */ /* 0x010fe20000100a00 */
[----:B---3--:R-:W-:-:S05]  /*f4ed0*/  LEA.HI.X.SX32 R13, R13, R3, 0x1, P3 ;  /* 0x000000030d0d7211 */ /* 0x008fca00018f0eff */
[----:B------:R-:W-:Y:S04]  /*f4ee0*/  STL [R1+0xf4], R13 ;  /* 0x0000f40d01007387 */ /* 0x000fe80000100800 */
[----:B------:R0:W-:Y:S04]  /*f4ef0*/  STL [R1+0xec], R27 ;  /* 0x0000ec1b01007387 */ /* 0x0001e80000100800 */
[----:B0-----:R-:W2:Y:S02]  /*f4f00*/  LDL.LU.64 R26, [R1+0x3e78] ;  /* 0x003e7800011a7983 */ /* 0x001ea40000300a00 */
[----:B--2---:R-:W-:-:S05]  /*f4f10*/  LEA R26, P1, R26, R4, 0x1 ;  /* 0x000000041a1a7211 */ /* 0x004fca00078208ff */
        /* <DEDUP_REMOVED lines=8> */
[----:B0-----:R-:W3:Y:S04]  /*f4fa0*/  LDL.LU.64 R12, [R1+0x3e60] ;  /* 0x003e6000010c7983 */ /* 0x001ee80000300a00 */
[----:B------:R-:W4:Y:S04]  /*f4fb0*/  LDL R28, [R1+0x29c] ;  /* 0x00029c00011c7983 */ /* 0x000f280000100800 */
[----:B------:R0:W-:Y:S04]  /*f4fc0*/  STL.64 [R1+0x3e50], R14 ;  /* 0x003e500e01007387 */ /* 0x0001e80000100a00 */
[----:B0-----:R-:W2:Y:S04]  /*f4fd0*/  LDL.64 R14, [R1+0xd0] ;  /* 0x0000d000010e7983 */ /* 0x001ea80000100a00 */
[----:B--2---:R0:W-:Y:S04]  /*f4fe0*/  STL [R1+0x3e58], R14 ;  /* 0x003e580e01007387 */ /* 0x0041e80000100800 */
[----:B0-----:R1:W2:Y:S04]  /*f4ff0*/  LDL.64 R14, [R1+0xd8] ;  /* 0x0000d800010e7983 */ /* 0x0012a80000100a00 */
[----:B--2---:R-:W2:Y:S04]  /*f5000*/  LDL.LU R15, [R1+0x298] ;  /* 0x00029800010f7983 */ /* 0x004ea80000300800 */
[----:B------:R0:W-:Y:S04]  /*f5010*/  STL.64 [R1+0x3e48], R8 ;  /* 0x003e480801007387 */ /* 0x0001e80000100a00 */
[----:B0-----:R-:W3:Y:S04]  /*f5020*/  LDL R8, [R1+0x2a0] ;  /* 0x0002a00001087983 */ /* 0x001ee80000100800 */
[----:B------:R0:W-:Y:S04]  /*f5030*/  STL [R1+0x3e40], R29 ;  /* 0x003e401d01007387 */ /* 0x0001e80000100800 */
[----:B0-----:R-:W3:Y:S01]  /*f5040*/  LDL.LU R29, [R1+0x29c] ;  /* 0x00029c00011d7983 */ /* 0x001ee20000300800 */
[----:B--2---:R-:W-:-:S05]  /*f5050*/  LEA.HI.X.SX32 R15, R15, R3, 0x1, P1 ;  /* 0x000000030f0f7211 */ /* 0x004fca00008f0eff */
[----:B------:R0:W-:Y:S04]  /*f5060*/  STL [R1+0xdc], R15 ;  /* 0x0000dc0f01007387 */ /* 0x0001e80000100800 */
[----:B------:R1:W2:Y:S01]  /*f5070*/  LDL.LU R14, [R1+0x3e58] ;  /* 0x003e5800010e7983 */ /* 0x0002a20000300800 */
[-C--:B----4-:R-:W-:Y:S02]  /*f5080*/  LEA R28, P2, R28, R4.reuse, 0x1 ;  /* 0x000000041c1c7211 */ /* 0x090fe400078408ff */
[----:B0-----:R-:W-:Y:S02]  /*f5090*/  LEA.HI.X.SX32 R15, R27, R3, 0x1, P3 ;  /* 0x000000031b0f7211 */ /* 0x001fe400018f0eff */
[----:B---3--:R-:W-:-:S03]  /*f50a0*/  LEA R8, P1, R8, R4, 0x1 ;  /* 0x0000000408087211 */ /* 0x008fc600078208ff */
[----:B------:R2:W-:Y:S01]  /*f50b0*/  STL [R1+0xd4], R15 ;  /* 0x0000d40f01007387 */ /* 0x0005e20000100800 */
[----:B------:R-:W-:-:S03]  /*f50c0*/  LEA.HI.X.SX32 R29, R29, R3, 0x1, P2 ;  /* 0x000000031d1d7211 */ /* 0x000fc600010f0eff */
[----:B--2---:R-:W2:Y:S04]  /*f50d0*/  LDL.LU.64 R14, [R1+0x3e50] ;  /* 0x003e5000010e7983 */ /* 0x004ea80000300a00 */
[----:B------:R-:W3:Y:S04]  /*f50e0*/  LDL.LU R27, [R1+0x2ac] ;  /* 0x0002ac00011b7983 */ /* 0x000ee80000300800 */
[----:B------:R0:W-:Y:S04]  /*f50f0*/  STL [R1+0xc0], R8 ;  /* 0x0000c00801007387 */ /* 0x0001e80000100800 */
[----:B0-----:R-:W4:Y:S04]  /*f5100*/  LDL.LU.64 R8, [R1+0x3e48] ;  /* 0x003e480001087983 */ /* 0x001f280000300a00 */
[----:B------:R0:W-:Y:S04]  /*f5110*/  STL.64 [R1+0xc8], R28 ;  /* 0x0000c81c01007387 */ /* 0x0001e80000100a00 */
[----:B0-----:R-:W2:Y:S04]  /*f5120*/  LDL.LU R29, [R1+0x3e40] ;  /* 0x003e4000011d7983 */ /* 0x001ea80000300800 */
[----:B--2---:R0:W-:Y:S04]  /*f5130*/  STL [R1+0x3e18], R29 ;  /* 0x003e181d01007387 */ /* 0x0041e80000100800 */
[----:B0-----:R1:W2:Y:S04]  /*f5140*/  LDL.64 R28, [R1+0xc0] ;  /* 0x0000c000011c7983 */ /* 0x0012a80000100a00 */
[----:B--2---:R-:W2:Y:S04]  /*f5150*/  LDL.LU R29, [R1+0x2a0] ;  /* 0x0002a000011d7983 */ /* 0x004ea80000300800 */
[----:B------:R0:W-:Y:S04]  /*f5160*/  STL [R1+0x3e30], R11 ;  /* 0x003e300b01007387 */ /* 0x0001e80000100800 */
[----:B0-----:R-:W2:Y:S04]  /*f5170*/  LDL R11, [R1+0x2a4] ;  /* 0x0002a400010b7983 */ /* 0x001ea80000100800 */
[----:B----4-:R0:W-:Y:S04]  /*f5180*/  STL.64 [R1+0x3e20], R8 ;  /* 0x003e200801007387 */ /* 0x0101e80000100a00 */
[----:B0-----:R-:W4:Y:S04]  /*f5190*/  LDL R8, [R1+0x2b0] ;  /* 0x0002b00001087983 */ /* 0x001f280000100800 */
[----:B----4-:R0:W-:Y:S04]  /*f51a0*/  STL.64 [R1+0x3e28], R8 ;  /* 0x003e280801007387 */ /* 0x0101e80000100a00 */
[----:B0-----:R-:W4:Y:S04]  /*f51b0*/  LDL.LU R9, [R1+0x2a8] ;  /* 0x0002a80001097983 */ /* 0x001f280000300800 */
[----:B------:R4:W-:Y:S01]  /*f51c0*/  STL.64 [R1+0x3e38], R16 ;  /* 0x003e381001007387 */ /* 0x0009e20000100a00 */
[----:B--2---:R-:W-:-:S02]  /*f51d0*/  LEA R8, P3, R11, R4, 0x1 ;  /* 0x000000040b087211 */ /* 0x004fc400078608ff */
[----:B------:R-:W-:-:S05]  /*f51e0*/  LEA.HI.X.SX32 R29, R29, R3, 0x1, P1 ;  /* 0x000000031d1d7211 */ /* 0x000fca00008f0eff */
[----:B------:R-:W-:Y:S01]  /*f51f0*/  STL [R1+0xc4], R29 ;  /* 0x0000c41d01007387 */ /* 0x000fe20000100800 */
[----:B----4-:R-:W-:Y:S01]  /*f5200*/  IMAD.MOV.U32 R17, RZ, RZ, R9 ;  /* 0x000000ffff117224 */ /* 0x010fe200078e0009 */
        /* <DEDUP_REMOVED lines=13> */
[----:B------:R-:W3:Y:S04]  /*f52e0*/  LDL.LU R27, [R1+0x3e1c] ;  /* 0x003e1c00011b7983 */ /* 0x000ee80000300800 */
[----:B------:R0:W-:Y:S04]  /*f52f0*/  STL.64 [R1+0xa8], R28 ;  /* 0x0000a81c01007387 */ /* 0x0001e80000100a00 */
[----:B0-----:R-:W2:Y:S04]  /*f5300*/  LDL.LU R29, [R1+0x3e18] ;  /* 0x003e1800011d7983 */ /* 0x001ea80000300800 */
[----:B------:R-:W3:Y:S04]  /*f5310*/  LDL R28, [R1+0x2b8] ;  /* 0x0002b800011c7983 */ /* 0x000ee80000100800 */
[----:B--2---:R-:W-:Y:S04]  /*f5320*/  STL [R1+0x3e00], R29 ;  /* 0x003e001d01007387 */ /* 0x004fe80000100800 */
[----:B------:R0:W-:Y:S04]  /*f5330*/  STL.64 [R1+0x3e08], R14 ;  /* 0x003e080e01007387 */ /* 0x0001e80000100a00 */
[----:B0-----:R-:W2:Y:S04]  /*f5340*/  LDL R14, [R1+0x2bc] ;  /* 0x0002bc00010e7983 */ /* 0x001ea80000100800 */
[----:B--2---:R0:W-:Y:S04]  /*f5350*/  STL.64 [R1+0x3e10], R14 ;  /* 0x003e100e01007387 */ /* 0x0041e80000100a00 */
[----:B0-----:R1:W2:Y:S04]  /*f5360*/  LDL.64 R14, [R1+0xa0] ;  /* 0x0000a000010e7983 */ /* 0x0012a80000100a00 */
[----:B--2---:R-:W2:Y:S04]  /*f5370*/  LDL.LU R15, [R1+0x2b0] ;  /* 0x0002b000010f7983 */ /* 0x004ea80000300800 */
[----:B----4-:R-:W-:Y:S04]  /*f5380*/  STL.64 [R1+0x3df8], R10 ;  /* 0x003df80a01007387 */ /* 0x010fe80000100a00 */
[----:B------:R-:W4:Y:S01]  /*f5390*/  LDL.LU R29, [R1+0x2b8] ;  /* 0x0002b800011d7983 */ /* 0x000f220000300800 */
[----:B--2---:R-:W-:-:S05]  /*f53a0*/  LEA.HI.X.SX32 R15, R15, R3, 0x1, P2 ;  /* 0x000000030f0f7211 */ /* 0x004fca00010f0eff */
[----:B------:R0:W-:Y:S04]  /*f53b0*/  STL [R1+0xa4], R15 ;  /* 0x0000a40f01007387 */ /* 0x0001e80000100800 */
[----:B0-----:R-:W2:Y:S01]  /*f53c0*/  LDL.LU.64 R14, [R1+0x3e10] ;  /* 0x003e1000010e7983 */ /* 0x001ea20000300a00 */
[-C--:B---3--:R-:W-:Y:S02]  /*f53d0*/  LEA R28, P1, R28, R4.reuse, 0x1 ;  /* 0x000000041c1c7211 */ /* 0x088fe400078208ff */
[----:B------:R-:W-:Y:S02]  /*f53e0*/  LEA R10, P3, R27, R4, 0x1 ;  /* 0x000000041b0a7211 */ /* 0x000fe400078608ff */
[-C--:B----4-:R-:W-:Y:S02]  /*f53f0*/  LEA.HI.X.SX32 R29, R29, R3.reuse, 0x1, P1 ;  /* 0x000000031d1d7211 */ /* 0x090fe400008f0eff */
[----:B------:R-:W-:-:S02]  /*f5400*/  LEA.HI.X.SX32 R11, R27, R3, 0x1, P3 ;  /* 0x000000031b0b7211 */ /* 0x000fc400018f0eff */
[----:B--2---:R-:W-:-:S05]  /*f5410*/  LEA R14, P2, R14, R4, 0x1 ;  /* 0x000000040e0e7211 */ /* 0x004fca00078408ff */
[----:B------:R0:W-:Y:S04]  /*f5420*/  STL [R1+0x88], R14 ;  /* 0x0000880e01007387 */ /* 0x0001e80000100800 */
[----:B0-----:R-:W2:Y:S04]  /*f5430*/  LDL.LU.64 R14, [R1+0x3e08] ;  /* 0x003e0800010e7983 */ /* 0x001ea80000300a00 */
[----:B------:R0:W-:Y:S04]  /*f5440*/  STL.64 [R1+0x98], R28 ;  /* 0x0000981c01007387 */ /* 0x0001e80000100a00 */
[----:B0-----:R-:W3:Y:S04]  /*f5450*/  LDL.LU R29, [R1+0x3e00] ;  /* 0x003e0000011d7983 */ /* 0x001ee80000300800 */
[----:B------:R0:W-:Y:S04]  /*f5460*/  STL.64 [R1+0x90], R10 ;  /* 0x0000900a01007387 */ /* 0x0001e80000100a00 */
[----:B0-----:R-:W4:Y:S04]  /*f5470*/  LDL.LU.64 R10, [R1+0x3df8] ;  /* 0x003df800010a7983 */ /* 0x001f280000300a00 */
[----:B----4-:R0:W-:Y:S04]  /*f5480*/  STL.64 [R1+0x3de8], R10 ;  /* 0x003de80a01007387 */ /* 0x0101e80000100a00 */
[----:B0-----:R-:W4:Y:S04]  /*f5490*/  LDL.64 R10, [R1+0x88] ;  /* 0x00008800010a7983 */ /* 0x001f280000100a00 */
[----:B----4-:R-:W4:Y:S04]  /*f54a0*/  LDL R11, [R1+0x2bc] ;  /* 0x0002bc00010b7983 */ /* 0x010f280000100800 */
[----:B----4-:R0:W-:Y:S04]  /*f54b0*/  STL.64 [R1+0x3df0], R10 ;  /* 0x003df00a01007387 */ /* 0x0101e80000100a00 */
[----:B------:R-:W4:Y:S04]  /*f54c0*/  LDL R28, [R1+0x2d4] ;  /* 0x0002d400011c7983 */ /* 0x000f280000100800 */
[----:B0-----:R-:W2:Y:S04]  /*f54d0*/  LDL R10, [R1+0x2c0] ;  /* 0x0002c000010a7983 */ /* 0x001ea80000100800 */
[----:B------:R-:W2:Y:S04]  /*f54e0*/  LDL.LU R27, [R1+0x2fc] ;  /* 0x0002fc00011b7983 */ /* 0x000ea80000300800 */
[----:B--2---:R0:W-:Y:S04]  /*f54f0*/  STL [R1+0x3d68], R27 ;  /* 0x003d681b01007387 */ /* 0x0041e80000100800 */
[----:B0-----:R-:W2:Y:S01]  /*f5500*/  LDL.LU R27, [R1+0x2dc] ;  /* 0x0002dc00011b7983 */ /* 0x001ea20000300800 */
[----:B------:R-:W-:-:S03]  /*f5510*/  LEA R10, P1, R10, R4, 0x1 ;  /* 0x000000040a0a7211 */ /* 0x000fc600078208ff */
[----:B--2---:R0:W-:Y:S04]  /*f5520*/  STL [R1+0x3dd8], R27 ;  /* 0x003dd81b01007387 */ /* 0x0041e80000100800 */
[----:B0-----:R-:W2:Y:S04]  /*f5530*/  LDL.LU R27, [R1+0x2c4] ;  /* 0x0002c400011b7983 */ /* 0x001ea80000300800 */
        /* <DEDUP_REMOVED lines=9> */
[----:B0-----:R-:W2:Y:S04]  /*f55d0*/  LDL R8, [R1+0x2d8] ;  /* 0x0002d80001087983 */ /* 0x001ea80000100800 */
[----:B--2---:R0:W-:Y:S04]  /*f55e0*/  STL.64 [R1+0x3dd0], R8 ;  /* 0x003dd00801007387 */ /* 0x0041e80000100a00 */
[----:B0-----:R-:W2:Y:S04]  /*f55f0*/  LDL.LU R9, [R1+0x2d0] ;  /* 0x0002d00001097983 */ /* 0x001ea80000300800 */
[----:B------:R2:W-:Y:S01]  /*f5600*/  STL.64 [R1+0x3de0], R10 ;  /* 0x003de00a01007387 */ /* 0x0005e20000100a00 */
        /* <DEDUP_REMOVED lines=9> */
[----:B------:R-:W2:Y:S04]  /*f56a0*/  LDL.LU R27, [R1+0x3dd8] ;  /* 0x003dd800011b7983 */ /* 0x000ea80000300800 */
[----:B------:R0:W-:Y:S04]  /*f56b0*/  STL.64 [R1+0x70], R8 ;  /* 0x0000700801007387 */ /* 0x0001e80000100a00 */
[----:B0-----:R-:W2:Y:S01]  /*f56c0*/  LDL.LU.64 R8, [R1+0x3dd0] ;  /* 0x003dd00001087983 */ /* 0x001ea20000300a00 */
[----:B----4-:R-:W-:-:S04]  /*f56d0*/  LEA R22, P1, R28, R4, 0x1 ;  /* 0x000000041c167211 */ /* 0x010fc800078208ff */
[----:B------:R-:W-:Y:S02]  /*f56e0*/  LEA.HI.X.SX32 R23, R28, R3, 0x1, P1 ;  /* 0x000000031c177211 */ /* 0x000fe400008f0eff */
[----:B--2---:R-:W-:-:S05]  /*f56f0*/  LEA R8, P2, R8, R4, 0x1 ;  /* 0x0000000408087211 */ /* 0x004fca00078408ff */
[----:B------:R0:W-:Y:S04]  /*f5700*/  STL [R1+0x60], R8 ;  /* 0x0000600801007387 */ /* 0x0001e80000100800 */
[----:B0-----:R-:W2:Y:S04]  /*f5710*/  LDL.LU.64 R8, [R1+0x3dc8] ;  /* 0x003dc80001087983 */ /* 0x001ea80000300a00 */
[----:B------:R0:W-:Y:S04]  /*f5720*/  STL.64 [R1+0x68], R22 ;  /* 0x0000681601007387 */ /* 0x0001e80000100a00 */
[----:B0-----:R-:W4:Y:S04]  /*f5730*/  LDL.LU.64 R22, [R1+0x3dc0] ;  /* 0x003dc00001167983 */ /* 0x001f280000300a00 */
[----:B------:R-:W2:Y:S04]  /*f5740*/  LDL R28, [R1+0x2e0] ;  /* 0x0002e000011c7983 */ /* 0x000ea80000100800 */
[----:B------:R-:W-:Y:S04]  /*f5750*/  STL.64 [R1+0x3da8], R20 ;  /* 0x003da81401007387 */ /* 0x000fe80000100a00 */
[----:B------:R0:W-:Y:S04]  /*f5760*/  STL.64 [R1+0x3db0], R12 ;  /* 0x003db00c01007387 */ /* 0x0001e80000100a00 */
[----:B0-----:R-:W2:Y:S04]  /*f5770*/  LDL R12, [R1+0x2e4] ;  /* 0x0002e400010c7983 */ /* 0x001ea80000100800 */
[----:B--2---:R0:W-:Y:S04]  /*f5780*/  STL.64 [R1+0x3db8], R12 ;  /* 0x003db80c01007387 */ /* 0x0041e80000100a00 */
[----:B0-----:R1:W2:Y:S04]  /*f5790*/  LDL.64 R12, [R1+0x60] ;  /* 0x00006000010c7983 */ /* 0x0012a80000100a00 */
[----:B--2---:R-:W2:Y:S04]  /*f57a0*/  LDL.LU R13, [R1+0x2d8] ;  /* 0x0002d800010d7983 */ /* 0x004ea80000300800 */
[----:B---3--:R-:W-:Y:S04]  /*f57b0*/  STL [R1+0x3da0], R29 ;  /* 0x003da01d01007387 */ /* 0x008fe80000100800 */
[----:B------:R-:W3:Y:S01]  /*f57c0*/  LDL.LU R21, [R1+0x2e0] ;  /* 0x0002e00001157983 */ /* 0x000ee20000300800 */
[----:B--2---:R-:W-:-:S05]  /*f57d0*/  LEA.HI.X.SX32 R13, R13, R3, 0x1, P2 ;  /* 0x000000030d0d7211 */ /* 0x004fca00010f0eff */
[----:B------:R0:W-:Y:S04]  /*f57e0*/  STL [R1+0x64], R13 ;  /* 0x0000640d01007387 */ /* 0x0001e80000100800 */
[----:B0-----:R-:W2:Y:S01]  /*f57f0*/  LDL.LU.64 R12, [R1+0x3db8] ;  /* 0x003db800010c7983 */ /* 0x001ea20000300a00 */
[-C--:B------:R-:W-:Y:S02]  /*f5800*/  LEA R20, P1, R28, R4.reuse, 0x1 ;  /* 0x000000041c147211 */ /* 0x080fe400078208ff */
[----:B------:R-:W-:Y:S02]  /*f5810*/  LEA R28, P3, R27, R4, 0x1 ;  /* 0x000000041b1c7211 */ /* 0x000fe400078608ff */
[-C--:B---3--:R-:W-:Y:S02]  /*f5820*/  LEA.HI.X.SX32 R21, R21, R3.reuse, 0x1, P1 ;  /* 0x0000000315157211 */ /* 0x088fe400008f0eff */
[----:B------:R-:W-:-:S02]  /*f5830*/  LEA.HI.X.SX32 R29, R27, R3, 0x1, P3 ;  /* 0x000000031b1d7211 */ /* 0x000fc400018f0eff */
[----:B--2---:R-:W-:-:S05]  /*f5840*/  LEA R12, P2, R12, R4, 0x1 ;  /* 0x000000040c0c7211 */ /* 0x004fca00078408ff */
[----:B------:R0:W-:Y:S04]  /*f5850*/  STL [R1+0x48], R12 ;  /* 0x0000480c01007387 */ /* 0x0001e80000100800 */
[----:B0-----:R-:W2:Y:S04]  /*f5860*/  LDL.LU.64 R12, [R1+0x3db0] ;  /* 0x003db000010c7983 */ /* 0x001ea80000300a00 */
[----:B------:R0:W-:Y:S04]  /*f5870*/  STL.64 [R1+0x58], R20 ;  /* 0x0000581401007387 */ /* 0x0001e80000100a00 */
[----:B0-----:R-:W3:Y:S04]  /*f5880*/  LDL.LU.64 R20, [R1+0x3da8] ;  /* 0x003da80001147983 */ /* 0x001ee80000300a00 */
[----:B------:R0:W-:Y:S04]  /*f5890*/  STL.64 [R1+0x50], R28 ;  /* 0x0000501c01007387 */ /* 0x0001e80000100a00 */
[----:B0-----:R-:W2:Y:S04]  /*f58a0*/  LDL.LU R29, [R1+0x3da0] ;  /* 0x003da000011d7983 */ /* 0x001ea80000300800 */
[----:B------:R0:W-:Y:S04]  /*f58b0*/  STL.64 [R1+0x3d90], R16 ;  /* 0x003d901001007387 */ /* 0x0001e80000100a00 */
[----:B0-----:R-:W2:Y:S04]  /*f58c0*/  LDL.64 R16, [R1+0x48] ;  /* 0x0000480001107983 */ /* 0x001ea80000100a00 */
[----:B--2---:R-:W2:Y:S04]  /*f58d0*/  LDL.LU R17, [R1+0x2e4] ;  /* 0x0002e40001117983 */ /* 0x004ea80000300800 */
[----:B--2---:R0:W-:Y:S04]  /*f58e0*/  STL.64 [R1+0x3d98], R16 ;  /* 0x003d981001007387 */ /* 0x0041e80000100a00 */
[----:B0-----:R-:W2:Y:S04]  /*f58f0*/  LDL R16, [R1+0x2e8] ;  /* 0x0002e80001107983 */ /* 0x001ea80000100800 */
[----:B------:R-:W3:Y:S04]  /*f5900*/  LDL.LU R27, [R1+0x2f4] ;  /* 0x0002f400011b7983 */ /* 0x000ee80000300800 */
[----:B------:R-:W3:Y:S01]  /*f5910*/  LDL.LU R28, [R1+0x31c] ;  /* 0x00031c00011c7983 */ /* 0x000ee20000300800 */
[----:B--2---:R-:W-:-:S03]  /*f5920*/  LEA R16, P1, R16, R4, 0x1 ;  /* 0x0000000410107211 */ /* 0x004fc600078208ff */
[----:B---3--:R0:W-:Y:S04]  /*f5930*/  STL [R1+0x3d80], R28 ;  /* 0x003d801c01007387 */ /* 0x0081e80000100800 */
[----:B0-----:R-:W2:Y:S04]  /*f5940*/  LDL.LU R28, [R1+0x2ec] ;  /* 0x0002ec00011c7983 */ /* 0x001ea80000300800 */
[----:B------:R0:W-:Y:S04]  /*f5950*/  STL [R1+0x40], R16 ;  /* 0x0000401001007387 */ /* 0x0001e80000100800 */
[----:B0-----:R-:W3:Y:S02]  /*f5960*/  LDL.LU.64 R16, [R1+0x3d98] ;  /* 0x003d980001107983 */ /* 0x001ee40000300a00 */
[----:B---3--:R-:W-:-:S05]  /*f5970*/  LEA.HI.X.SX32 R17, R17, R3, 0x1, P2 ;  /* 0x0000000311117211 */ /* 0x008fca00010f0eff */
[----:B------:R0:W-:Y:S04]  /*f5980*/  STL [R1+0x4c], R17 ;  /* 0x00004c1101007387 */ /* 0x0001e80000100800 */
[----:B0-----:R-:W3:Y:S04]  /*f5990*/  LDL.LU.64 R16, [R1+0x3d90] ;  /* 0x003d900001107983 */ /* 0x001ee80000300a00 */
        /* <DEDUP_REMOVED lines=20> */
[----:B------:R-:W-:-:S04]  /*f5ae0*/  LEA R6, P1, R27, R4, 0x1 ;  /* 0x000000041b067211 */ /* 0x000fc800078208ff */
[----:B------:R-:W-:Y:S02]  /*f5af0*/  LEA.HI.X.SX32 R7, R27, R3, 0x1, P1 ;  /* 0x000000031b077211 */ /* 0x000fe400008f0eff */
[----:B--2---:R-:W-:-:S05]  /*f5b00*/  LEA R8, P2, R8, R4, 0x1 ;  /* 0x0000000408087211 */ /* 0x004fca00078408ff */
[----:B------:R0:W-:Y:S04]  /*f5b10*/  STL [R1+0x20], R8 ;  /* 0x0000200801007387 */ /* 0x0001e80000100800 */
[----:B0-----:R-:W2:Y:S04]  /*f5b20*/  LDL.LU.64 R8, [R1+0x3d70] ;  /* 0x003d700001087983 */ /* 0x001ea80000300a00 */
[----:B------:R-:W2:Y:S04]  /*f5b30*/  LDL.LU R27, [R1+0x3d68] ;  /* 0x003d6800011b7983 */ /* 0x000ea80000300800 */
[----:B------:R0:W-:Y:S04]  /*f5b40*/  STL.64 [R1+0x28], R6 ;  /* 0x0000280601007387 */ /* 0x0001e80000100a00 */
[----:B0-----:R-:W2:Y:S04]  /*f5b50*/  LDL.LU.64 R6, [R1+0x3d60] ;  /* 0x003d600001067983 */ /* 0x001ea80000300a00 */
[----:B---3--:R0:W-:Y:S04]  /*f5b60*/  STL.64 [R1+0x3d48], R16 ;  /* 0x003d481001007387 */ /* 0x0081e80000100a00 */
[----:B0-----:R-:W3:Y:S04]  /*f5b70*/  LDL R17, [R1+0x300] ;  /* 0x0003000001117983 */ /* 0x001ee80000100800 */
[----:B------:R0:W-:Y:S04]  /*f5b80*/  STL.64 [R1+0x3d50], R14 ;  /* 0x003d500e01007387 */ /* 0x0001e80000100a00 */
[----:B0-----:R-:W2:Y:S04]  /*f5b90*/  LDL R14, [R1+0x304] ;  /* 0x00030400010e7983 */ /* 0x001ea80000100800 */
[----:B--2---:R0:W-:Y:S04]  /*f5ba0*/  STL.64 [R1+0x3d58], R14 ;  /* 0x003d580e01007387 */ /* 0x0041e80000100a00 */
[----:B0-----:R1:W2:Y:S04]  /*f5bb0*/  LDL.64 R14, [R1+0x20] ;  /* 0x00002000010e7983 */ /* 0x0012a80000100a00 */
[----:B--2---:R-:W2:Y:S01]  /*f5bc0*/  LDL.LU R15, [R1+0x2f8] ;  /* 0x0002f800010f7983 */ /* 0x004ea20000300800 */
[----:B---3--:R-:W-:-:S03]  /*f5bd0*/  LEA R16, P1, R17, R4, 0x1 ;  /* 0x0000000411107211 */ /* 0x008fc600078208ff */
[----:B------:R-:W-:Y:S04]  /*f5be0*/  STL.64 [R1+0x3d40], R28 ;  /* 0x003d401c01007387 */ /* 0x000fe80000100a00 */
[----:B------:R-:W3:Y:S01]  /*f5bf0*/  LDL.LU R17, [R1+0x300] ;  /* 0x0003000001117983 */ /* 0x000ee20000300800 */
[----:B--2---:R-:W-:-:S05]  /*f5c00*/  LEA.HI.X.SX32 R15, R15, R3, 0x1, P2 ;  /* 0x000000030f0f7211 */ /* 0x004fca00010f0eff */
[----:B------:R0:W-:Y:S04]  /*f5c10*/  STL [R1+0x24], R15 ;  /* 0x0000240f01007387 */ /* 0x0001e80000100800 */
[----:B0-----:R-:W2:Y:S01]  /*f5c20*/  LDL.LU.64 R14, [R1+0x3d58] ;  /* 0x003d5800010e7983 */ /* 0x001ea20000300a00 */
[-C--:B------:R-:W-:Y:S02]  /*f5c30*/  LEA R28, P3, R27, R4.reuse, 0x1 ;  /* 0x000000041b1c7211 */ /* 0x080fe400078608ff */
[-C--:B---3--:R-:W-:Y:S02]  /*f5c40*/  LEA.HI.X.SX32 R17, R17, R3.reuse, 0x1, P1 ;  /* 0x0000000311117211 */ /* 0x088fe400008f0eff */
[----:B------:R-:W-:Y:S02]  /*f5c50*/  LEA.HI.X.SX32 R29, R27, R3, 0x1, P3 ;  /* 0x000000031b1d7211 */ /* 0x000fe400018f0eff */
[----:B--2---:R-:W-:-:S05]  /*f5c60*/  LEA R14, P2, R14, R4, 0x1 ;  /* 0x000000040e0e7211 */ /* 0x004fca00078408ff */
[----:B------:R0:W-:Y:S04]  /*f5c70*/  STL [R1+0x1c0], R14 ;  /* 0x0001c00e01007387 */ /* 0x0001e80000100800 */
[----:B0-----:R-:W2:Y:S04]  /*f5c80*/  LDL.LU.64 R14, [R1+0x3d50] ;  /* 0x003d5000010e7983 */ /* 0x001ea80000300a00 */
[----:B------:R0:W-:Y:S04]  /*f5c90*/  STL.64 [R1+0x18], R16 ;  /* 0x0000181001007387 */ /* 0x0001e80000100a00 */
[----:B0-----:R-:W3:Y:S04]  /*f5ca0*/  LDL.LU.64 R16, [R1+0x3d48] ;  /* 0x003d480001107983 */ /* 0x001ee80000300a00 */
[----:B------:R0:W-:Y:S04]  /*f5cb0*/  STL.64 [R1+0x3d38], R8 ;  /* 0x003d380801007387 */ /* 0x0001e80000100a00 */
[----:B0-----:R-:W2:Y:S04]  /*f5cc0*/  LDL R8, [R1+0x308] ;  /* 0x0003080001087983 */ /* 0x001ea80000100800 */
[----:B------:R0:W-:Y:S04]  /*f5cd0*/  STL.64 [R1+0x10], R28 ;  /* 0x0000101c01007387 */ /* 0x0001e80000100a00 */
[----:B0-----:R-:W2:Y:S04]  /*f5ce0*/  LDL.LU.64 R28, [R1+0x3d40] ;  /* 0x003d4000011c7983 */ /* 0x001ea80000300a00 */
[----:B--2---:R0:W-:Y:S04]  /*f5cf0*/  STL.64 [R1+0x3d30], R28 ;  /* 0x003d301c01007387 */ /* 0x0041e80000100a00 */
[----:B0-----:R1:W2:Y:S01]  /*f5d00*/  LDL.64 R28, [R1+0x1c0] ;  /* 0x0001c000011c7983 */ /* 0x0012a20000100a00 */
[----:B------:R-:W-:-:S03]  /*f5d10*/  LEA R8, P1, R8, R4, 0x1 ;  /* 0x0000000408087211 */ /* 0x000fc600078208ff */
[----:B--2---:R-:W2:Y:S04]  /*f5d20*/  LDL.LU R29, [R1+0x304] ;  /* 0x00030400011d7983 */ /* 0x004ea80000300800 */
[----:B------:R-:W3:Y:S01]  /*f5d30*/  LDL.LU R27, [R1+0x32c] ;  /* 0x00032c00011b7983 */ /* 0x000ee20000300800 */
[----:B--2---:R-:W-:-:S03]  /*f5d40*/  LEA.HI.X.SX32 R29, R29, R3, 0x1, P2 ;  /* 0x000000031d1d7211 */ /* 0x004fc600010f0eff */
[----:B---3--:R0:W-:Y:S04]  /*f5d50*/  STL [R1+0x3d08], R27 ;  /* 0x003d081b01007387 */ /* 0x0081e80000100800 */
[----:B0-----:R-:W2:Y:S04]  /*f5d60*/  LDL.LU R27, [R1+0x314] ;  /* 0x00031400011b7983 */ /* 0x001ea80000300800 */
[----:B------:R0:W-:Y:S04]  /*f5d70*/  STL [R1+0x1d0], R8 ;  /* 0x0001d00801007387 */ /* 0x0001e80000100800 */
[----:B0-----:R-:W3:Y:S04]  /*f5d80*/  LDL.LU.64 R8, [R1+0x3d38] ;  /* 0x003d380001087983 */ /* 0x001ee80000300a00 */
[----:B------:R0:W-:Y:S04]  /*f5d90*/  STL [R1+0x1c4], R29 ;  /* 0x0001c41d01007387 */ /* 0x0001e80000100800 */
[----:B0-----:R-:W2:Y:S04]  /*f5da0*/  LDL.LU.64 R28, [R1+0x3d30] ;  /* 0x003d3000011c7983 */ /* 0x001ea80000300a00 */
[----:B------:R0:W-:Y:S04]  /*f5db0*/  STL [R1+0x3d20], R12 ;  /* 0x003d200c01007387 */ /* 0x0001e80000100800 */
[----:B0-----:R-:W3:Y:S04]  /*f5dc0*/  LDL R12, [R1+0x30c] ;  /* 0x00030c00010c7983 */ /* 0x001ee80000100800 */
[----:B--2---:R0:W-:Y:S04]  /*f5dd0*/  STL.64 [R1+0x3d00], R28 ;  /* 0x003d001c01007387 */ /* 0x0041e80000100a00 */
[----:B0-----:R1:W2:Y:S04]  /*f5de0*/  LDL.64 R28, [R1+0x1d0] ;  /* 0x0001d000011c7983 */ /* 0x0012a80000100a00 */
[----:B--2---:R-:W2:Y:S04]  /*f5df0*/  LDL.LU R29, [R1+0x308] ;  /* 0x00030800011d7983 */ /* 0x004ea80000300800 */
[----:B---3--:R0:W-:Y:S04]  /*f5e00*/  STL.64 [R1+0x3d10], R8 ;  /* 0x003d100801007387 */ /* 0x0081e80000100a00 */
[----:B0-----:R-:W3:Y:S04]  /*f5e10*/  LDL R8, [R1+0x318] ;  /* 0x0003180001087983 */ /* 0x001ee80000100800 */
[----:B---3--:R0:W-:Y:S04]  /*f5e20*/  STL.64 [R1+0x3d18], R8 ;  /* 0x003d180801007387 */ /* 0x0081e80000100a00 */
[----:B0-----:R-:W3:Y:S04]  /*f5e30*/  LDL.LU R9, [R1+0x310] ;  /* 0x0003100001097983 */ /* 0x001ee80000300800 */
[----:B------:R3:W-:Y:S01]  /*f5e40*/  STL.64 [R1+0x3d28], R6 ;  /* 0x003d280601007387 */ /* 0x0007e20000100a00 */
[----:B------:R-:W-:-:S02]  /*f5e50*/  LEA R8, P3, R12, R4, 0x1 ;  /* 0x000000040c087211 */ /* 0x000fc400078608ff */
[----:B--2---:R-:W-:-:S05]  /*f5e60*/  LEA.HI.X.SX32 R29, R29, R3, 0x1, P1 ;  /* 0x000000031d1d7211 */ /* 0x004fca00008f0eff */
[----:B------:R-:W-:Y:S01]  /*f5e70*/  STL [R1+0x1d4], R29 ;  /* 0x0001d41d01007387 */ /* 0x000fe20000100800 */
[----:B---3--:R-:W-:Y:S01]  /*f5e80*/  IMAD.MOV.U32 R7, RZ, RZ, R9 ;  /* 0x000000ffff077224 */ /* 0x008fe200078e0009 */
[----:B------:R-:W-:-:S04]  /*f5e90*/  LEA R6, P2, R9, R4, 0x1 ;  /* 0x0000000409067211 */ /* 0x000fc800078408ff */
[-C--:B------:R-:W-:Y:S02]  /*f5ea0*/  LEA.HI.X.SX32 R7, R7, R3.reuse, 0x1, P2 ;  /* 0x0000000307077211 */ /* 0x080fe400010f0eff */
[----:B------:R-:W-:-:S03]  /*f5eb0*/  LEA.HI.X.SX32 R9, R12, R3, 0x1, P3 ;  /* 0x000000030c097211 */ /* 0x000fc600018f0eff */
[----:B------:R0:W-:Y:S04]  /*f5ec0*/  STL.64 [R1+0x1d8], R6 ;  /* 0x0001d80601007387 */ /* 0x0001e80000100a00 */
[----:B0-----:R-:W2:Y:S04]  /*f5ed0*/  LDL.LU.64 R6, [R1+0x3d28] ;  /* 0x003d280001067983 */ /* 0x001ea80000300a00 */
[----:B------:R-:W3:Y:S04]  /*f5ee0*/  LDL.LU R12, [R1+0x3d20] ;  /* 0x003d2000010c7983 */ /* 0x000ee80000300800 */
        /* <DEDUP_REMOVED lines=23> */
[CC--:B------:R-:W-:Y:S02]  /*f6060*/  LEA R26, P3, R28.reuse, R4.reuse, 0x1 ;  /* 0x000000041c1a7211 */ /* 0x0c0fe400078608ff */
        /* <DEDUP_REMOVED lines=8> */
[----:B0-----:R-:W2:Y:S04]  /*f60f0*/  LDL.LU.64 R26, [R1+0x3ce0] ;  /* 0x003ce000011a7983 */ /* 0x001ea80000300a00 */
[----:B--2---:R0:W-:Y:S04]  /*f6100*/  STL.64 [R1+0x3cd0], R26 ;  /* 0x003cd01a01007387 */ /* 0x0041e80000100a00 */
[----:B0-----:R-:W2:Y:S04]  /*f6110*/  LDL.64 R26, [R1+0x228] ;  /* 0x00022800011a7983 */ /* 0x001ea80000100a00 */
[----:B--2---:R-:W2:Y:S04]  /*f6120*/  LDL.LU R27, [R1+0x324] ;  /* 0x00032400011b7983 */ /* 0x004ea80000300800 */
[----:B--2---:R0:W-:Y:S04]  /*f6130*/  STL.64 [R1+0x3cd8], R26 ;  /* 0x003cd81a01007387 */ /* 0x0041e80000100a00 */
        /* <DEDUP_REMOVED lines=12> */
[----:B---3--:R-:W-:Y:S04]  /*f6200*/  STL.64 [R1+0x3cc0], R12 ;  /* 0x003cc00c01007387 */ /* 0x008fe80000100a00 */
[----:B------:R0:W-:Y:S04]  /*f6210*/  STL [R1+0x3cc8], R13 ;  /* 0x003cc80d01007387 */ /* 0x0001e80000100800 */
[----:B0-----:R1:W3:Y:S04]  /*f6220*/  LDL.64 R12, [R1+0x230] ;  /* 0x00023000010c7983 */ /* 0x0012e80000100a00 */
[----:B---3--:R-:W3:Y:S04]  /*f6230*/  LDL.LU R13, [R1+0x328] ;  /* 0x00032800010d7983 */ /* 0x008ee80000300800 */
[----:B------:R0:W-:Y:S04]  /*f6240*/  STL.64 [R1+0x3cb0], R20 ;  /* 0x003cb01401007387 */ /* 0x0001e80000100a00 */
[----:B0-----:R-:W2:Y:S01]  /*f6250*/  LDL R20, [R1+0x330] ;  /* 0x0003300001147983 */ /* 0x001ea20000100800 */
[----:B---3--:R-:W-:-:S02]  /*f6260*/  LEA.HI.X.SX32 R13, R13, R3, 0x1, P1 ;  /* 0x000000030d0d7211 */ /* 0x008fc400008f0eff */
[----:B--2---:R-:W-:-:S05]  /*f6270*/  LEA R20, P2, R20, R4, 0x1 ;  /* 0x0000000414147211 */ /* 0x004fca00078408ff */
[----:B------:R0:W-:Y:S04]  /*f6280*/  STL [R1+0x238], R20 ;  /* 0x0002381401007387 */ /* 0x0001e80000100800 */
[----:B------:R-:W2:Y:S04]  /*f6290*/  LDL.LU R21, [R1+0x330] ;  /* 0x0003300001157983 */ /* 0x000ea80000300800 */
[----:B------:R3:W-:Y:S01]  /*f62a0*/  STL.64 [R1+0x3cb8], R26 ;  /* 0x003cb81a01007387 */ /* 0x0007e20000100a00 */
[----:B0-----:R-:W-:-:S03]  /*f62b0*/  LEA R20, P3, R27, R4, 0x1 ;  /* 0x000000041b147211 */ /* 0x001fc600078608ff */
[----:B---3--:R1:W2:Y:S04]  /*f62c0*/  LDL.64 R26, [R1+0x238] ;  /* 0x00023800011a7983 */ /* 0x0082a80000100a00 */
[----:B------:R0:W-:Y:S04]  /*f62d0*/  STL [R1+0x234], R13 ;  /* 0x0002340d01007387 */ /* 0x0001e80000100800 */
[----:B0-----:R1:W3:Y:S01]  /*f62e0*/  LDL.LU R13, [R1+0x3cc8] ;  /* 0x003cc800010d7983 */ /* 0x0012e20000300800 */
[----:B------:R-:W-:-:S05]  /*f62f0*/  LEA R12, P1, R28, R4, 0x1 ;  /* 0x000000041c0c7211 */ /* 0x000fca00078208ff */
[----:B------:R3:W-:Y:S01]  /*f6300*/  STL [R1+0x250], R12 ;  /* 0x0002500c01007387 */ /* 0x0007e20000100800 */
[----:B--2---:R-:W-:-:S03]  /*f6310*/  LEA.HI.X.SX32 R27, R21, R3, 0x1, P2 ;  /* 0x00000003151b7211 */ /* 0x004fc600010f0eff */
[----:B---3--:R-:W2:Y:S04]  /*f6320*/  LDL.LU.64 R12, [R1+0x3cc0] ;  /* 0x003cc000010c7983 */ /* 0x008ea80000300a00 */
[----:B------:R0:W-:Y:S04]  /*f6330*/  STL [R1+0x23c], R27 ;  /* 0x00023c1b01007387 */ /* 0x0001e80000100800 */
[----:B0-----:R-:W3:Y:S02]  /*f6340*/  LDL.LU.64 R26, [R1+0x3cb8] ;  /* 0x003cb800011a7983 */ /* 0x001ee40000300a00 */
[----:B---3--:R-:W-:-:S05]  /*f6350*/  LEA.HI.X.SX32 R21, R27, R3, 0x1, P3 ;  /* 0x000000031b157211 */ /* 0x008fca00018f0eff */
[----:B------:R0:W-:Y:S04]  /*f6360*/  STL.64 [R1+0x248], R20 ;  /* 0x0002481401007387 */ /* 0x0001e80000100a00 */
[----:B0-----:R-:W3:Y:S04]  /*f6370*/  LDL.LU.64 R20, [R1+0x3cb0] ;  /* 0x003cb00001147983 */ /* 0x001ee80000300a00 */
[----:B---3--:R0:W-:Y:S04]  /*f6380*/  STL.64 [R1+0x3c98], R20 ;  /* 0x003c981401007387 */ /* 0x0081e80000100a00 */
[----:B0-----:R-:W3:Y:S04]  /*f6390*/  LDL R21, [R1+0x338] ;  /* 0x0003380001157983 */ /* 0x001ee80000100800 */
[----:B------:R0:W-:Y:S04]  /*f63a0*/  STL [R1+0x3ca8], R26 ;  /* 0x003ca81a01007387 */ /* 0x0001e80000100800 */
[----:B0-----:R1:W2:Y:S04]  /*f63b0*/  LDL.64 R26, [R1+0x250] ;  /* 0x00025000011a7983 */ /* 0x0012a80000100a00 */
[----:B------:R-:W-:Y:S04]  /*f63c0*/  STL.64 [R1+0x3ca0], R16 ;  /* 0x003ca01001007387 */ /* 0x000fe80000100a00 */
[----:B------:R0:W-:Y:S04]  /*f63d0*/  STL [R1+0x3c40], R25 ;  /* 0x003c401901007387 */ /* 0x0001e80000100800 */
[----:B0-----:R-:W2:Y:S04]  /*f63e0*/  LDL.LU R25, [R1+0x368] ;  /* 0x0003680001197983 */ /* 0x001ea80000300800 */
[----:B--2---:R0:W-:Y:S04]  /*f63f0*/  STL [R1+0x3c60], R25 ;  /* 0x003c601901007387 */ /* 0x0041e80000100800 */
[----:B0-----:R-:W2:Y:S01]  /*f6400*/  LDL.LU R25, [R1+0x358] ;  /* 0x0003580001197983 */ /* 0x001ea20000300800 */
[----:B------:R-:W-:-:S02]  /*f6410*/  LEA.HI.X.SX32 R27, R28, R3, 0x1, P1 ;  /* 0x000000031c1b7211 */ /* 0x000fc400008f0eff */
[----:B---3--:R-:W-:Y:S01]  /*f6420*/  LEA R20, P2, R21, R4, 0x1 ;  /* 0x0000000415147211 */ /* 0x008fe200078408ff */
[----:B--2---:R0:W-:Y:S04]  /*f6430*/  STL [R1+0x3c90], R25 ;  /* 0x003c901901007387 */ /* 0x0041e80000100800 */
[----:B0-----:R-:W2:Y:S04]  /*f6440*/  LDL.LU R25, [R1+0x348] ;  /* 0x0003480001197983 */ /* 0x001ea80000300800 */
[----:B------:R-:W3:Y:S04]  /*f6450*/  LDL.LU R21, [R1+0x338] ;  /* 0x0003380001157983 */ /* 0x000ee80000300800 */
[----:B------:R-:W2:Y:S04]  /*f6460*/  LDL.LU R28, [R1+0x3cac] ;  /* 0x003cac00011c7983 */ /* 0x000ea80000300800 */
[----:B------:R0:W-:Y:S04]  /*f6470*/  STL [R1+0x254], R27 ;  /* 0x0002541b01007387 */ /* 0x0001e80000100800 */
[----:B------:R-:W0:Y:S01]  /*f6480*/  LDL.LU R26, [R1+0x3ca8] ;  /* 0x003ca800011a7983 */ /* 0x000e220000300800 */
[----:B---3--:R-:W-:-:S02]  /*f6490*/  LEA.HI.X.SX32 R21, R21, R3, 0x1, P2 ;  /* 0x0000000315157211 */ /* 0x008fc400010f0eff */
[-C--:B--2---:R-:W-:Y:S01]  /*f64a0*/  LEA R16, P3, R28, R4.reuse, 0x1 ;  /* 0x000000041c107211 */ /* 0x084fe200078608ff */
[----:B0-----:R-:W-:Y:S02]  /*f64b0*/  IMAD.MOV.U32 R27, RZ, RZ, R26 ;  /* 0x000000ffff1b7224 */ /* 0x001fe400078e001a */
[----:B------:R-:W2:Y:S04]  /*f64c0*/  LDL R26, [R1+0x34c] ;  /* 0x00034c00011a7983 */ /* 0x000ea80000100800 */
[----:B------:R-:W-:Y:S04]  /*f64d0*/  STL.64 [R1+0x3c88], R8 ;  /* 0x003c880801007387 */ /* 0x000fe80000100a00 */
[----:B------:R0:W-:Y:S04]  /*f64e0*/  STL [R1+0x268], R16 ;  /* 0x0002681001007387 */ /* 0x0001e80000100800 */
[----:B0-----:R-:W3:Y:S04]  /*f64f0*/  LDL.LU.64 R16, [R1+0x3ca0] ;  /* 0x003ca00001107983 */ /* 0x001ee80000300a00 */
[----:B------:R0:W-:Y:S04]  /*f6500*/  STL.64 [R1+0x258], R20 ;  /* 0x0002581401007387 */ /* 0x0001e80000100a00 */
[----:B0-----:R-:W2:Y:S01]  /*f6510*/  LDL.LU.64 R20, [R1+0x3c98] ;  /* 0x003c980001147983 */ /* 0x001ea20000300a00 */
[----:B------:R-:W-:-:S04]  /*f6520*/  LEA R8, P1, R25, R4, 0x1 ;  /* 0x0000000419087211 */ /* 0x000fc800078208ff */
[----:B------:R-:W-:Y:S01]  /*f6530*/  LEA.HI.X.SX32 R9, R25, R3, 0x1, P1 ;  /* 0x0000000319097211 */ /* 0x000fe200008f0eff */
[----:B--2---:R0:W-:Y:S04]  /*f6540*/  STL.64 [R1+0x3c78], R20 ;  /* 0x003c781401007387 */ /* 0x0041e80000100a00 */
[----:B0-----:R1:W2:Y:S04]  /*f6550*/  LDL.64 R20, [R1+0x268] ;  /* 0x0002680001147983 */ /* 0x0012a80000100a00 */
[----:B------:R-:W3:Y:S04]  /*f6560*/  LDL.LU R25, [R1+0x3c90] ;  /* 0x003c900001197983 */ /* 0x000ee80000300800 */
[----:B------:R0:W-:Y:S04]  /*f6570*/  STL.64 [R1+0x260], R8 ;  /* 0x0002600801007387 */ /* 0x0001e80000100a00 */
[----:B0-----:R-:W3:Y:S01]  /*f6580*/  LDL.LU.64 R8, [R1+0x3c88] ;  /* 0x003c880001087983 */ /* 0x001ee20000300a00 */
[----:B--2---:R-:W-:-:S03]  /*f6590*/  IMAD.MOV.U32 R21, RZ, RZ, R27 ;  /* 0x000000ffff157224 */ /* 0x004fc600078e001b */
[----:B------:R-:W2:Y:S04]  /*f65a0*/  LDL.LU R27, [R1+0x34c] ;  /* 0x00034c00011b7983 */ /* 0x000ea80000300800 */
[----:B---3--:R0:W-:Y:S04]  /*f65b0*/  STL.64 [R1+0x3c68], R8 ;  /* 0x003c680801007387 */ /* 0x0081e80000100a00 */
[----:B0-----:R-:W3:Y:S04]  /*f65c0*/  LDL R8, [R1+0x35c] ;  /* 0x00035c0001087983 */ /* 0x001ee80000100800 */
[----:B---3--:R0:W-:Y:S02]  /*f65d0*/  STL.64 [R1+0x3c70], R8 ;  /* 0x003c700801007387 */ /* 0x0081e40000100a00 */
[----:B0-----:R-:W-:Y:S01]  /*f65e0*/  IMAD.MOV.U32 R9, RZ, RZ, R21 ;  /* 0x000000ffff097224 */ /* 0x001fe200078e0015 */
[----:B------:R-:W-:-:S02]  /*f65f0*/  LEA.HI.X.SX32 R21, R28, R3, 0x1, P3 ;  /* 0x000000031c157211 */ /* 0x000fc400018f0eff */
[----:B------:R-:W3:Y:S04]  /*f6600*/  LDL.LU R28, [R1+0x3c80] ;  /* 0x003c8000011c7983 */ /* 0x000ee80000300800 */
[----:B------:R0:W-:Y:S04]  /*f6610*/  STL [R1+0x26c], R21 ;  /* 0x00026c1501007387 */ /* 0x0001e80000100800 */
[----:B0-----:R-:W3:Y:S01]  /*f6620*/  LDL.LU.64 R20, [R1+0x3c78] ;  /* 0x003c780001147983 */ /* 0x001ee20000300a00 */
[----:B------:R-:W-:-:S04]  /*f6630*/  LEA R26, P2, R26, R4, 0x1 ;  /* 0x000000041a1a7211 */ /* 0x000fc800078408ff */
[----:B--2---:R-:W-:Y:S01]  /*f6640*/  LEA.HI.X.SX32 R27, R27, R3, 0x1, P2 ;  /* 0x000000031b1b7211 */ /* 0x004fe200010f0eff */
[----:B---3--:R0:W-:Y:S02]  /*f6650*/  STL.64 [R1+0x3c58], R20 ;  /* 0x003c581401007387 */ /* 0x0081e40000100a00 */
[----:B0-----:R-:W-:-:S04]  /*f6660*/  IMAD.MOV.U32 R21, RZ, RZ, R9 ;  /* 0x000000ffff157224 */ /* 0x001fc800078e0009 */
[----:B------:R-:W-:Y:S01]  /*f6670*/  IMAD.MOV.U32 R9, RZ, RZ, R21 ;  /* 0x000000ffff097224 */ /* 0x000fe200078e0015 */
[----:B------:R-:W-:-:S04]  /*f6680*/  LEA R8, P1, R21, R4, 0x1 ;  /* 0x0000000415087211 */ /* 0x000fc800078208ff */
[----:B------:R-:W-:Y:S01]  /*f6690*/  LEA.HI.X.SX32 R9, R9, R3, 0x1, P1 ;  /* 0x0000000309097211 */ /* 0x000fe200008f0eff */
[----:B------:R-:W-:Y:S04]  /*f66a0*/  STL.64 [R1+0x280], R26 ;  /* 0x0002801a01007387 */ /* 0x000fe80000100a00 */
[----:B------:R0:W-:Y:S04]  /*f66b0*/  STL.64 [R1+0x288], R8 ;  /* 0x0002880801007387 */ /* 0x0001e80000100a00 */
[----:B0-----:R-:W2:Y:S01]  /*f66c0*/  LDL.LU.64 R8, [R1+0x3c70] ;  /* 0x003c700001087983 */ /* 0x001ea20000300a00 */
[----:B------:R-:W-:-:S04]  /*f66d0*/  LEA R20, P2, R25, R4, 0x1 ;  /* 0x0000000419147211 */ /* 0x000fc800078408ff */
[----:B------:R-:W-:Y:S02]  /*f66e0*/  LEA.HI.X.SX32 R21, R25, R3, 0x1, P2 ;  /* 0x0000000319157211 */ /* 0x000fe400010f0eff */
[----:B--2---:R-:W-:-:S05]  /*f66f0*/  LEA R8, P1, R8, R4, 0x1 ;  /* 0x0000000408087211 */ /* 0x004fca00078208ff */
[----:B------:R0:W-:Y:S04]  /*f6700*/  STL [R1+0x2a0], R8 ;  /* 0x0002a00801007387 */ /* 0x0001e80000100800 */
[----:B0-----:R-:W2:Y:S04]  /*f6710*/  LDL.LU.64 R8, [R1+0x3c68] ;  /* 0x003c680001087983 */ /* 0x001ea80000300a00 */
[----:B------:R-:W3:Y:S04]  /*f6720*/  LDL.LU R25, [R1+0x3c60] ;  /* 0x003c600001197983 */ /* 0x000ee80000300800 */
[----:B------:R0:W-:Y:S04]  /*f6730*/  STL.64 [R1+0x290], R20 ;  /* 0x0002901401007387 */ /* 0x0001e80000100a00 */
[----:B0-----:R-:W2:Y:S01]  /*f6740*/  LDL.LU.64 R20, [R1+0x3c58] ;  /* 0x003c580001147983 */ /* 0x001ea20000300a00 */
[----:B------:R-:W-:-:S04]  /*f6750*/  LEA R26, P3, R28, R4, 0x1 ;  /* 0x000000041c1a7211 */ /* 0x000fc800078608ff */
[----:B------:R-:W-:-:S05]  /*f6760*/  LEA.HI.X.SX32 R27, R28, R3, 0x1, P3 ;  /* 0x000000031c1b7211 */ /* 0x000fca00018f0eff */
[----:B------:R0:W-:Y:S04]  /*f6770*/  STL.64 [R1+0x298], R26 ;  /* 0x0002981a01007387 */ /* 0x0001e80000100a00 */
[----:B0-----:R-:W3:Y:S04]  /*f6780*/  LDL R26, [R1+0x360] ;  /* 0x00036000011a7983 */ /* 0x001ee80000100800 */
[----:B--2---:R-:W-:Y:S04]  /*f6790*/  STL.64 [R1+0x3c48], R20 ;  /* 0x003c481401007387 */ /* 0x004fe80000100a00 */
[----:B------:R-:W-:Y:S04]  /*f67a0*/  STL [R1+0x3c50], R21 ;  /* 0x003c501501007387 */ /* 0x000fe80000100800 */
[----:B------:R0:W-:Y:S04]  /*f67b0*/  STL [R1+0x3c54], R21 ;  /* 0x003c541501007387 */ /* 0x0001e80000100800 */
[----:B0-----:R1:W2:Y:S04]  /*f67c0*/  LDL.64 R20, [R1+0x2a0] ;  /* 0x0002a00001147983 */ /* 0x0012a80000100a00 */
[----:B--2---:R-:W2:Y:S04]  /*f67d0*/  LDL.LU R21, [R1+0x35c] ;  /* 0x00035c0001157983 */ /* 0x004ea80000300800 */
[----:B------:R-:W3:Y:S01]  /*f67e0*/  LDL.LU R28, [R1+0x398] ;  /* 0x00039800011c7983 */ /* 0x000ee20000300800 */
[----:B--2---:R-:W-:-:S03]  /*f67f0*/  LEA.HI.X.SX32 R21, R21, R3, 0x1, P1 ;  /* 0x0000000315157211 */ /* 0x004fc600008f0eff */
[----:B---3--:R0:W-:Y:S04]  /*f6800*/  STL [R1+0x3c34], R28 ;  /* 0x003c341c01007387 */ /* 0x0081e80000100800 */
[----:B0-----:R-:W2:Y:S04]  /*f6810*/  LDL.LU R28, [R1+0x364] ;  /* 0x00036400011c7983 */ /* 0x001ea80000300800 */
[----:B------:R-:W3:Y:S04]  /*f6820*/  LDL.LU R27, [R1+0x360] ;  /* 0x00036000011b7983 */ /* 0x000ee80000300800 */
[----:B------:R0:W-:Y:S04]  /*f6830*/  STL [R1+0x2a4], R21 ;  /* 0x0002a41501007387 */ /* 0x0001e80000100800 */
[----:B0-----:R1:W2:Y:S01]  /*f6840*/  LDL.LU R21, [R1+0x3c54] ;  /* 0x003c540001157983 */ /* 0x0012a20000300800 */
[----:B------:R-:W-:-:S05]  /*f6850*/  LEA R20, P1, R25, R4, 0x1 ;  /* 0x0000000419147211 */ /* 0x000fca00078208ff */
[----:B------:R0:W-:Y:S04]  /*f6860*/  STL [R1+0x2b0], R20 ;  /* 0x0002b01401007387 */ /* 0x0001e80000100800 */
[----:B--2---:R1:W2:Y:S01]  /*f6870*/  LDL.LU R21, [R1+0x3c50] ;  /* 0x003c500001157983 */ /* 0x0042a20000300800 */
[----:B0-----:R-:W-:-:S05]  /*f6880*/  LEA R20, P3, R28, R4, 0x1 ;  /* 0x000000041c147211 */ /* 0x001fca00078608ff */
[----:B------:R2:W-:Y:S01]  /*f6890*/  STL [R1+0x2b8], R20 ;  /* 0x0002b81401007387 */ /* 0x0005e20000100800 */
[----:B------:R-:W-:-:S03]  /*f68a0*/  LEA R26, P2, R26, R4, 0x1 ;  /* 0x000000041a1a7211 */ /* 0x000fc600078408ff */
[----:B--2---:R-:W2:Y:S01]  /*f68b0*/  LDL.LU.64 R20, [R1+0x3c48] ;  /* 0x003c480001147983 */ /* 0x004ea20000300a00 */
[----:B---3--:R-:W-:-:S05]  /*f68c0*/  LEA.HI.X.SX32 R27, R27, R3, 0x1, P2 ;  /* 0x000000031b1b7211 */ /* 0x008fca00010f0eff */
[----:B------:R0:W-:Y:S04]  /*f68d0*/  STL.64 [R1+0x2a8], R26 ;  /* 0x0002a81a01007387 */ /* 0x0001e80000100a00 */
[----:B------:R3:W-:Y:S01]  /*f68e0*/  STL.64 [R1+0x3c38], R28 ;  /* 0x003c381c01007387 */ /* 0x0007e20000100a00 */
[----:B0-----:R-:W-:-:S03]  /*f68f0*/  IMAD.MOV.U32 R26, RZ, RZ, R24 ;  /* 0x000000ffff1a7224 */ /* 0x001fc600078e0018 */
[----:B---3--:R1:W3:Y:S04]  /*f6900*/  LDL.64 R28, [R1+0x2b0] ;  /* 0x0002b000011c7983 */ /* 0x0082e80000100a00 */
[----:B--2---:R-:W-:Y:S04]  /*f6910*/  STL.64 [R1+0x3c20], R20 ;  /* 0x003c201401007387 */ /* 0x004fe80000100a00 */
[----:B------:R-:W-:Y:S04]  /*f6920*/  STL.64 [R1+0x3c28], R10 ;  /* 0x003c280a01007387 */ /* 0x000fe80000100a00 */
[----:B------:R0:W-:Y:S04]  /*f6930*/  STL [R1+0x3c30], R11 ;  /* 0x003c300b01007387 */ /* 0x0001e80000100800 */
[----:B0-----:R1:W2:Y:S04]  /*f6940*/  LDL.64 R10, [R1+0x2b8] ;  /* 0x0002b800010a7983 */ /* 0x0012a80000100a00 */
[----:B------:R-:W2:Y:S04]  /*f6950*/  LDL.LU R24, [R1+0x394] ;  /* 0x0003940001187983 */ /* 0x000ea80000300800 */
[----:B------:R-:W2:Y:S01]  /*f6960*/  LDL.LU R27, [R1+0x3c4] ;  /* 0x0003c400011b7983 */ /* 0x000ea20000300800 */
[----:B---3--:R-:W-:-:S03]  /*f6970*/  LEA.HI.X.SX32 R29, R25, R3, 0x1, P1 ;  /* 0x00000003191d7211 */ /* 0x008fc600008f0eff */
[----:B--2---:R0:W-:Y:S04]  /*f6980*/  STL [R1+0x3c10], R27 ;  /* 0x003c101b01007387 */ /* 0x0041e80000100800 */
[----:B0-----:R-:W2:Y:S04]  /*f6990*/  LDL.LU R27, [R1+0x36c] ;  /* 0x00036c00011b7983 */ /* 0x001ea80000300800 */
[----:B------:R-:W3:Y:S04]  /*f69a0*/  LDL.LU R25, [R1+0x3c40] ;  /* 0x003c400001197983 */ /* 0x000ee80000300800 */
[----:B------:R0:W-:Y:S04]  /*f69b0*/  STL [R1+0x2b4], R29 ;  /* 0x0002b41d01007387 */ /* 0x0001e80000100800 */
[----:B0-----:R-:W2:Y:S02]  /*f69c0*/  LDL.LU.64 R28, [R1+0x3c38] ;  /* 0x003c3800011c7983 */ /* 0x001ea40000300a00 */
[----:B--2---:R-:W-:-:S02]  /*f69d0*/  LEA.HI.X.SX32 R11, R28, R3, 0x1, P3 ;  /* 0x000000031c0b7211 */ /* 0x004fc400018f0eff */
[----:B------:R-:W2:Y:S04]  /*f69e0*/  LDL.LU R28, [R1+0x3c34] ;  /* 0x003c3400011c7983 */ /* 0x000ea80000300800 */
[----:B------:R0:W-:Y:S04]  /*f69f0*/  STL [R1+0x2bc], R11 ;  /* 0x0002bc0b01007387 */ /* 0x0001e80000100800 */
[----:B0-----:R1:W2:Y:S01]  /*f6a00*/  LDL.LU R11, [R1+0x3c30] ;  /* 0x003c3000010b7983 */ /* 0x0012a20000300800 */
[-C--:B------:R-:W-:Y:S02]  /*f6a10*/  LEA R20, P2, R27, R4.reuse, 0x1 ;  /* 0x000000041b147211 */ /* 0x080fe400078408ff */
[----:B---3--:R-:W-:Y:S01]  /*f6a20*/  LEA R10, P1, R25, R4, 0x1 ;  /* 0x00000004190a7211 */ /* 0x008fe200078208ff */
[----:B------:R0:W-:Y:S01]  /*f6a30*/  STL [R1+0x3be4], R15 ;  /* 0x003be40f01007387 */ /* 0x0001e20000100800 */
[----:B------:R-:W-:-:S03]  /*f6a40*/  LEA.HI.X.SX32 R21, R27, R3, 0x1, P2 ;  /* 0x000000031b157211 */ /* 0x000fc600010f0eff */
[----:B0-----:R-:W3:Y:S04]  /*f6a50*/  LDL.LU R15, [R1+0x39c] ;  /* 0x00039c00010f7983 */ /* 0x001ee80000300800 */
[----:B------:R2:W-:Y:S04]  /*f6a60*/  STL [R1+0x2d0], R10 ;  /* 0x0002d00a01007387 */ /* 0x0005e80000100800 */
[----:B--2---:R-:W2:Y:S04]  /*f6a70*/  LDL.LU.64 R10, [R1+0x3c28] ;  /* 0x003c2800010a7983 */ /* 0x004ea80000300a00 */
[----:B------:R0:W-:Y:S04]  /*f6a80*/  STL.64 [R1+0x2c0], R20 ;  /* 0x0002c01401007387 */ /* 0x0001e80000100a00 */
[----:B0-----:R-:W3:Y:S04]  /*f6a90*/  LDL.LU.64 R20, [R1+0x3c20] ;  /* 0x003c200001147983 */ /* 0x001ee80000300a00 */
[----:B--2---:R0:W-:Y:S04]  /*f6aa0*/  STL [R1+0x3c14], R11 ;  /* 0x003c140b01007387 */ /* 0x0041e80000100800 */
[----:B0-----:R-:W2:Y:S04]  /*f6ab0*/  LDL.LU R11, [R1+0x384] ;  /* 0x00038400010b7983 */ /* 0x001ea80000300800 */
[----:B---3--:R-:W-:Y:S04]  /*f6ac0*/  STL.64 [R1+0x3c18], R20 ;  /* 0x003c181401007387 */ /* 0x008fe80000100a00 */
[----:B------:R0:W-:Y:S04]  /*f6ad0*/  STL.64 [R1+0x3c08], R14 ;  /* 0x003c080e01007387 */ /* 0x0001e80000100a00 */
[----:B0-----:R1:W3:Y:S01]  /*f6ae0*/  LDL.64 R14, [R1+0x2d0] ;  /* 0x0002d000010e7983 */ /* 0x0012e20000100a00 */
[----:B------:R-:W-:Y:S01]  /*f6af0*/  IMAD.MOV.U32 R21, RZ, RZ, R26 ;  /* 0x000000ffff157224 */ /* 0x000fe200078e001a */
[----:B------:R-:W-:-:S02]  /*f6b00*/  LEA R20, P2, R26, R4, 0x1 ;  /* 0x000000041a147211 */ /* 0x000fc400078408ff */
[----:B---3--:R-:W-:Y:S02]  /*f6b10*/  MOV R15, R25 ;  /* 0x00000019000f7202 */ /* 0x008fe40000000f00 */
[----:B------:R-:W3:Y:S01]  /*f6b20*/  LDL.LU R25, [R1+0x3c8] ;  /* 0x0003c80001197983 */ /* 0x000ee20000300800 */
[-C--:B------:R-:W-:Y:S02]  /*f6b30*/  LEA.HI.X.SX32 R21, R21, R3.reuse, 0x1, P2 ;  /* 0x0000000315157211 */ /* 0x080fe400010f0eff */
[----:B------:R-:W-:Y:S02]  /*f6b40*/  LEA.HI.X.SX32 R15, R15, R3, 0x1, P1 ;  /* 0x000000030f0f7211 */ /* 0x000fe400008f0eff */
[----:B--2---:R-:W-:-:S04]  /*f6b50*/  LEA R26, P3, R11, R4, 0x1 ;  /* 0x000000040b1a7211 */ /* 0x004fc800078608ff */
[----:B------:R-:W-:Y:S01]  /*f6b60*/  LEA.HI.X.SX32 R27, R11, R3, 0x1, P3 ;  /* 0x000000030b1b7211 */ /* 0x000fe200018f0eff */
[----:B---3--:R0:W-:Y:S04]  /*f6b70*/  STL [R1+0x3bf0], R25 ;  /* 0x003bf01901007387 */ /* 0x0081e80000100800 */
[----:B0-----:R-:W2:Y:S04]  /*f6b80*/  LDL.LU R25, [R1+0x3c0] ;  /* 0x0003c00001197983 */ /* 0x001ea80000300800 */
[----:B------:R-:W-:Y:S04]  /*f6b90*/  STL [R1+0x2d4], R15 ;  /* 0x0002d40f01007387 */ /* 0x000fe80000100800 */
[----:B------:R0:W-:Y:S04]  /*f6ba0*/  STL.64 [R1+0x2d8], R20 ;  /* 0x0002d81401007387 */ /* 0x0001e80000100a00 */
[----:B0-----:R-:W3:Y:S01]  /*f6bb0*/  LDL.LU.64 R20, [R1+0x3c18] ;  /* 0x003c180001147983 */ /* 0x001ee20000300a00 */
[----:B------:R-:W-:-:S03]  /*f6bc0*/  LEA R14, P1, R24, R4, 0x1 ;  /* 0x00000004180e7211 */ /* 0x000fc600078208ff */
[----:B------:R-:W2:Y:S04]  /*f6bd0*/  LDL.LU R11, [R1+0x3c14] ;  /* 0x003c1400010b7983 */ /* 0x000ea80000300800 */
[----:B------:R0:W-:Y:S01]  /*f6be0*/  STL.64 [R1+0x2e0], R26 ;  /* 0x0002e01a01007387 */ /* 0x0001e20000100a00 */
[----:B------:R-:W-:-:S03]  /*f6bf0*/  LEA.HI.X.SX32 R15, R24, R3, 0x1, P1 ;  /* 0x00000003180f7211 */ /* 0x000fc600008f0eff */
[----:B0-----:R-:W2:Y:S04]  /*f6c00*/  LDL.LU R27, [R1+0x3c10] ;  /* 0x003c1000011b7983 */ /* 0x001ea80000300800 */
[----:B------:R0:W-:Y:S02]  /*f6c10*/  STL.64 [R1+0x3c00], R16 ;  /* 0x003c001001007387 */ /* 0x0001e40000100a00 */
[----:B0-----:R-:W-:-:S04]  /*f6c20*/  LEA R16, P2, R28, R4, 0x1 ;  /* 0x000000041c107211 */ /* 0x001fc800078408ff */
[----:B------:R-:W-:Y:S01]  /*f6c30*/  LEA.HI.X.SX32 R17, R28, R3, 0x1, P2 ;  /* 0x000000031c117211 */ /* 0x000fe200010f0eff */
[----:B---3--:R-:W-:Y:S04]  /*f6c40*/  STL.64 [R1+0x3be8], R20 ;  /* 0x003be81401007387 */ /* 0x008fe80000100a00 */
[----:B------:R0:W-:Y:S04]  /*f6c50*/  STL.64 [R1+0x2e8], R14 ;  /* 0x0002e80e01007387 */ /* 0x0001e80000100a00 */
[----:B0-----:R-:W3:Y:S04]  /*f6c60*/  LDL.LU.64 R14, [R1+0x3c08] ;  /* 0x003c0800010e7983 */ /* 0x001ee80000300a00 */
[----:B------:R-:W-:Y:S04]  /*f6c70*/  STL.64 [R1+0x3bf8], R18 ;  /* 0x003bf81201007387 */ /* 0x000fe80000100a00 */
[----:B------:R0:W-:Y:S04]  /*f6c80*/  STL.64 [R1+0x2f0], R16 ;  /* 0x0002f01001007387 */ /* 0x0001e80000100a00 */
[----:B0-----:R-:W3:Y:S01]  /*f6c90*/  LDL.LU.64 R16, [R1+0x3c00] ;  /* 0x003c000001107983 */ /* 0x001ee20000300a00 */
[----:B--2---:R-:W-:Y:S01]  /*f6ca0*/  LEA R20, P1, R25, R4, 0x1 ;  /* 0x0000000419147211 */ /* 0x004fe200078208ff */
[----:B---3--:R-:W-:-:S02]  /*f6cb0*/  IMAD.MOV.U32 R28, RZ, RZ, R16 ;  /* 0x000000ffff1c7224 */ /* 0x008fc400078e0010 */
[----:B------:R-:W2:Y:S01]  /*f6cc0*/  LDL.LU R16, [R1+0x40c] ;  /* 0x00040c0001107983 */ /* 0x000ea20000300800 */
[-C--:B------:R-:W-:Y:S02]  /*f6cd0*/  LEA R18, P2, R27, R4.reuse, 0x1 ;  /* 0x000000041b127211 */ /* 0x080fe400078408ff */
[----:B------:R-:W-:Y:S01]  /*f6ce0*/  LEA.HI.X.SX32 R21, R25, R3, 0x1, P1 ;  /* 0x0000000319157211 */ /* 0x000fe200008f0eff */
[----:B--2---:R0:W-:Y:S04]  /*f6cf0*/  STL [R1+0x3bd0], R16 ;  /* 0x003bd01001007387 */ /* 0x0041e80000100800 */
[----:B0-----:R-:W2:Y:S04]  /*f6d00*/  LDL.LU R16, [R1+0x3cc] ;  /* 0x0003cc0001107983 */ /* 0x001ea80000300800 */
[----:B------:R0:W-:Y:S04]  /*f6d10*/  STL [R1+0x308], R18 ;  /* 0x0003081201007387 */ /* 0x0001e80000100800 */
[----:B0-----:R-:W3:Y:S04]  /*f6d20*/  LDL.LU.64 R18, [R1+0x3bf8] ;  /* 0x003bf80001127983 */ /* 0x001ee80000300a00 */
[----:B------:R-:W2:Y:S04]  /*f6d30*/  LDL.LU R25, [R1+0x3bf0] ;  /* 0x003bf00001197983 */ /* 0x000ea80000300800 */
[----:B------:R0:W-:Y:S04]  /*f6d40*/  STL.64 [R1+0x2f8], R20 ;  /* 0x0002f81401007387 */ /* 0x0001e80000100a00 */
[----:B0-----:R-:W2:Y:S01]  /*f6d50*/  LDL.LU.64 R20, [R1+0x3be8] ;  /* 0x003be80001147983 */ /* 0x001ea20000300a00 */
[----:B----4-:R-:W-:Y:S01]  /*f6d60*/  IMAD.MOV.U32 R24, RZ, RZ, R22 ;  /* 0x000000ffff187224 */ /* 0x010fe200078e0016 */
[----:B------:R-:W-:Y:S01]  /*f6d70*/  LEA R22, P3, R15, R4, 0x1 ;  /* 0x000000040f167211 */ /* 0x000fe200078608ff */
[----:B------:R-:W-:-:S03]  /*f6d80*/  IMAD.MOV.U32 R26, RZ, RZ, R23 ;  /* 0x000000ffff1a7224 */ /* 0x000fc600078e0017 */
[----:B------:R-:W-:Y:S01]  /*f6d90*/  LEA.HI.X.SX32 R23, R15, R3, 0x1, P3 ;  /* 0x000000030f177211 */ /* 0x000fe200018f0eff */
[----:B--2---:R0:W-:Y:S04]  /*f6da0*/  STL.64 [R1+0x3bd8], R20 ;  /* 0x003bd81401007387 */ /* 0x0041e80000100a00 */
[----:B0-----:R1:W2:Y:S04]  /*f6db0*/  LDL.64 R20, [R1+0x308] ;  /* 0x0003080001147983 */ /* 0x0012a80000100a00 */
[----:B------:R-:W4:Y:S04]  /*f6dc0*/  LDL.LU R15, [R1+0x3be4] ;  /* 0x003be400010f7983 */ /* 0x000f280000300800 */
[----:B------:R0:W-:Y:S02]  /*f6dd0*/  STL.64 [R1+0x300], R22 ;  /* 0x0003001601007387 */ /* 0x0001e40000100a00 */
[----:B0-----:R-:W-:-:S04]  /*f6de0*/  LEA R22, P1, R25, R4, 0x1 ;  /* 0x0000000419167211 */ /* 0x001fc800078208ff */
[-C--:B------:R-:W-:Y:S02]  /*f6df0*/  LEA.HI.X.SX32 R23, R25, R3.reuse, 0x1, P1 ;  /* 0x0000000319177211 */ /* 0x080fe400008f0eff */
[----:B--2---:R-:W-:-:S05]  /*f6e00*/  LEA.HI.X.SX32 R21, R27, R3, 0x1, P2 ;  /* 0x000000031b157211 */ /* 0x004fca00010f0eff */
[----:B------:R-:W-:Y:S04]  /*f6e10*/  STL [R1+0x30c], R21 ;  /* 0x00030c1501007387 */ /* 0x000fe80000100800 */
[----:B------:R0:W-:Y:S04]  /*f6e20*/  STL.64 [R1+0x310], R22 ;  /* 0x0003101601007387 */ /* 0x0001e80000100a00 */
[----:B0-----:R-:W2:Y:S01]  /*f6e30*/  LDL.LU R23, [R1+0x3be0] ;  /* 0x003be00001177983 */ /* 0x001ea20000300800 */
[----:B------:R-:W-:Y:S01]  /*f6e40*/  IMAD.MOV.U32 R21, RZ, RZ, R26 ;  /* 0x000000ffff157224 */ /* 0x000fe200078e001a */
[----:B------:R-:W-:-:S02]  /*f6e50*/  LEA R20, P2, R26, R4, 0x1 ;  /* 0x000000041a147211 */ /* 0x000fc400078408ff */
[CC--:B------:R-:W-:Y:S01]  /*f6e60*/  LEA R26, P3, R16.reuse, R4.reuse, 0x1 ;  /* 0x00000004101a7211 */ /* 0x0c0fe200078608ff */
[----:B------:R-:W2:Y:S01]  /*f6e70*/  LDL.LU R25, [R1+0x3ec] ;  /* 0x0003ec0001197983 */ /* 0x000ea20000300800 */
[-C--:B------:R-:W-:Y:S02]  /*f6e80*/  LEA.HI.X.SX32 R21, R21, R3.reuse, 0x1, P2 ;  /* 0x0000000315157211 */ /* 0x080fe400010f0eff */
[CC--:B----4-:R-:W-:Y:S02]  /*f6e90*/  LEA R22, P1, R15.reuse, R4.reuse, 0x1 ;  /* 0x000000040f167211 */ /* 0x0d0fe400078208ff */
[-C--:B------:R-:W-:Y:S01]  /*f6ea0*/  LEA.HI.X.SX32 R27, R16, R3.reuse, 0x1, P3 ;  /* 0x00000003101b7211 */ /* 0x080fe200018f0eff */
[----:B------:R0:W-:Y:S04]  /*f6eb0*/  STL.64 [R1+0x318], R20 ;  /* 0x0003181401007387 */ /* 0x0001e80000100a00 */
[----:B0-----:R-:W4:Y:S04]  /*f6ec0*/  LDL.LU.64 R20, [R1+0x3bd8] ;  /* 0x003bd80001147983 */ /* 0x001f280000300a00 */
[----:B------:R-:W4:Y:S04]  /*f6ed0*/  LDL.LU R16, [R1+0x3bd0] ;  /* 0x003bd00001107983 */ /* 0x000f280000300800 */
[----:B------:R-:W-:Y:S04]  /*f6ee0*/  STL [R1+0x328], R22 ;  /* 0x0003281601007387 */ /* 0x000fe80000100800 */
[----:B------:R0:W-:Y:S04]  /*f6ef0*/  STL.64 [R1+0x320], R26 ;  /* 0x0003201a01007387 */ /* 0x0001e80000100a00 */
[----:B------:R-:W-:Y:S04]  /*f6f00*/  STL [R1+0x3bc0], R29 ;  /* 0x003bc01d01007387 */ /* 0x000fe80000100800 */
[----:B---3--:R3:W-:Y:S04]  /*f6f10*/  STL.64 [R1+0x3bc8], R18 ;  /* 0x003bc81201007387 */ /* 0x0087e80000100a00 */
[----:B0-----:R-:W4:Y:S01]  /*f6f20*/  LDL.LU R27, [R1+0x410] ;  /* 0x00041000011b7983 */ /* 0x001f220000300800 */
[----:B---3--:R-:W-:Y:S01]  /*f6f30*/  IMAD.MOV.U32 R18, RZ, RZ, R22 ;  /* 0x000000ffff127224 */ /* 0x008fe200078e0016 */
[----:B------:R-:W-:Y:S01]  /*f6f40*/  LEA R22, P2, R24, R4, 0x1 ;  /* 0x0000000418167211 */ /* 0x000fe200078408ff */
[----:B--2---:R-:W-:Y:S01]  /*f6f50*/  IMAD.MOV.U32 R19, RZ, RZ, R23 ;  /* 0x000000ffff137224 */ /* 0x004fe200078e0017 */
[----:B------:R-:W-:Y:S01]  /*f6f60*/  LEA.HI.X.SX32 R19, R15, R3, 0x1, P1 ;  /* 0x000000030f137211 */ /* 0x000fe200008f0eff */
[----:B------:R-:W-:-:S02]  /*f6f70*/  IMAD.MOV.U32 R23, RZ, RZ, R24 ;  /* 0x000000ffff177224 */ /* 0x000fc400078e0018 */
[----:B------:R-:W-:Y:S02]  /*f6f80*/  IMAD.MOV.U32 R15, RZ, RZ, R14 ;  /* 0x000000ffff0f7224 */ /* 0x000fe400078e000e */
[----:B------:R0:W-:Y:S01]  /*f6f90*/  STL [R1+0x32c], R19 ;  /* 0x00032c1301007387 */ /* 0x0001e20000100800 */
[----:B------:R-:W-:-:S03]  /*f6fa0*/  IMAD.MOV.U32 R14, RZ, RZ, R13 ;  /* 0x000000ffff0e7224 */ /* 0x000fc600078e000d */
[----:B------:R-:W2:Y:S04]  /*f6fb0*/  LDL.LU R26, [R1+0x418] ;  /* 0x00041800011a7983 */ /* 0x000ea80000300800 */
[----:B------:R-:W3:Y:S04]  /*f6fc0*/  LDL.LU R24, [R1+0x41c] ;  /* 0x00041c0001187983 */ /* 0x000ee80000300800 */
[----:B------:R-:W2:Y:S01]  /*f6fd0*/  LDL.LU R13, [R1+0x44c] ;  /* 0x00044c00010d7983 */ /* 0x000ea20000300800 */
[----:B0-----:R-:W-:Y:S01]  /*f6fe0*/  IMAD.MOV.U32 R19, RZ, RZ, R28 ;  /* 0x000000ffff137224 */ /* 0x001fe200078e001c */
[----:B------:R-:W-:-:S02]  /*f6ff0*/  LEA R18, P1, R28, R4, 0x1 ;  /* 0x000000041c127211 */ /* 0x000fc400078208ff */
[-C--:B------:R-:W-:Y:S02]  /*f7000*/  LEA R28, P3, R25, R4.reuse, 0x1 ;  /* 0x00000004191c7211 */ /* 0x080fe400078608ff */
[-C--:B------:R-:W-:Y:S02]  /*f7010*/  LEA.HI.X.SX32 R23, R23, R3.reuse, 0x1, P2 ;  /* 0x0000000317177211 */ /* 0x080fe400010f0eff */
[-C--:B------:R-:W-:Y:S02]  /*f7020*/  LEA.HI.X.SX32 R19, R19, R3.reuse, 0x1, P1 ;  /* 0x0000000313137211 */ /* 0x080fe400008f0eff */
[----:B------:R-:W-:Y:S01]  /*f7030*/  LEA.HI.X.SX32 R29, R25, R3, 0x1, P3 ;  /* 0x00000003191d7211 */ /* 0x000fe200018f0eff */
[----:B----4-:R-:W-:Y:S01]  /*f7040*/  IMAD.MOV.U32 R25, RZ, RZ, R20 ;  /* 0x000000ffff197224 */ /* 0x010fe200078e0014 */
[----:B--2---:R0:W-:Y:S04]  /*f7050*/  STL [R1+0x3ba8], R13 ;  /* 0x003ba80d01007387 */ /* 0x0041e80000100800 */
[----:B0-----:R-:W2:Y:S04]  /*f7060*/  LDL.LU R13, [R1+0x414] ;  /* 0x00041400010d7983 */ /* 0x001ea80000300800 */
[----:B------:R-:W-:Y:S04]  /*f7070*/  STL.64 [R1+0x330], R22 ;  /* 0x0003301601007387 */ /* 0x000fe80000100a00 */
[----:B------:R0:W-:Y:S04]  /*f7080*/  STL.64 [R1+0x338], R18 ;  /* 0x0003381201007387 */ /* 0x0001e80000100a00 */
[----:B0-----:R-:W4:Y:S04]  /*f7090*/  LDL.LU.64 R18, [R1+0x3bc8] ;  /* 0x003bc80001127983 */ /* 0x001f280000300a00 */
[----:B------:R0:W-:Y:S04]  /*f70a0*/  STL.64 [R1+0x348], R28 ;  /* 0x0003481c01007387 */ /* 0x0001e80000100a00 */
[----:B0-----:R-:W2:Y:S04]  /*f70b0*/  LDL.LU R29, [R1+0x3bc0] ;  /* 0x003bc000011d7983 */ /* 0x001ea80000300800 */
[----:B---3--:R0:W-:Y:S04]  /*f70c0*/  STL.64 [R1+0x3bb8], R24 ;  /* 0x003bb81801007387 */ /* 0x0081e80000100a00 */
[----:B------:R-:W2:Y:S01]  /*f70d0*/  LDL.LU R28, [R1+0x448] ;  /* 0x00044800011c7983 */ /* 0x000ea20000300800 */
[----:B------:R-:W-:-:S04]  /*f70e0*/  LEA R22, P2, R16, R4, 0x1 ;  /* 0x0000000410167211 */ /* 0x000fc800078408ff */
[----:B------:R-:W-:Y:S02]  /*f70f0*/  LEA.HI.X.SX32 R23, R16, R3, 0x1, P2 ;  /* 0x0000000310177211 */ /* 0x000fe400010f0eff */
[----:B0-----:R-:W-:Y:S01]  /*f7100*/  LEA R24, P1, R27, R4, 0x1 ;  /* 0x000000041b187211 */ /* 0x001fe200078208ff */
[----:B------:R-:W-:-:S03]  /*f7110*/  IMAD.MOV.U32 R16, RZ, RZ, R6 ;  /* 0x000000ffff107224 */ /* 0x000fc600078e0006 */
[----:B------:R-:W-:Y:S01]  /*f7120*/  LEA.HI.X.SX32 R25, R27, R3, 0x1, P1 ;  /* 0x000000031b197211 */ /* 0x000fe200008f0eff */
[----:B----4-:R-:W-:Y:S01]  /*f7130*/  IMAD.MOV.U32 R20, RZ, RZ, R19 ;  /* 0x000000ffff147224 */ /* 0x010fe200078e0013 */
[----:B--2---:R0:W-:Y:S04]  /*f7140*/  STL.64 [R1+0x3bb0], R28 ;  /* 0x003bb01c01007387 */ /* 0x0041e80000100a00 */
[----:B------:R-:W2:Y:S04]  /*f7150*/  LDL.LU R19, [R1+0x444] ;  /* 0x0004440001137983 */ /* 0x000ea80000300800 */
[----:B------:R-:W-:Y:S04]  /*f7160*/  STL.64 [R1+0x350], R22 ;  /* 0x0003501601007387 */ /* 0x000fe80000100a00 */
[----:B------:R-:W3:Y:S01]  /*f7170*/  LDL.LU R6, [R1+0x454] ;  /* 0x0004540001067983 */ /* 0x000ee20000300800 */
[----:B0-----:R-:W-:-:S03]  /*f7180*/  LEA R28, P2, R26, R4, 0x1 ;  /* 0x000000041a1c7211 */ /* 0x001fc600078408ff */
[----:B------:R0:W-:Y:S01]  /*f7190*/  STL.64 [R1+0x358], R24 ;  /* 0x0003581801007387 */ /* 0x0001e20000100a00 */
[----:B------:R-:W-:-:S03]  /*f71a0*/  LEA.HI.X.SX32 R29, R26, R3, 0x1, P2 ;  /* 0x000000031a1d7211 */ /* 0x000fc600010f0eff */
[----:B0-----:R-:W4:Y:S04]  /*f71b0*/  LDL.LU.64 R24, [R1+0x3bb8] ;  /* 0x003bb80001187983 */ /* 0x001f280000300a00 */
[----:B------:R-:W-:Y:S04]  /*f71c0*/  STL.64 [R1+0x3ba0], R14 ;  /* 0x003ba00e01007387 */ /* 0x000fe80000100a00 */
[----:B------:R-:W2:Y:S04]  /*f71d0*/  LDL.LU R27, [R1+0x458] ;  /* 0x00045800011b7983 */ /* 0x000ea80000300800 */
[----:B------:R0:W-:Y:S01]  /*f71e0*/  STL.64 [R1+0x360], R28 ;  /* 0x0003601c01007387 */ /* 0x0001e20000100a00 */
[----:B------:R-:W-:-:S04]  /*f71f0*/  LEA R22, P3, R13, R4, 0x1 ;  /* 0x000000040d167211 */ /* 0x000fc800078608ff */
[----:B------:R-:W-:Y:S01]  /*f7200*/  LEA.HI.X.SX32 R23, R13, R3, 0x1, P3 ;  /* 0x000000030d177211 */ /* 0x000fe200018f0eff */
[----:B0-----:R-:W3:Y:S04]  /*f7210*/  LDL.LU.64 R28, [R1+0x3bb0] ;  /* 0x003bb000011c7983 */ /* 0x001ee80000300a00 */
[----:B------:R-:W3:Y:S04]  /*f7220*/  LDL.LU R26, [R1+0x45c] ;  /* 0x00045c00011a7983 */ /* 0x000ee80000300800 */
[----:B------:R-:W3:Y:S04]  /*f7230*/  LDL.LU R13, [R1+0x3ba8] ;  /* 0x003ba800010d7983 */ /* 0x000ee80000300800 */
[----:B------:R0:W-:Y:S01]  /*f7240*/  STL.64 [R1+0x368], R22 ;  /* 0x0003681601007387 */ /* 0x0001e20000100a00 */
[----:B----4-:R-:W-:Y:S01]  /*f7250*/  LEA R14, P1, R24, R4, 0x1 ;  /* 0x00000004180e7211 */ /* 0x010fe200078208ff */
[----:B0-----:R-:W-:-:S03]  /*f7260*/  IMAD.MOV.U32 R23, RZ, RZ, R25 ;  /* 0x000000ffff177224 */ /* 0x001fc600078e0019 */
[----:B------:R-:W-:Y:S02]  /*f7270*/  LEA.HI.X.SX32 R15, R24, R3, 0x1, P1 ;  /* 0x00000003180f7211 */ /* 0x000fe400008f0eff */
[----:B------:R-:W-:-:S03]  /*f7280*/  LEA R22, P2, R25, R4, 0x1 ;  /* 0x0000000419167211 */ /* 0x000fc600078408ff */
[----:B------:R3:W-:Y:S01]  /*f7290*/  STL.64 [R1+0x380], R14 ;  /* 0x0003800e01007387 */ /* 0x0007e20000100a00 */
[----:B--2---:R-:W-:Y:S02]  /*f72a0*/  LEA R24, P3, R19, R4, 0x1 ;  /* 0x0000000413187211 */ /* 0x004fe400078608ff */
[-C--:B------:R-:W-:Y:S02]  /*f72b0*/  LEA.HI.X.SX32 R23, R23, R3.reuse, 0x1, P2 ;  /* 0x0000000317177211 */ /* 0x080fe400010f0eff */
[----:B------:R-:W-:-:S03]  /*f72c0*/  LEA.HI.X.SX32 R25, R19, R3, 0x1, P3 ;  /* 0x0000000313197211 */ /* 0x000fc600018f0eff */
[----:B------:R0:W-:Y:S01]  /*f72d0*/  STL.64 [R1+0x390], R22 ;  /* 0x0003901601007387 */ /* 0x0001e20000100a00 */
[----:B---3--:R-:W-:-:S04]  /*f72e0*/  LEA R14, P1, R28, R4, 0x1 ;  /* 0x000000041c0e7211 */ /* 0x008fc800078208ff */
[----:B------:R-:W-:Y:S02]  /*f72f0*/  LEA.HI.X.SX32 R15, R28, R3, 0x1, P1 ;  /* 0x000000031c0f7211 */ /* 0x000fe400008f0eff */
[----:B0-----:R-:W-:-:S03]  /*f7300*/  LEA R22, P2, R13, R4, 0x1 ;  /* 0x000000040d167211 */ /* 0x001fc600078408ff */
[----:B------:R0:W-:Y:S01]  /*f7310*/  STL.64 [R1+0x398], R14 ;  /* 0x0003980e01007387 */ /* 0x0001e20000100a00 */
[----:B------:R-:W-:Y:S01]  /*f7320*/  IMAD.MOV.U32 R19, RZ, RZ, R16 ;  /* 0x000000ffff137224 */ /* 0x000fe200078e0010 */
[----:B------:R-:W-:Y:S02]  /*f7330*/  LEA.HI.X.SX32 R23, R13, R3, 0x1, P2 ;  /* 0x000000030d177211 */ /* 0x000fe400010f0eff */
[----:B0-----:R-:W2:Y:S04]  /*f7340*/  LDL.LU.64 R14, [R1+0x3ba0] ;  /* 0x003ba000010e7983 */ /* 0x001ea80000300a00 */
[----:B------:R0:W-:Y:S04]  /*f7350*/  STL.64 [R1+0x8], R24 ;  /* 0x0000081801007387 */ /* 0x0001e80000100a00 */
[----:B------:R3:W-:Y:S04]  /*f7360*/  STL.64 [R1+0x3b98], R10 ;  /* 0x003b980a01007387 */ /* 0x0007e80000100a00 */
[----:B------:R-:W4:Y:S01]  /*f7370*/  LDL.LU R16, [R1+0x48c] ;  /* 0x00048c0001107983 */ /* 0x000f220000300800 */
[----:B0-----:R-:W-:Y:S01]  /*f7380*/  LEA R24, P1, R21, R4, 0x1 ;  /* 0x0000000415187211 */ /* 0x001fe200078208ff */
[----:B------:R-:W-:-:S02]  /*f7390*/  IMAD.MOV.U32 R25, RZ, RZ, R21 ;  /* 0x000000ffff197224 */ /* 0x000fc400078e0015 */
[----:B------:R-:W4:Y:S01]  /*f73a0*/  LDL.LU R28, [R1+0x488] ;  /* 0x00048800011c7983 */ /* 0x000f220000300800 */
[----:B---3--:R-:W-:-:S03]  /*f73b0*/  LEA R10, P2, R27, R4, 0x1 ;  /* 0x000000041b0a7211 */ /* 0x008fc600078408ff */
[----:B------:R-:W3:Y:S01]  /*f73c0*/  LDL.LU R21, [R1+0x46c] ;  /* 0x00046c0001157983 */ /* 0x000ee20000300800 */
[----:B------:R-:W-:-:S03]  /*f73d0*/  LEA.HI.X.SX32 R25, R25, R3, 0x1, P1 ;  /* 0x0000000319197211 */ /* 0x000fc600008f0eff */
[----:B------:R-:W3:Y:S01]  /*f73e0*/  LDL.LU R13, [R1+0x49c] ;  /* 0x00049c00010d7983 */ /* 0x000ee20000300800 */
[----:B------:R-:W-:-:S03]  /*f73f0*/  LEA.HI.X.SX32 R11, R27, R3, 0x1, P2 ;  /* 0x000000031b0b7211 */ /* 0x000fc600010f0eff */
[----:B------:R0:W-:Y:S04]  /*f7400*/  STL.64 [R1+0x3b8], R22 ;  /* 0x0003b81601007387 */ /* 0x0001e80000100a00 */
[----:B------:R-:W-:Y:S01]  /*f7410*/  STL.64 [R1+0x3c0], R24 ;  /* 0x0003c01801007387 */ /* 0x000fe20000100a00 */
[----:B0-----:R-:W-:-:S03]  /*f7420*/  LEA R22, P3, R6, R4, 0x1 ;  /* 0x0000000406167211 */ /* 0x001fc600078608ff */
[----:B------:R0:W-:Y:S01]  /*f7430*/  STL.64 [R1+0x3d0], R10 ;  /* 0x0003d00a01007387 */ /* 0x0001e20000100a00 */
[----:B------:R-:W-:-:S03]  /*f7440*/  LEA.HI.X.SX32 R23, R6, R3, 0x1, P3 ;  /* 0x0000000306177211 */ /* 0x000fc600018f0eff */
[----:B0-----:R-:W3:Y:S04]  /*f7450*/  LDL.LU.64 R10, [R1+0x3b98] ;  /* 0x003b9800010a7983 */ /* 0x001ee80000300a00 */
[----:B------:R0:W-:Y:S04]  /*f7460*/  STL.64 [R1+0x3c8], R22 ;  /* 0x0003c81601007387 */ /* 0x0001e80000100a00 */
[----:B0-----:R-:W3:Y:S04]  /*f7470*/  LDL.LU R23, [R1+0x3b90] ;  /* 0x003b900001177983 */ /* 0x001ee80000300800 */
[----:B------:R-:W3:Y:S01]  /*f7480*/  LDL.LU R6, [R1+0x498] ;  /* 0x0004980001067983 */ /* 0x000ee20000300800 */
[----:B------:R-:W-:-:S02]  /*f7490*/  LEA R24, P1, R26, R4, 0x1 ;  /* 0x000000041a187211 */ /* 0x000fc400078208ff */
[----:B------:R-:W-:Y:S01]  /*f74a0*/  LEA R22, P2, R17, R4, 0x1 ;  /* 0x0000000411167211 */ /* 0x000fe200078408ff */
[----:B------:R-:W3:Y:S01]  /*f74b0*/  LDL.LU R27, [R1+0x494] ;  /* 0x00049400011b7983 */ /* 0x000ee20000300800 */
[----:B------:R-:W-:-:S03]  /*f74c0*/  LEA.HI.X.SX32 R25, R26, R3, 0x1, P1 ;  /* 0x000000031a197211 */ /* 0x000fc600008f0eff */
[----:B------:R-:W-:Y:S04]  /*f74d0*/  STL [R1+0x408], R22 ;  /* 0x0004081601007387 */ /* 0x000fe80000100800 */
[----:B------:R-:W-:Y:S01]  /*f74e0*/  STL.64 [R1+0x3e8], R24 ;  /* 0x0003e81801007387 */ /* 0x000fe20000100a00 */
[----:B------:R-:W-:-:S03]  /*f74f0*/  IMAD.MOV.U32 R26, RZ, RZ, R19 ;  /* 0x000000ffff1a7224 */ /* 0x000fc600078e0013 */
[----:B--2---:R0:W-:Y:S04]  /*f7500*/  STL.64 [R1+0x3b88], R14 ;  /* 0x003b880e01007387 */ /* 0x0041e80000100a00 */
[----:B------:R-:W2:Y:S01]  /*f7510*/  LDL.LU R19, [R1+0x4c0] ;  /* 0x0004c00001137983 */ /* 0x000ea20000300800 */
[----:B0-----:R-:W-:Y:S01]  /*f7520*/  IMAD.MOV.U32 R14, RZ, RZ, R22 ;  /* 0x000000ffff0e7224 */ /* 0x001fe200078e0016 */
[CC--:B----4-:R-:W-:Y:S02]  /*f7530*/  LEA R24, P1, R28.reuse, R4.reuse, 0x1 ;  /* 0x000000041c187211 */ /* 0x0d0fe400078208ff */
[----:B---3--:R-:W-:Y:S02]  /*f7540*/  LEA R22, P3, R21, R4, 0x1 ;  /* 0x0000000415167211 */ /* 0x008fe400078608ff */
[----:B------:R-:W-:Y:S01]  /*f7550*/  LEA.HI.X.SX32 R25, R28, R3, 0x1, P1 ;  /* 0x000000031c197211 */ /* 0x000fe200008f0eff */
[----:B------:R-:W-:-:S02]  /*f7560*/  IMAD.MOV.U32 R15, RZ, RZ, R23 ;  /* 0x000000ffff0f7224 */ /* 0x000fc400078e0017 */
[----:B------:R-:W-:Y:S01]  /*f7570*/  IMAD.MOV.U32 R15, RZ, RZ, R17 ;  /* 0x000000ffff0f7224 */ /* 0x000fe200078e0011 */
[-C--:B------:R-:W-:Y:S01]  /*f7580*/  LEA.HI.X.SX32 R23, R21, R3.reuse, 0x1, P3 ;  /* 0x0000000315177211 */ /* 0x080fe200018f0eff */
[----:B------:R-:W3:Y:S03]  /*f7590*/  LDL.LU R17, [R1+0x4a4] ;  /* 0x0004a40001117983 */ /* 0x000ee60000300800 */
[----:B------:R-:W-:Y:S02]  /*f75a0*/  LEA.HI.X.SX32 R15, R15, R3, 0x1, P2 ;  /* 0x000000030f0f7211 */ /* 0x000fe400010f0eff */
[----:B------:R-:W-:-:S03]  /*f75b0*/  LEA R14, P2, R16, R4, 0x1 ;  /* 0x00000004100e7211 */ /* 0x000fc600078408ff */
[----:B------:R0:W-:Y:S04]  /*f75c0*/  STL [R1+0x40c], R15 ;  /* 0x00040c0f01007387 */ /* 0x0001e80000100800 */
[----:B------:R-:W-:Y:S01]  /*f75d0*/  STL.64 [R1+0x418], R24 ;  /* 0x0004181801007387 */ /* 0x000fe20000100a00 */
[----:B0-----:R-:W-:-:S03]  /*f75e0*/  LEA.HI.X.SX32 R15, R16, R3, 0x1, P2 ;  /* 0x00000003100f7211 */ /* 0x001fc600010f0eff */
[----:B------:R0:W-:Y:S04]  /*f75f0*/  STL.64 [R1+0x410], R22 ;  /* 0x0004101601007387 */ /* 0x0001e80000100a00 */
[----:B------:R4:W-:Y:S01]  /*f7600*/  STL.64 [R1+0x440], R14 ;  /* 0x0004400e01007387 */ /* 0x0009e20000100a00 */
[----:B0-----:R-:W-:Y:S01]  /*f7610*/  IMAD.MOV.U32 R23, RZ, RZ, R18 ;  /* 0x000000ffff177224 */ /* 0x001fe200078e0012 */
[-C--:B------:R-:W-:Y:S02]  /*f7620*/  LEA R22, P1, R18, R4.reuse, 0x1 ;  /* 0x0000000412167211 */ /* 0x080fe400078208ff */
[----:B------:R-:W3:Y:S01]  /*f7630*/  LDL.LU R18, [R1+0x4c4] ;  /* 0x0004c40001127983 */ /* 0x000ee20000300800 */
[C---:B----4-:R-:W-:Y:S02]  /*f7640*/  LEA R14, P2, R6.reuse, R4, 0x1 ;  /* 0x00000004060e7211 */ /* 0x050fe400078408ff */
[-C--:B------:R-:W-:Y:S01]  /*f7650*/  LEA.HI.X.SX32 R23, R23, R3.reuse, 0x1, P1 ;  /* 0x0000000317177211 */ /* 0x080fe200008f0eff */
[----:B------:R-:W4:Y:S01]  /*f7660*/  LDL.LU R16, [R1+0x4cc] ;  /* 0x0004cc0001107983 */ /* 0x000f220000300800 */
[----:B------:R-:W-:-:S03]  /*f7670*/  LEA.HI.X.SX32 R15, R6, R3, 0x1, P2 ;  /* 0x00000003060f7211 */ /* 0x000fc600010f0eff */
[----:B------:R-:W4:Y:S04]  /*f7680*/  LDL.LU R28, [R1+0x4d4] ;  /* 0x0004d400011c7983 */ /* 0x000f280000300800 */
[----:B------:R-:W4:Y:S04]  /*f7690*/  LDL.LU R21, [R1+0x4e4] ;  /* 0x0004e40001157983 */ /* 0x000f280000300800 */
[----:B------:R-:W-:Y:S04]  /*f76a0*/  STL.64 [R1+0x448], R22 ;  /* 0x0004481601007387 */ /* 0x000fe80000100a00 */
[----:B------:R0:W-:Y:S04]  /*f76b0*/  STL.64 [R1+0x458], R14 ;  /* 0x0004580e01007387 */ /* 0x0001e80000100a00 */
[----:B0-----:R-:W4:Y:S04]  /*f76c0*/  LDL.LU.64 R14, [R1+0x3b88] ;  /* 0x003b8800010e7983 */ /* 0x001f280000300a00 */
[----:B------:R-:W4:Y:S01]  /*f76d0*/  LDL.LU R6, [R1+0x4f4] ;  /* 0x0004f40001067983 */ /* 0x000f220000300800 */
[----:B------:R-:W-:-:S04]  /*f76e0*/  LEA R24, P3, R27, R4, 0x1 ;  /* 0x000000041b187211 */ /* 0x000fc800078608ff */
[----:B------:R-:W-:Y:S02]  /*f76f0*/  LEA.HI.X.SX32 R25, R27, R3, 0x1, P3 ;  /* 0x000000031b197211 */ /* 0x000fe400018f0eff */
[----:B------:R-:W-:-:S03]  /*f7700*/  LEA R22, P1, R13, R4, 0x1 ;  /* 0x000000040d167211 */ /* 0x000fc600078208ff */
[----:B------:R0:W-:Y:S01]  /*f7710*/  STL.64 [R1+0x450], R24 ;  /* 0x0004501801007387 */ /* 0x0001e20000100a00 */
[----:B------:R-:W-:-:S03]  /*f7720*/  LEA.HI.X.SX32 R23, R13, R3, 0x1, P1 ;  /* 0x000000030d177211 */ /* 0x000fc600008f0eff */
[----:B------:R-:W4:Y:S01]  /*f7730*/  LDL.LU R13, [R1+0x4ec] ;  /* 0x0004ec00010d7983 */ /* 0x000f220000300800 */
[----:B0-----:R-:W-:Y:S01]  /*f7740*/  IMAD.MOV.U32 R25, RZ, RZ, R26 ;  /* 0x000000ffff197224 */ /* 0x001fe200078e001a */
[----:B------:R-:W-:Y:S02]  /*f7750*/  LEA R24, P2, R26, R4, 0x1 ;  /* 0x000000041a187211 */ /* 0x000fe400078408ff */
[----:B------:R3:W-:Y:S02]  /*f7760*/  STL.64 [R1+0x468], R22 ;  /* 0x0004681601007387 */ /* 0x0007e40000100a00 */
[----:B------:R-:W-:-:S05]  /*f7770*/  LEA.HI.X.SX32 R25, R25, R3, 0x1, P2 ;  /* 0x0000000319197211 */ /* 0x000fca00010f0eff */
[----:B------:R0:W-:Y:S01]  /*f7780*/  STL.64 [R1+0x488], R24 ;  /* 0x0004881801007387 */ /* 0x0001e20000100a00 */
[----:B--2---:R-:W-:-:S04]  /*f7790*/  LEA R26, P1, R19, R4, 0x1 ;  /* 0x00000004131a7211 */ /* 0x004fc800078208ff */
[----:B------:R-:W-:Y:S02]  /*f77a0*/  LEA.HI.X.SX32 R27, R19, R3, 0x1, P1 ;  /* 0x00000003131b7211 */ /* 0x000fe400008f0eff */
[----:B---3--:R-:W-:-:S04]  /*f77b0*/  LEA R22, P3, R17, R4, 0x1 ;  /* 0x0000000411167211 */ /* 0x008fc800078608ff */
[----:B------:R-:W-:Y:S01]  /*f77c0*/  LEA.HI.X.SX32 R23, R17, R3, 0x1, P3 ;  /* 0x0000000311177211 */ /* 0x000fe200018f0eff */
[----:B----4-:R2:W-:Y:S04]  /*f77d0*/  STL.64 [R1+0x3b80], R6 ;  /* 0x003b800601007387 */ /* 0x0105e80000100a00 */
[----:B0-----:R-:W3:Y:S04]  /*f77e0*/  LDL.LU R24, [R1+0x51c] ;  /* 0x00051c0001187983 */ /* 0x001ee80000300800 */
[----:B------:R-:W4:Y:S01]  /*f77f0*/  LDL.LU R17, [R1+0x52c] ;  /* 0x00052c0001117983 */ /* 0x000f220000300800 */
[----:B--2---:R-:W-:-:S03]  /*f7800*/  LEA R6, P2, R18, R4, 0x1 ;  /* 0x0000000412067211 */ /* 0x004fc600078408ff */
[----:B------:R0:W-:Y:S01]  /*f7810*/  STL.64 [R1+0x498], R26 ;  /* 0x0004981a01007387 */ /* 0x0001e20000100a00 */
[----:B------:R-:W-:-:S03]  /*f7820*/  LEA.HI.X.SX32 R7, R18, R3, 0x1, P2 ;  /* 0x0000000312077211 */ /* 0x000fc600010f0eff */
[----:B------:R2:W-:Y:S01]  /*f7830*/  STL.64 [R1+0x490], R22 ;  /* 0x0004901601007387 */ /* 0x0005e20000100a00 */
[----:B0-----:R-:W-:-:S03]  /*f7840*/  LEA R26, P1, R16, R4, 0x1 ;  /* 0x00000004101a7211 */ /* 0x001fc600078208ff */
[----:B--2---:R-:W2:Y:S01]  /*f7850*/  LDL.LU R23, [R1+0x524] ;  /* 0x0005240001177983 */ /* 0x004ea20000300800 */
[----:B------:R-:W-:-:S03]  /*f7860*/  LEA.HI.X.SX32 R27, R16, R3, 0x1, P1 ;  /* 0x00000003101b7211 */ /* 0x000fc600008f0eff */
[----:B------:R-:W2:Y:S04]  /*f7870*/  LDL.LU R25, [R1+0x564] ;  /* 0x0005640001197983 */ /* 0x000ea80000300800 */
[----:B------:R0:W-:Y:S01]  /*f7880*/  STL.64 [R1+0x4a0], R6 ;  /* 0x0004a00601007387 */ /* 0x0001e20000100a00 */
[----:B------:R-:W-:Y:S02]  /*f7890*/  IMAD.MOV.U32 R16, RZ, RZ, R15 ;  /* 0x000000ffff107224 */ /* 0x000fe400078e000f */
[----:B------:R-:W-:Y:S01]  /*f78a0*/  IMAD.MOV.U32 R15, RZ, RZ, R14 ;  /* 0x000000ffff0f7224 */ /* 0x000fe200078e000e */
[----:B------:R-:W-:Y:S01]  /*f78b0*/  STL.64 [R1+0x4c0], R26 ;  /* 0x0004c01a01007387 */ /* 0x000fe20000100a00 */
[----:B------:R-:W-:-:S03]  /*f78c0*/  IMAD.MOV.U32 R14, RZ, RZ, R11 ;  /* 0x000000ffff0e7224 */ /* 0x000fc600078e000b */
[----:B------:R-:W2:Y:S01]  /*f78d0*/  LDL.LU R22, [R1+0x534] ;  /* 0x0005340001167983 */ /* 0x000ea20000300800 */
[----:B0-----:R-:W-:-:S03]  /*f78e0*/  LEA R6, P2, R28, R4, 0x1 ;  /* 0x000000041c067211 */ /* 0x001fc600078408ff */
[----:B------:R-:W2:Y:S01]  /*f78f0*/  LDL.LU R11, [R1+0x544] ;  /* 0x00054400010b7983 */ /* 0x000ea20000300800 */
[----:B------:R-:W-:-:S05]  /*f7900*/  LEA.HI.X.SX32 R7, R28, R3, 0x1, P2 ;  /* 0x000000031c077211 */ /* 0x000fca00010f0eff */
[----:B------:R0:W-:Y:S04]  /*f7910*/  STL.64 [R1+0x4d0], R6 ;  /* 0x0004d00601007387 */ /* 0x0001e80000100a00 */
[----:B0-----:R-:W2:Y:S01]  /*f7920*/  LDL.LU.64 R6, [R1+0x3b80] ;  /* 0x003b800001067983 */ /* 0x001ea20000300a00 */
[-C--:B------:R-:W-:Y:S02]  /*f7930*/  LEA R18, P3, R21, R4.reuse, 0x1 ;  /* 0x0000000415127211 */ /* 0x080fe400078608ff */
[----:B------:R-:W-:Y:S02]  /*f7940*/  LEA R26, P1, R13, R4, 0x1 ;  /* 0x000000040d1a7211 */ /* 0x000fe400078208ff */
[-C--:B------:R-:W-:Y:S02]  /*f7950*/  LEA.HI.X.SX32 R19, R21, R3.reuse, 0x1, P3 ;  /* 0x0000000315137211 */ /* 0x080fe400018f0eff */
[----:B------:R-:W-:-:S03]  /*f7960*/  LEA.HI.X.SX32 R27, R13, R3, 0x1, P1 ;  /* 0x000000030d1b7211 */ /* 0x000fc600008f0eff */
[----:B------:R-:W-:Y:S04]  /*f7970*/  STL.64 [R1+0x4c8], R18 ;  /* 0x0004c81201007387 */ /* 0x000fe80000100a00 */
[----:B------:R0:W-:Y:S04]  /*f7980*/  STL.64 [R1+0x4e0], R26 ;  /* 0x0004e01a01007387 */ /* 0x0001e80000100a00 */
[----:B------:R-:W4:Y:S01]  /*f7990*/  LDL.LU R13, [R1+0x584] ;  /* 0x00058400010d7983 */ /* 0x000f220000300800 */
[----:B0-----:R-:W-:Y:S01]  /*f79a0*/  IMAD.MOV.U32 R27, RZ, RZ, R20 ;  /* 0x000000ffff1b7224 */ /* 0x001fe200078e0014 */
[----:B------:R-:W-:-:S04]  /*f79b0*/  LEA R26, P1, R20, R4, 0x1 ;  /* 0x00000004141a7211 */ /* 0x000fc800078208ff */
[----:B------:R-:W-:Y:S02]  /*f79c0*/  LEA.HI.X.SX32 R27, R27, R3, 0x1, P1 ;  /* 0x000000031b1b7211 */ /* 0x000fe400008f0eff */
[----:B---3--:R-:W-:-:S04]  /*f79d0*/  LEA R20, P3, R24, R4, 0x1 ;  /* 0x0000000418147211 */ /* 0x008fc800078608ff */
[----:B------:R-:W-:Y:S02]  /*f79e0*/  LEA.HI.X.SX32 R21, R24, R3, 0x1, P3 ;  /* 0x0000000318157211 */ /* 0x000fe400018f0eff */
[----:B--2---:R-:W-:-:S04]  /*f79f0*/  LEA R18, P2, R6, R4, 0x1 ;  /* 0x0000000406127211 */ /* 0x004fc800078408ff */
[----:B------:R-:W-:Y:S01]  /*f7a00*/  LEA.HI.X.SX32 R19, R6, R3, 0x1, P2 ;  /* 0x0000000306137211 */ /* 0x000fe200010f0eff */
[----:B------:R-:W-:-:S05]  /*f7a10*/  IMAD.MOV.U32 R6, RZ, RZ, R2 ;  /* 0x000000ffff067224 */ /* 0x000fca00078e0002 */
[----:B------:R-:W-:Y:S04]  /*f7a20*/  STL.64 [R1+0x3b78], R6 ;  /* 0x003b780601007387 */ /* 0x000fe80000100a00 */
[----:B------:R-:W2:Y:S04]  /*f7a30*/  LDL.LU R2, [R1+0x574] ;  /* 0x0005740001027983 */ /* 0x000ea80000300800 */
[----:B------:R0:W-:Y:S04]  /*f7a40*/  STL.64 [R1+0x4e8], R18 ;  /* 0x0004e81201007387 */ /* 0x0001e80000100a00 */
[----:B------:R-:W3:Y:S04]  /*f7a50*/  LDL.LU R28, [R1+0x5a4] ;  /* 0x0005a400011c7983 */ /* 0x000ee80000300800 */
[----:B------:R1:W-:Y:S01]  /*f7a60*/  STL.64 [R1+0x4f8], R26 ;  /* 0x0004f81a01007387 */ /* 0x0003e20000100a00 */
[----:B0-----:R-:W-:-:S04]  /*f7a70*/  LEA R18, P2, R23, R4, 0x1 ;  /* 0x0000000417127211 */ /* 0x001fc800078408ff */
[----:B------:R-:W-:Y:S01]  /*f7a80*/  LEA.HI.X.SX32 R19, R23, R3, 0x1, P2 ;  /* 0x0000000317137211 */ /* 0x000fe200010f0eff */
[----:B-1----:R-:W2:Y:S01]  /*f7a90*/  LDL.LU R26, [R1+0x57c] ;  /* 0x00057c00011a7983 */ /* 0x002ea20000300800 */
[----:B------:R-:W-:-:S03]  /*f7aa0*/  LEA R6, P2, R22, R4, 0x1 ;  /* 0x0000000416067211 */ /* 0x000fc600078408ff */
[----:B------:R4:W-:Y:S01]  /*f7ab0*/  STL.64 [R1+0x4f0], R20 ;  /* 0x0004f01401007387 */ /* 0x0009e20000100a00 */
[----:B------:R-:W-:-:S03]  /*f7ac0*/  LEA.HI.X.SX32 R7, R22, R3, 0x1, P2 ;  /* 0x0000000316077211 */ /* 0x000fc600010f0eff */
[----:B------:R-:W-:Y:S04]  /*f7ad0*/  STL.64 [R1+0x518], R18 ;  /* 0x0005181201007387 */ /* 0x000fe80000100a00 */
[----:B------:R-:W2:Y:S01]  /*f7ae0*/  LDL.LU R23, [R1+0x5b4] ;  /* 0x0005b40001177983 */ /* 0x000ea20000300800 */
[----:B----4-:R-:W-:-:S04]  /*f7af0*/  LEA R20, P1, R17, R4, 0x1 ;  /* 0x0000000411147211 */ /* 0x010fc800078208ff */
[----:B------:R-:W-:Y:S02]  /*f7b00*/  LEA.HI.X.SX32 R21, R17, R3, 0x1, P1 ;  /* 0x0000000311157211 */ /* 0x000fe400008f0eff */
[----:B------:R-:W4:Y:S04]  /*f7b10*/  LDL.LU R17, [R1+0x5c4] ;  /* 0x0005c40001117983 */ /* 0x000f280000300800 */
[----:B------:R-:W-:Y:S04]  /*f7b20*/  STL.64 [R1+0x520], R20 ;  /* 0x0005201401007387 */ /* 0x000fe80000100a00 */
[----:B------:R0:W-:Y:S04]  /*f7b30*/  STL.64 [R1+0x530], R6 ;  /* 0x0005300601007387 */ /* 0x0001e80000100a00 */
[----:B0-----:R-:W2:Y:S01]  /*f7b40*/  LDL.LU.64 R6, [R1+0x3b78] ;  /* 0x003b780001067983 */ /* 0x001ea20000300a00 */
[----:B------:R-:W-:-:S02]  /*f7b50*/  LEA R18, P3, R11, R4, 0x1 ;  /* 0x000000040b127211 */ /* 0x000fc400078608ff */
[----:B------:R-:W-:Y:S01]  /*f7b60*/  LEA R20, P1, R25, R4, 0x1 ;  /* 0x0000000419147211 */ /* 0x000fe200078208ff */
[----:B------:R-:W3:Y:S01]  /*f7b70*/  LDL.LU R27, [R1+0x5ac] ;  /* 0x0005ac00011b7983 */ /* 0x000ee20000300800 */
[-C--:B------:R-:W-:Y:S01]  /*f7b80*/  LEA.HI.X.SX32 R19, R11, R3.reuse, 0x1, P3 ;  /* 0x000000030b137211 */ /* 0x080fe200018f0eff */
[----:B------:R-:W-:Y:S01]  /*f7b90*/  IMAD.MOV.U32 R11, RZ, RZ, R10 ;  /* 0x000000ffff0b7224 */ /* 0x000fe200078e000a */
[----:B------:R-:W-:-:S03]  /*f7ba0*/  LEA.HI.X.SX32 R21, R25, R3, 0x1, P1 ;  /* 0x0000000319157211 */ /* 0x000fc600008f0eff */
[----:B------:R0:W-:Y:S04]  /*f7bb0*/  STL.64 [R1+0x528], R18 ;  /* 0x0005281201007387 */ /* 0x0001e80000100a00 */
[----:B------:R-:W3:Y:S01]  /*f7bc0*/  LDL.LU R22, [R1+0x5cc] ;  /* 0x0005cc0001167983 */ /* 0x000ee20000300800 */
[----:B--2---:R-:W-:Y:S02]  /*f7bd0*/  IMAD.MOV.U32 R10, RZ, RZ, R7 ;  /* 0x000000ffff0a7224 */ /* 0x004fe400078e0007 */
[----:B------:R-:W-:Y:S02]  /*f7be0*/  IMAD.MOV.U32 R7, RZ, RZ, R5 ;  /* 0x000000ffff077224 */ /* 0x000fe400078e0005 */
[----:B------:R-:W2:Y:S04]  /*f7bf0*/  LDL.LU R5, [R1+0x5dc] ;  /* 0x0005dc0001057983 */ /* 0x000ea80000300800 */
[----:B------:R-:W2:Y:S04]  /*f7c00*/  LDL.LU R24, [R1+0x5fc] ;  /* 0x0005fc0001187983 */ /* 0x000ea80000300800 */
[----:B------:R-:W2:Y:S01]  /*f7c10*/  LDL.LU R25, [R1+0x5d4] ;  /* 0x0005d40001197983 */ /* 0x000ea20000300800 */
[----:B0-----:R-:W-:-:S04]  /*f7c20*/  LEA R18, P2, R2, R4, 0x1 ;  /* 0x0000000402127211 */ /* 0x001fc800078408ff */
[----:B------:R-:W-:Y:S01]  /*f7c30*/  LEA.HI.X.SX32 R19, R2, R3, 0x1, P2 ;  /* 0x0000000302137211 */ /* 0x000fe200010f0eff */
[----:B--2---:R0:W-:Y:S04]  /*f7c40*/  STL.64 [R1+0x3b68], R24 ;  /* 0x003b681801007387 */ /* 0x0041e80000100a00 */
[----:B------:R1:W-:Y:S04]  /*f7c50*/  STL.64 [R1+0x540], R20 ;  /* 0x0005401401007387 */ /* 0x0003e80000100a00 */
[----:B------:R-:W2:Y:S01]  /*f7c60*/  LDL.LU R2, [R1+0x3b70] ;  /* 0x003b700001027983 */ /* 0x000ea20000300800 */
[----:B0-----:R-:W-:-:S02]  /*f7c70*/  LEA R24, P1, R26, R4, 0x1 ;  /* 0x000000041a187211 */ /* 0x001fc400078208ff */
[C---:B-1----:R-:W-:Y:S02]  /*f7c80*/  LEA R20, P3, R13.reuse, R4, 0x1 ;  /* 0x000000040d147211 */ /* 0x042fe400078608ff */
[-C--:B------:R-:W-:Y:S01]  /*f7c90*/  LEA.HI.X.SX32 R25, R26, R3.reuse, 0x1, P1 ;  /* 0x000000031a197211 */ /* 0x080fe200008f0eff */
[----:B------:R-:W-:Y:S01]  /*f7ca0*/  STL.64 [R1+0x560], R18 ;  /* 0x0005601201007387 */ /* 0x000fe20000100a00 */
[----:B------:R-:W-:-:S03]  /*f7cb0*/  LEA.HI.X.SX32 R21, R13, R3, 0x1, P3 ;  /* 0x000000030d157211 */ /* 0x000fc600018f0eff */
[----:B------:R-:W-:Y:S04]  /*f7cc0*/  STL.64 [R1+0x578], R24 ;  /* 0x0005781801007387 */ /* 0x000fe80000100a00 */
[----:B------:R-:W2:Y:S04]  /*f7cd0*/  LDL.LU R26, [R1+0x604] ;  /* 0x00060400011a7983 */ /* 0x000ea80000300800 */
[----:B------:R-:W2:Y:S04]  /*f7ce0*/  LDL.LU R13, [R1+0x60c] ;  /* 0x00060c00010d7983 */ /* 0x000ea80000300800 */
[----:B------:R0:W-:Y:S04]  /*f7cf0*/  STL.64 [R1+0x570], R20 ;  /* 0x0005701401007387 */ /* 0x0001e80000100a00 */
[----:B0-----:R-:W2:Y:S04]  /*f7d00*/  LDL.LU R21, [R1+0x614] ;  /* 0x0006140001157983 */ /* 0x001ea80000300800 */
[----:B------:R-:W2:Y:S01]  /*f7d10*/  LDL.LU R20, [R1+0x624] ;  /* 0x0006240001147983 */ /* 0x000ea20000300800 */
[----:B---3--:R-:W-:-:S04]  /*f7d20*/  LEA R18, P2, R28, R4, 0x1 ;  /* 0x000000041c127211 */ /* 0x008fc800078408ff */
[----:B------:R-:W-:Y:S02]  /*f7d30*/  LEA.HI.X.SX32 R19, R28, R3, 0x1, P2 ;  /* 0x000000031c137211 */ /* 0x000fe400010f0eff */
[----:B------:R-:W-:-:S04]  /*f7d40*/  LEA R24, P2, R23, R4, 0x1 ;  /* 0x0000000417187211 */ /* 0x000fc800078408ff */
[----:B------:R-:W-:Y:S01]  /*f7d50*/  LEA.HI.X.SX32 R25, R23, R3, 0x1, P2 ;  /* 0x0000000317197211 */ /* 0x000fe200010f0eff */
[----:B--2---:R0:W-:Y:S04]  /*f7d60*/  STL.64 [R1+0x3b60], R20 ;  /* 0x003b601401007387 */ /* 0x0041e80000100a00 */
[----:B------:R-:W-:Y:S01]  /*f7d70*/  STL.64 [R1+0x580], R18 ;  /* 0x0005801201007387 */ /* 0x000fe20000100a00 */
[----:B0-----:R-:W-:-:S04]  /*f7d80*/  LEA R20, P1, R27, R4, 0x1 ;  /* 0x000000041b147211 */ /* 0x001fc800078208ff */
[----:B------:R-:W-:-:S05]  /*f7d90*/  LEA.HI.X.SX32 R21, R27, R3, 0x1, P1 ;  /* 0x000000031b157211 */ /* 0x000fca00008f0eff */
[----:B------:R-:W-:Y:S04]  /*f7da0*/  STL.64 [R1+0x5a0], R20 ;  /* 0x0005a01401007387 */ /* 0x000fe80000100a00 */
[----:B------:R0:W-:Y:S04]  /*f7db0*/  STL.64 [R1+0x5b0], R24 ;  /* 0x0005b01801007387 */ /* 0x0001e80000100a00 */
[----:B0-----:R-:W2:Y:S01]  /*f7dc0*/  LDL.LU.64 R24, [R1+0x3b68] ;  /* 0x003b680001187983 */ /* 0x001ea20000300a00 */
[-C--:B----4-:R-:W-:Y:S02]  /*f7dd0*/  LEA R18, P3, R17, R4.reuse, 0x1 ;  /* 0x0000000411127211 */ /* 0x090fe400078608ff */
[----:B------:R-:W-:-:S02]  /*f7de0*/  LEA R20, P1, R22, R4, 0x1 ;  /* 0x0000000416147211 */ /* 0x000fc400078208ff */
[-C--:B------:R-:W-:Y:S02]  /*f7df0*/  LEA.HI.X.SX32 R19, R17, R3.reuse, 0x1, P3 ;  /* 0x0000000311137211 */ /* 0x080fe400018f0eff */
[----:B------:R-:W-:Y:S01]  /*f7e00*/  LEA.HI.X.SX32 R21, R22, R3, 0x1, P1 ;  /* 0x0000000316157211 */ /* 0x000fe200008f0eff */
[----:B------:R-:W3:Y:S04]  /*f7e10*/  LDL.LU R17, [R1+0x628] ;  /* 0x0006280001117983 */ /* 0x000ee80000300800 */
[----:B------:R-:W-:Y:S04]  /*f7e20*/  STL.64 [R1+0x5a8], R18 ;  /* 0x0005a81201007387 */ /* 0x000fe80000100a00 */
[----:B------:R0:W-:Y:S02]  /*f7e30*/  STL.64 [R1+0x5c0], R20 ;  /* 0x0005c01401007387 */ /* 0x0001e40000100a00 */
[----:B0-----:R-:W-:-:S04]  /*f7e40*/  LEA R20, P1, R5, R4, 0x1 ;  /* 0x0000000405147211 */ /* 0x001fc800078208ff */
[----:B------:R-:W-:Y:S02]  /*f7e50*/  LEA.HI.X.SX32 R21, R5, R3, 0x1, P1 ;  /* 0x0000000305157211 */ /* 0x000fe400008f0eff */
[----:B--2---:R-:W-:-:S04]  /*f7e60*/  LEA R18, P2, R25, R4, 0x1 ;  /* 0x0000000419127211 */ /* 0x004fc800078408ff */
[----:B------:R-:W-:-:S05]  /*f7e70*/  LEA.HI.X.SX32 R19, R25, R3, 0x1, P2 ;  /* 0x0000000319137211 */ /* 0x000fca00010f0eff */
[----:B------:R-:W-:Y:S04]  /*f7e80*/  STL.64 [R1+0x5c8], R18 ;  /* 0x0005c81201007387 */ /* 0x000fe80000100a00 */
[----:B------:R0:W-:Y:S04]  /*f7e90*/  STL.64 [R1+0x5d8], R20 ;  /* 0x0005d81401007387 */ /* 0x0001e80000100a00 */
[----:B0-----:R-:W2:Y:S04]  /*f7ea0*/  LDL.LU.64 R20, [R1+0x3b60] ;  /* 0x003b600001147983 */ /* 0x001ea80000300a00 */
[----:B------:R-:W4:Y:S01]  /*f7eb0*/  LDL.LU R25, [R1+0x62c] ;  /* 0x00062c0001197983 */ /* 0x000f220000300800 */
[----:B------:R-:W-:-:S03]  /*f7ec0*/  LEA R22, P3, R24, R4, 0x1 ;  /* 0x0000000418167211 */ /* 0x000fc600078608ff */
[----:B------:R-:W4:Y:S01]  /*f7ed0*/  LDL.LU R5, [R1+0x634] ;  /* 0x0006340001057983 */ /* 0x000f220000300800 */
[----:B------:R-:W-:-:S03]  /*f7ee0*/  LEA.HI.X.SX32 R23, R24, R3, 0x1, P3 ;  /* 0x0000000318177211 */ /* 0x000fc600018f0eff */
[----:B------:R-:W4:Y:S01]  /*f7ef0*/  LDL.LU R24, [R1+0x658] ;  /* 0x0006580001187983 */ /* 0x000f220000300800 */
[----:B------:R-:W-:-:S03]  /*f7f00*/  LEA R18, P2, R26, R4, 0x1 ;  /* 0x000000041a127211 */ /* 0x000fc600078408ff */
[----:B------:R0:W-:Y:S01]  /*f7f10*/  STL.64 [R1+0x5d0], R22 ;  /* 0x0005d01601007387 */ /* 0x0001e20000100a00 */
[----:B------:R-:W-:Y:S02]  /*f7f20*/  LEA.HI.X.SX32 R19, R26, R3, 0x1, P2 ;  /* 0x000000031a137211 */ /* 0x000fe400010f0eff */
[----:B0-----:R-:W-:-:S04]  /*f7f30*/  LEA R22, P1, R13, R4, 0x1 ;  /* 0x000000040d167211 */ /* 0x001fc800078208ff */
[----:B------:R-:W-:Y:S01]  /*f7f40*/  LEA.HI.X.SX32 R23, R13, R3, 0x1, P1 ;  /* 0x000000030d177211 */ /* 0x000fe200008f0eff */
[----:B------:R-:W-:Y:S02]  /*f7f50*/  IMAD.MOV.U32 R13, RZ, RZ, R11 ;  /* 0x000000ffff0d7224 */ /* 0x000fe400078e000b */
[----:B------:R-:W-:Y:S01]  /*f7f60*/  IMAD.MOV.U32 R11, RZ, RZ, R7 ;  /* 0x000000ffff0b7224 */ /* 0x000fe200078e0007 */
[----:B------:R-:W-:Y:S04]  /*f7f70*/  STL.64 [R1+0x5f8], R18 ;  /* 0x0005f81201007387 */ /* 0x000fe80000100a00 */
[----:B------:R0:W-:Y:S04]  /*f7f80*/  STL.64 [R1+0x600], R22 ;  /* 0x0006001601007387 */ /* 0x0001e80000100a00 */
[----:B------:R3:W-:Y:S04]  /*f7f90*/  STL.64 [R1+0x3b58], R10 ;  /* 0x003b580a01007387 */ /* 0x0007e80000100a00 */
[----:B0-----:R-:W4:Y:S01]  /*f7fa0*/  LDL.LU R23, [R1+0x65c] ;  /* 0x00065c0001177983 */ /* 0x001f220000300800 */
[----:B---3--:R-:W-:-:S03]  /*f7fb0*/  LEA R10, P1, R17, R4, 0x1 ;  /* 0x00000004110a7211 */ /* 0x008fc600078208ff */
[----:B------:R-:W3:Y:S01]  /*f7fc0*/  LDL.LU R7, [R1+0x664] ;  /* 0x0006640001077983 */ /* 0x000ee20000300800 */
[-C--:B------:R-:W-:Y:S02]  /*f7fd0*/  LEA.HI.X.SX32 R11, R17, R3.reuse, 0x1, P1 ;  /* 0x00000003110b7211 */ /* 0x080fe400008f0eff */
[CC--:B--2---:R-:W-:Y:S02]  /*f7fe0*/  LEA R26, P2, R21.reuse, R4.reuse, 0x1 ;  /* 0x00000004151a7211 */ /* 0x0c4fe400078408ff */
[CC--:B------:R-:W-:Y:S02]  /*f7ff0*/  LEA R18, P3, R20.reuse, R4.reuse, 0x1 ;  /* 0x0000000414127211 */ /* 0x0c0fe400078608ff */
[-C--:B------:R-:W-:Y:S02]  /*f8000*/  LEA.HI.X.SX32 R27, R21, R3.reuse, 0x1, P2 ;  /* 0x00000003151b7211 */ /* 0x080fe400010f0eff */
[----:B------:R-:W-:Y:S01]  /*f8010*/  LEA.HI.X.SX32 R19, R20, R3, 0x1, P3 ;  /* 0x0000000314137211 */ /* 0x000fe200018f0eff */
[----:B------:R-:W2:Y:S04]  /*f8020*/  LDL.LU R21, [R1+0x668] ;  /* 0x0006680001157983 */ /* 0x000ea80000300800 */
[----:B------:R-:W-:Y:S04]  /*f8030*/  STL.64 [R1+0x610], R26 ;  /* 0x0006101a01007387 */ /* 0x000fe80000100a00 */
[----:B------:R0:W-:Y:S04]  /*f8040*/  STL.64 [R1+0x608], R18 ;  /* 0x0006081201007387 */ /* 0x0001e80000100a00 */
[----:B------:R4:W-:Y:S04]  /*f8050*/  STL.64 [R1+0x620], R10 ;  /* 0x0006200a01007387 */ /* 0x0009e80000100a00 */
[----:B0-----:R-:W2:Y:S01]  /*f8060*/  LDL.LU R18, [R1+0x684] ;  /* 0x0006840001127983 */ /* 0x001ea20000300800 */
[----:B----4-:R-:W-:-:S03]  /*f8070*/  LEA R10, P1, R25, R4, 0x1 ;  /* 0x00000004190a7211 */ /* 0x010fc600078208ff */
[----:B------:R-:W4:Y:S01]  /*f8080*/  LDL.LU R22, [R1+0x68c] ;  /* 0x00068c0001167983 */ /* 0x000f220000300800 */
[----:B------:R-:W-:-:S05]  /*f8090*/  LEA.HI.X.SX32 R11, R25, R3, 0x1, P1 ;  /* 0x00000003190b7211 */ /* 0x000fca00008f0eff */
[----:B------:R0:W-:Y:S04]  /*f80a0*/  STL.64 [R1+0x628], R10 ;  /* 0x0006280a01007387 */ /* 0x0001e80000100a00 */
[----:B0-----:R-:W4:Y:S01]  /*f80b0*/  LDL.LU.64 R10, [R1+0x3b58] ;  /* 0x003b5800010a7983 */ /* 0x001f220000300a00 */
[----:B------:R-:W-:Y:S01]  /*f80c0*/  LEA R26, P2, R5, R4, 0x1 ;  /* 0x00000004051a7211 */ /* 0x000fe200078408ff */
[----:B------:R-:W-:-:S03]  /*f80d0*/  VIADD R28, R2, UR46 ;  /* 0x0000002e021c7c36 */ /* 0x000fc60008000000 */
[-C--:B------:R-:W-:Y:S01]  /*f80e0*/  LEA.HI.X.SX32 R27, R5, R3.reuse, 0x1, P2 ;  /* 0x00000003051b7211 */ /* 0x080fe200010f0eff */
[----:B------:R-:W-:Y:S01]  /*f80f0*/  IMAD.MOV.U32 R17, RZ, RZ, R14 ;  /* 0x000000ffff117224 */ /* 0x000fe200078e000e */
[CC--:B------:R-:W-:Y:S01]  /*f8100*/  LEA R14, P3, R24.reuse, R4.reuse, 0x1 ;  /* 0x00000004180e7211 */ /* 0x0c0fe200078608ff */
[----:B------:R-:W-:Y:S02]  /*f8110*/  IMAD.MOV.U32 R19, RZ, RZ, R16 ;  /* 0x000000ffff137224 */ /* 0x000fe400078e0010 */
[----:B------:R-:W-:Y:S01]  /*f8120*/  IMAD.MOV.U32 R16, RZ, RZ, R0 ;  /* 0x000000ffff107224 */ /* 0x000fe200078e0000 */
[----:B------:R-:W-:Y:S01]  /*f8130*/  STL.64 [R1+0x638], R26 ;  /* 0x0006381a01007387 */ /* 0x000fe20000100a00 */
[----:B------:R-:W-:Y:S01]  /*f8140*/  IMAD.MOV.U32 R20, RZ, RZ, R15 ;  /* 0x000000ffff147224 */ /* 0x000fe200078e000f */
[----:B------:R-:W-:Y:S01]  /*f8150*/  LEA.HI.X.SX32 R15, R24, R3, 0x1, P3 ;  /* 0x00000003180f7211 */ /* 0x000fe200018f0eff */
[----:B------:R-:W-:Y:S01]  /*f8160*/  VIADD R0, R28, UR42 ;  /* 0x0000002a1c007c36 */ /* 0x000fe20008000000 */
[----:B------:R0:W-:Y:S03]  /*f8170*/  STL.64 [R1+0x3b50], R28 ;  /* 0x003b501c01007387 */ /* 0x0001e60000100a00 */
[----:B------:R-:W-:Y:S01]  /*f8180*/  VIADD R5, R0, UR41 ;  /* 0x0000002900057c36 */ /* 0x000fe20008000000 */
[----:B------:R1:W-:Y:S01]  /*f8190*/  STL.64 [R1+0x630], R14 ;  /* 0x0006300e01007387 */ /* 0x0003e20000100a00 */
[----:B0-----:R-:W-:-:S02]  /*f81a0*/  LEA R28, P1, R23, R4, 0x1 ;  /* 0x00000004171c7211 */ /* 0x001fc400078208ff */
[----:B---3--:R-:W-:Y:S02]  /*f81b0*/  LEA R26, P2, R7, R4, 0x1 ;  /* 0x00000004071a7211 */ /* 0x008fe400078408ff */
[-C--:B------:R-:W-:Y:S01]  /*f81c0*/  LEA.HI.X.SX32 R29, R23, R3.reuse, 0x1, P1 ;  /* 0x00000003171d7211 */ /* 0x080fe200008f0eff */
[----:B-1----:R-:W-:Y:S01]  /*f81d0*/  IMAD.MOV.U32 R15, RZ, RZ, R6 ;  /* 0x000000ffff0f7224 */ /* 0x002fe200078e0006 */
[----:B------:R-:W-:Y:S01]  /*f81e0*/  LEA.HI.X.SX32 R27, R7, R3, 0x1, P2 ;  /* 0x00000003071b7211 */ /* 0x000fe200010f0eff */
[----:B------:R-:W-:-:S04]  /*f81f0*/  VIADD R6, R5, UR40 ;  /* 0x0000002805067c36 */ /* 0x000fc80008000000 */
[----:B------:R-:W-:Y:S01]  /*f8200*/  VIADD R7, R6, UR36 ;  /* 0x0000002406077c36 */ /* 0x000fe20008000000 */
[----:B--2---:R-:W-:-:S04]  /*f8210*/  LEA R24, P3, R21, R4, 0x1 ;  /* 0x0000000415187211 */ /* 0x004fc800078608ff */
[----:B------:R-:W-:Y:S01]  /*f8220*/  LEA.HI.X.SX32 R25, R21, R3, 0x1, P3 ;  /* 0x0000000315197211 */ /* 0x000fe200018f0eff */
[----:B------:R-:W-:Y:S02]  /*f8230*/  IMAD.MOV.U32 R21, RZ, RZ, R19 ;  /* 0x000000ffff157224 */ /* 0x000fe400078e0013 */
[----:B----4-:R-:W-:Y:S02]  /*f8240*/  IMAD.MOV.U32 R14, RZ, RZ, R11 ;  /* 0x000000ffff0e7224 */ /* 0x010fe400078e000b */
[----:B------:R-:W2:Y:S04]  /*f8250*/  LDL.LU R11, [R1+0x694] ;  /* 0x00069400010b7983 */ /* 0x000ea80000300800 */
[----:B------:R-:W3:Y:S04]  /*f8260*/  LDL.LU R23, [R1+0x6bc] ;  /* 0x0006bc0001177983 */ /* 0x000ee80000300800 */
[----:B------:R0:W-:Y:S04]  /*f8270*/  STL.64 [R1+0x658], R28 ;  /* 0x0006581c01007387 */ /* 0x0001e80000100a00 */
[----:B------:R-:W-:Y:S01]  /*f8280*/  STL.64 [R1+0x660], R26 ;  /* 0x0006601a01007387 */ /* 0x000fe20000100a00 */
[----:B0-----:R-:W-:Y:S01]  /*f8290*/  IMAD.MOV.U32 R29, RZ, RZ, R8 ;  /* 0x000000ffff1d7224 */ /* 0x001fe200078e0008 */
[----:B------:R-:W-:-:S02]  /*f82a0*/  LEA R28, P1, R8, R4, 0x1 ;  /* 0x00000004081c7211 */ /* 0x000fc400078208ff */
[----:B------:R-:W-:Y:S02]  /*f82b0*/  STL.64 [R1+0x670], R24 ;  /* 0x0006701801007387 */ /* 0x000fe40000100a00 */
[----:B------:R-:W-:Y:S02]  /*f82c0*/  LEA.HI.X.SX32 R29, R29, R3, 0x1, P1 ;  /* 0x000000031d1d7211 */ /* 0x000fe400008f0eff */
[----:B------:R-:W4:Y:S04]  /*f82d0*/  LDL.LU R19, [R1+0x6d4] ;  /* 0x0006d40001137983 */ /* 0x000f280000300800 */
[----:B------:R0:W-:Y:S04]  /*f82e0*/  STL.64 [R1+0x3b20], R6 ;  /* 0x003b200601007387 */ /* 0x0001e80000100a00 */
[----:B0-----:R-:W2:Y:S04]  /*f82f0*/  LDL.LU R6, [R1+0x6cc] ;  /* 0x0006cc0001067983 */ /* 0x001ea80000300800 */
[----:B------:R-:W-:Y:S04]  /*f8300*/  STL [R1+0x3b38], R7 ;  /* 0x003b380701007387 */ /* 0x000fe80000100800 */
[----:B------:R0:W-:Y:S04]  /*f8310*/  STL.64 [R1+0x668], R28 ;  /* 0x0006681c01007387 */ /* 0x0001e80000100a00 */
[----:B0-----:R-:W2:Y:S01]  /*f8320*/  LDL.LU.64 R28, [R1+0x3b50] ;  /* 0x003b5000011c7983 */ /* 0x001ea20000300a00 */
[----:B------:R-:W-:-:S02]  /*f8330*/  LEA R26, P2, R18, R4, 0x1 ;  /* 0x00000004121a7211 */ /* 0x000fc400078408ff */
[-C--:B------:R-:W-:Y:S02]  /*f8340*/  LEA R24, P3, R22, R4.reuse, 0x1 ;  /* 0x0000000416187211 */ /* 0x080fe400078608ff */
[-C--:B------:R-:W-:Y:S01]  /*f8350*/  LEA.HI.X.SX32 R27, R18, R3.reuse, 0x1, P2 ;  /* 0x00000003121b7211 */ /* 0x080fe200010f0eff */
[----:B------:R-:W-:Y:S01]  /*f8360*/  VIADD R8, R7, UR38 ;  /* 0x0000002607087c36 */ /* 0x000fe20008000000 */
[----:B------:R-:W-:Y:S01]  /*f8370*/  LEA.HI.X.SX32 R25, R22, R3, 0x1, P3 ;  /* 0x0000000316197211 */ /* 0x000fe200018f0eff */
[----:B------:R-:W-:Y:S02]  /*f8380*/  IMAD.MOV.U32 R18, RZ, RZ, R13 ;  /* 0x000000ffff127224 */ /* 0x000fe400078e000d */
[----:B------:R-:W-:Y:S02]  /*f8390*/  IMAD.MOV.U32 R13, RZ, RZ, R9 ;  /* 0x000000ffff0d7224 */ /* 0x000fe400078e0009 */
[----:B------:R-:W-:Y:S02]  /*f83a0*/  IMAD.MOV.U32 R22, RZ, RZ, R15 ;  /* 0x000000ffff167224 */ /* 0x000fe400078e000f */
[----:B------:R-:W-:Y:S01]  /*f83b0*/  VIADD R9, R8, UR39 ;  /* 0x0000002708097c36 */ /* 0x000fe20008000000 */
[----:B--2---:R0:W-:Y:S04]  /*f83c0*/  STL.64 [R1+0x3b48], R28 ;  /* 0x003b481c01007387 */ /* 0x0041e80000100a00 */
[----:B------:R1:W-:Y:S04]  /*f83d0*/  STL.64 [R1+0x680], R26 ;  /* 0x0006801a01007387 */ /* 0x0003e80000100a00 */
[----:B------:R-:W2:Y:S01]  /*f83e0*/  LDL.LU R15, [R1+0x6ec] ;  /* 0x0006ec00010f7983 */ /* 0x000ea20000300800 */
[----:B0-----:R-:W-:Y:S01]  /*f83f0*/  IMAD.MOV.U32 R29, RZ, RZ, R10 ;  /* 0x000000ffff1d7224 */ /* 0x001fe200078e000a */
[----:B------:R-:W-:-:S02]  /*f8400*/  LEA R28, P1, R10, R4, 0x1 ;  /* 0x000000040a1c7211 */ /* 0x000fc400078208ff */
[----:B------:R3:W-:Y:S01]  /*f8410*/  STL.64 [R1+0x688], R24 ;  /* 0x0006881801007387 */ /* 0x0007e20000100a00 */
[-C--:B-1----:R-:W-:Y:S02]  /*f8420*/  LEA R26, P2, R11, R4.reuse, 0x1 ;  /* 0x000000040b1a7211 */ /* 0x082fe400078408ff */
[-C--:B------:R-:W-:Y:S01]  /*f8430*/  LEA.HI.X.SX32 R29, R29, R3.reuse, 0x1, P1 ;  /* 0x000000031d1d7211 */ /* 0x080fe200008f0eff */
[----:B------:R-:W-:Y:S01]  /*f8440*/  STL.64 [R1+0x3b28], R8 ;  /* 0x003b280801007387 */ /* 0x000fe20000100a00 */
[-C--:B------:R-:W-:Y:S01]  /*f8450*/  LEA.HI.X.SX32 R27, R11, R3.reuse, 0x1, P2 ;  /* 0x000000030b1b7211 */ /* 0x080fe200010f0eff */
[----:B------:R-:W-:Y:S01]  /*f8460*/  VIADD R10, R9, UR37 ;  /* 0x00000025090a7c36 */ /* 0x000fe20008000000 */
[CC--:B---3--:R-:W-:Y:S01]  /*f8470*/  LEA R24, P3, R23.reuse, R4.reuse, 0x1 ;  /* 0x0000000417187211 */ /* 0x0c8fe200078608ff */
[----:B------:R0:W-:Y:S03]  /*f8480*/  STL.64 [R1+0x698], R28 ;  /* 0x0006981c01007387 */ /* 0x0001e60000100a00 */
[----:B------:R-:W-:Y:S01]  /*f8490*/  LEA.HI.X.SX32 R25, R23, R3, 0x1, P3 ;  /* 0x0000000317197211 */ /* 0x000fe200018f0eff */
[----:B------:R-:W-:Y:S01]  /*f84a0*/  VIADD R11, R10, UR64 ;  /* 0x000000400a0b7c36 */ /* 0x000fe20008000000 */
[----:B------:R1:W-:Y:S01]  /*f84b0*/  STL.64 [R1+0x690], R26 ;  /* 0x0006901a01007387 */ /* 0x0003e20000100a00 */
[----:B0-----:R-:W-:Y:S01]  /*f84c0*/  IMAD.MOV.U32 R29, RZ, RZ, R12 ;  /* 0x000000ffff1d7224 */ /* 0x001fe200078e000c */
[----:B------:R-:W-:-:S02]  /*f84d0*/  LEA R28, P1, R12, R4, 0x1 ;  /* 0x000000040c1c7211 */ /* 0x000fc400078208ff */
[----:B------:R0:W-:Y:S02]  /*f84e0*/  STL.64 [R1+0x6b8], R24 ;  /* 0x0006b81801007387 */ /* 0x0001e40000100a00 */
[----:B------:R-:W-:Y:S02]  /*f84f0*/  LEA.HI.X.SX32 R29, R29, R3, 0x1, P1 ;  /* 0x000000031d1d7211 */ /* 0x000fe400008f0eff */
[----:B-1----:R-:W3:Y:S04]  /*f8500*/  LDL.LU R27, [R1+0x6f4] ;  /* 0x0006f400011b7983 */ /* 0x002ee80000300800 */
[----:B0-----:R-:W2:Y:S04]  /*f8510*/  LDL.LU R25, [R1+0x71c] ;  /* 0x00071c0001197983 */ /* 0x001ea80000300800 */
[----:B------:R-:W2:Y:S04]  /*f8520*/  LDL.LU R26, [R1+0x724] ;  /* 0x00072400011a7983 */ /* 0x000ea80000300800 */
[----:B------:R0:W-:Y:S04]  /*f8530*/  STL.64 [R1+0x3b18], R10 ;  /* 0x003b180a01007387 */ /* 0x0001e80000100a00 */
[----:B0-----:R-:W2:Y:S04]  /*f8540*/  LDL.LU R10, [R1+0x6f0] ;  /* 0x0006f000010a7983 */ /* 0x001ea80000300800 */
[----:B------:R0:W-:Y:S04]  /*f8550*/  STL.64 [R1+0x6c0], R28 ;  /* 0x0006c01c01007387 */ /* 0x0001e80000100a00 */
[----:B0-----:R-:W2:Y:S01]  /*f8560*/  LDL.LU.64 R28, [R1+0x3b48] ;  /* 0x003b4800011c7983 */ /* 0x001ea20000300a00 */
[-C--:B----4-:R-:W-:Y:S01]  /*f8570*/  LEA R8, P2, R19, R4.reuse, 0x1 ;  /* 0x0000000413087211 */ /* 0x090fe200078408ff */
[----:B------:R-:W-:Y:S01]  /*f8580*/  IMAD.MOV.U32 R24, RZ, RZ, R20 ;  /* 0x000000ffff187224 */ /* 0x000fe200078e0014 */
[----:B------:R-:W-:-:S02]  /*f8590*/  LEA R20, P3, R6, R4, 0x1 ;  /* 0x0000000406147211 */ /* 0x000fc400078608ff */
[-C--:B------:R-:W-:Y:S01]  /*f85a0*/  LEA.HI.X.SX32 R9, R19, R3.reuse, 0x1, P2 ;  /* 0x0000000313097211 */ /* 0x080fe200010f0eff */
[----:B------:R-:W-:Y:S01]  /*f85b0*/  VIADD R12, R11, UR4 ;  /* 0x000000040b0c7c36 */ /* 0x000fe20008000000 */
[----:B------:R-:W0:Y:S01]  /*f85c0*/  LDCU UR4, c[0x0][0x39c] ;  /* 0x00007380ff0477ac */ /* 0x000e220008000800 */
[----:B------:R-:W-:Y:S01]  /*f85d0*/  IMAD.MOV.U32 R23, RZ, RZ, R21 ;  /* 0x000000ffff177224 */ /* 0x000fe200078e0015 */
[----:B------:R-:W-:Y:S01]  /*f85e0*/  LEA.HI.X.SX32 R21, R6, R3, 0x1, P3 ;  /* 0x0000000306157211 */ /* 0x000fe200018f0eff */
[----:B------:R1:W-:Y:S01]  /*f85f0*/  STL.64 [R1+0x6d0], R8 ;  /* 0x0006d00801007387 */ /* 0x0003e20000100a00 */
[-C--:B------:R-:W-:Y:S01]  /*f8600*/  LEA R6, P1, R22, R4.reuse, 0x1 ;  /* 0x0000000416067211 */ /* 0x080fe200078208ff */
[----:B-1----:R-:W-:Y:S02]  /*f8610*/  IMAD.MOV.U32 R8, RZ, RZ, R18 ;  /* 0x000000ffff087224 */ /* 0x002fe400078e0012 */
[----:B------:R-:W-:Y:S02]  /*f8620*/  IMAD.MOV.U32 R18, RZ, RZ, R13 ;  /* 0x000000ffff127224 */ /* 0x000fe400078e000d */
[----:B------:R-:W-:Y:S01]  /*f8630*/  VIADD R13, R12, UR7 ;  /* 0x000000070c0d7c36 */ /* 0x000fe20008000000 */
[----:B------:R-:W1:Y:S01]  /*f8640*/  LDCU UR7, c[0x0][0x39c] ;  /* 0x00007380ff0777ac */ /* 0x000e620008000800 */
[----:B--2---:R2:W-:Y:S04]  /*f8650*/  STL.64 [R1+0x3b40], R28 ;  /* 0x003b401c01007387 */ /* 0x0045e80000100a00 */
[----:B------:R-:W4:Y:S04]  /*f8660*/  LDL.LU R19, [R1+0x72c] ;  /* 0x00072c0001137983 */ /* 0x000f280000300800 */
[----:B------:R-:W4:Y:S04]  /*f8670*/  LDL.LU R9, [R1+0x744] ;  /* 0x0007440001097983 */ /* 0x000f280000300800 */
[----:B------:R0:W-:Y:S01]  /*f8680*/  STL.64 [R1+0x6c8], R20 ;  /* 0x0006c81401007387 */ /* 0x0001e20000100a00 */
[----:B--2---:R-:W-:-:S04]  /*f8690*/  LEA R28, P2, R15, R4, 0x1 ;  /* 0x000000040f1c7211 */ /* 0x004fc800078408ff */
[----:B------:R-:W-:Y:S01]  /*f86a0*/  LEA.HI.X.SX32 R29, R15, R3, 0x1, P2 ;  /* 0x000000030f1d7211 */ /* 0x000fe200010f0eff */
[----:B0-----:R-:W2:Y:S01]  /*f86b0*/  LDL.LU R21, [R1+0x75c] ;  /* 0x00075c0001157983 */ /* 0x001ea20000300800 */
[----:B------:R-:W-:Y:S02]  /*f86c0*/  IMAD.MOV.U32 R20, RZ, RZ, R14 ;  /* 0x000000ffff147224 */ /* 0x000fe400078e000e */
[----:B------:R-:W-:Y:S01]  /*f86d0*/  VIADD R14, R13, UR72 ;  /* 0x000000480d0e7c36 */ /* 0x000fe20008000000 */
[----:B------:R0:W-:Y:S04]  /*f86e0*/  STL.64 [R1+0x3b30], R12 ;  /* 0x003b300c01007387 */ /* 0x0001e80000100a00 */
[----:B------:R1:W-:Y:S01]  /*f86f0*/  STL [R1+0x6e0], R6 ;  /* 0x0006e00601007387 */ /* 0x0003e20000100800 */
[----:B0-----:R-:W-:-:S02]  /*f8700*/  IMAD.MOV.U32 R12, RZ, RZ, R6 ;  /* 0x000000ffff0c7224 */ /* 0x001fc400078e0006 */
[----:B------:R-:W-:Y:S01]  /*f8710*/  IMAD.MOV.U32 R13, RZ, RZ, R7 ;  /* 0x000000ffff0d7224 */ /* 0x000fe200078e0007 */
[-C--:B-1----:R-:W-:Y:S02]  /*f8720*/  LEA R6, P3, R10, R4.reuse, 0x1 ;  /* 0x000000040a067211 */ /* 0x082fe400078608ff */
[-C--:B------:R-:W-:Y:S02]  /*f8730*/  LEA.HI.X.SX32 R13, R22, R3.reuse, 0x1, P1 ;  /* 0x00000003160d7211 */ /* 0x080fe400008f0eff */
[----:B------:R-:W-:Y:S01]  /*f8740*/  LEA.HI.X.SX32 R7, R10, R3, 0x1, P3 ;  /* 0x000000030a077211 */ /* 0x000fe200018f0eff */
[----:B------:R-:W2:Y:S04]  /*f8750*/  LDL.LU R22, [R1+0x754] ;  /* 0x0007540001167983 */ /* 0x000ea80000300800 */
[----:B------:R-:W-:Y:S04]  /*f8760*/  STL [R1+0x6e4], R13 ;  /* 0x0006e40d01007387 */ /* 0x000fe80000100800 */
[----:B------:R3:W-:Y:S04]  /*f8770*/  STL.64 [R1+0x6e8], R28 ;  /* 0x0006e81c01007387 */ /* 0x0007e80000100a00 */
[----:B------:R0:W-:Y:S01]  /*f8780*/  STL.64 [R1+0x6f8], R6 ;  /* 0x0006f80601007387 */ /* 0x0001e20000100a00 */
[----:B---3--:R-:W-:-:S02]  /*f8790*/  LEA R28, P1, R27, R4, 0x1 ;  /* 0x000000041b1c7211 */ /* 0x008fc400078208ff */
[----:B0-----:R-:W-:Y:S02]  /*f87a0*/  LEA R6, P2, R25, R4, 0x1 ;  /* 0x0000000419067211 */ /* 0x001fe400078408ff */
[-C--:B------:R-:W-:Y:S02]  /*f87b0*/  LEA.HI.X.SX32 R29, R27, R3.reuse, 0x1, P1 ;  /* 0x000000031b1d7211 */ /* 0x080fe400008f0eff */
[----:B------:R-:W-:-:S03]  /*f87c0*/  LEA.HI.X.SX32 R7, R25, R3, 0x1, P2 ;  /* 0x0000000319077211 */ /* 0x000fc600010f0eff */
[----:B------:R0:W-:Y:S04]  /*f87d0*/  STL.64 [R1+0x6f0], R28 ;  /* 0x0006f01c01007387 */ /* 0x0001e80000100a00 */
[----:B0-----:R-:W3:Y:S04]  /*f87e0*/  LDL.LU.64 R28, [R1+0x3b40] ;  /* 0x003b4000011c7983 */ /* 0x001ee80000300a00 */
[----:B------:R0:W-:Y:S04]  /*f87f0*/  STL.64 [R1+0x718], R6 ;  /* 0x0007180601007387 */ /* 0x0001e80000100a00 */
[----:B0-----:R-:W2:Y:S01]  /*f8800*/  LDL.LU R7, [R1+0x3b38] ;  /* 0x003b380001077983 */ /* 0x001ea20000300800 */
[----:B------:R-:W-:Y:S01]  /*f8810*/  LEA R12, P3, R26, R4, 0x1 ;  /* 0x000000041a0c7211 */ /* 0x000fe200078608ff */
[----:B------:R-:W-:-:S02]  /*f8820*/  VIADD R15, R14, UR71 ;  /* 0x000000470e0f7c36 */ /* 0x000fc40008000000 */
[----:B------:R-:W-:Y:S01]  /*f8830*/  IMAD.MOV.U32 R10, RZ, RZ, R23 ;  /* 0x000000ffff0a7224 */ /* 0x000fe200078e0017 */
[----:B------:R-:W-:Y:S01]  /*f8840*/  LEA.HI.X.SX32 R13, R26, R3, 0x1, P3 ;  /* 0x000000031a0d7211 */ /* 0x000fe200018f0eff */
[----:B------:R-:W-:Y:S01]  /*f8850*/  IMAD.MOV.U32 R23, RZ, RZ, R16 ;  /* 0x000000ffff177224 */ /* 0x000fe200078e0010 */
[----:B------:R-:W3:Y:S01]  /*f8860*/  LDL.LU R25, [R1+0x7bc] ;  /* 0x0007bc0001197983 */ /* 0x000ee20000300800 */
[----:B------:R-:W-:Y:S02]  /*f8870*/  VIADD R16, R15, UR70 ;  /* 0x000000460f107c36 */ /* 0x000fe40008000000 */
[----:B------:R-:W-:Y:S01]  /*f8880*/  IMAD.MOV.U32 R27, RZ, RZ, R17 ;  /* 0x000000ffff1b7224 */ /* 0x000fe200078e0011 */
[----:B------:R-:W-:Y:S01]  /*f8890*/  STL.64 [R1+0x720], R12 ;  /* 0x0007200c01007387 */ /* 0x000fe20000100a00 */
[----:B------:R-:W-:Y:S01]  /*f88a0*/  VIADD R17, R16, UR69 ;  /* 0x0000004510117c36 */ /* 0x000fe20008000000 */
[----:B------:R-:W-:Y:S01]  /*f88b0*/  LEA R6, P1, R8, R4, 0x1 ;  /* 0x0000000408067211 */ /* 0x000fe200078208ff */
[----:B------:R-:W-:-:S02]  /*f88c0*/  IMAD.MOV.U32 R26, RZ, RZ, R18 ;  /* 0x000000ffff1a7224 */ /* 0x000fc400078e0012 */
[----:B------:R-:W-:Y:S01]  /*f88d0*/  VIADD R18, R17, UR68 ;  /* 0x0000004411127c36 */ /* 0x000fe20008000000 */
[----:B------:R0:W-:Y:S04]  /*f88e0*/  STL.64 [R1+0x3b10], R16 ;  /* 0x003b101001007387 */ /* 0x0001e80000100a00 */
[----:B------:R1:W-:Y:S01]  /*f88f0*/  STL [R1+0x730], R6 ;  /* 0x0007300601007387 */ /* 0x0003e20000100800 */
[----:B0-----:R-:W-:Y:S01]  /*f8900*/  IMAD.MOV.U32 R16, RZ, RZ, R6 ;  /* 0x000000ffff107224 */ /* 0x001fe200078e0006 */
[----:B----4-:R-:W-:-:S04]  /*f8910*/  LEA R12, P2, R19, R4, 0x1 ;  /* 0x00000004130c7211 */ /* 0x010fc800078408ff */
[----:B------:R-:W-:Y:S02]  /*f8920*/  LEA.HI.X.SX32 R13, R19, R3, 0x1, P2 ;  /* 0x00000003130d7211 */ /* 0x000fe400010f0eff */
[----:B-1----:R-:W-:-:S03]  /*f8930*/  LEA R6, P3, R9, R4, 0x1 ;  /* 0x0000000409067211 */ /* 0x002fc600078608ff */
[----:B------:R0:W-:Y:S04]  /*f8940*/  STL.64 [R1+0x728], R12 ;  /* 0x0007280c01007387 */ /* 0x0001e80000100a00 */
[----:B0-----:R-:W4:Y:S01]  /*f8950*/  LDL.LU.64 R12, [R1+0x3b30] ;  /* 0x003b3000010c7983 */ /* 0x001f220000300a00 */
[----:B--2---:R-:W-:Y:S01]  /*f8960*/  IMAD.MOV.U32 R17, RZ, RZ, R7 ;  /* 0x000000ffff117224 */ /* 0x004fe200078e0007 */
[-C--:B------:R-:W-:Y:S02]  /*f8970*/  LEA.HI.X.SX32 R17, R8, R3.reuse, 0x1, P1 ;  /* 0x0000000308117211 */ /* 0x080fe400008f0eff */
[----:B------:R-:W-:-:S03]  /*f8980*/  LEA.HI.X.SX32 R7, R9, R3, 0x1, P3 ;  /* 0x0000000309077211 */ /* 0x000fc600018f0eff */
[----:B------:R0:W-:Y:S01]  /*f8990*/  STL [R1+0x734], R17 ;  /* 0x0007341101007387 */ /* 0x0001e20000100800 */
[-C--:B------:R-:W-:Y:S02]  /*f89a0*/  LEA R16, P1, R20, R4.reuse, 0x1 ;  /* 0x0000000414107211 */ /* 0x080fe400078208ff */
[C---:B------:R-:W-:Y:S01]  /*f89b0*/  LEA R8, P2, R21.reuse, R4, 0x1 ;  /* 0x0000000415087211 */ /* 0x040fe200078408ff */
[----:B------:R1:W-:Y:S01]  /*f89c0*/  STL.64 [R1+0x740], R6 ;  /* 0x0007400601007387 */ /* 0x0003e20000100a00 */
[----:B0-----:R-:W-:Y:S02]  /*f89d0*/  IMAD.MOV.U32 R17, RZ, RZ, R20 ;  /* 0x000000ffff117224 */ /* 0x001fe400078e0014 */
[----:B------:R-:W-:-:S03]  /*f89e0*/  LEA.HI.X.SX32 R9, R21, R3, 0x1, P2 ;  /* 0x0000000315097211 */ /* 0x000fc600010f0eff */
[----:B------:R-:W-:Y:S02]  /*f89f0*/  LEA.HI.X.SX32 R17, R17, R3, 0x1, P1 ;  /* 0x0000000311117211 */ /* 0x000fe400008f0eff */
[----:B-1----:R-:W-:-:S04]  /*f8a00*/  LEA R6, P3, R22, R4, 0x1 ;  /* 0x0000000416067211 */ /* 0x002fc800078608ff */
[----:B------:R-:W-:Y:S01]  /*f8a10*/  LEA.HI.X.SX32 R7, R22, R3, 0x1, P3 ;  /* 0x0000000316077211 */ /* 0x000fe200018f0eff */
[----:B------:R-:W-:Y:S04]  /*f8a20*/  STL.64 [R1+0x748], R16 ;  /* 0x0007481001007387 */ /* 0x000fe80000100a00 */
[----:B------:R0:W-:Y:S04]  /*f8a30*/  STL.64 [R1+0x758], R8 ;  /* 0x0007580801007387 */ /* 0x0001e80000100a00 */
[----:B------:R1:W-:Y:S01]  /*f8a40*/  STL.64 [R1+0x750], R6 ;  /* 0x0007500601007387 */ /* 0x0003e20000100a00 */
[----:B0-----:R-:W-:-:S02]  /*f8a50*/  LEA R8, P1, R10, R4, 0x1 ;  /* 0x000000040a087211 */ /* 0x001fc400078208ff */
[C---:B-1----:R-:W-:Y:S02]  /*f8a60*/  LEA R6, P2, R23.reuse, R4, 0x1 ;  /* 0x0000000417067211 */ /* 0x042fe400078408ff */
[-C--:B------:R-:W-:Y:S02]  /*f8a70*/  LEA.HI.X.SX32 R9, R10, R3.reuse, 0x1, P1 ;  /* 0x000000030a097211 */ /* 0x080fe400008f0eff */
[----:B------:R-:W-:-:S03]  /*f8a80*/  LEA.HI.X.SX32 R7, R23, R3, 0x1, P2 ;  /* 0x0000000317077211 */ /* 0x000fc600010f0eff */
[----:B------:R0:W-:Y:S04]  /*f8a90*/  STL.64 [R1+0x778], R8 ;  /* 0x0007780801007387 */ /* 0x0001e80000100a00 */
[----:B0-----:R-:W2:Y:S04]  /*f8aa0*/  LDL.LU.64 R8, [R1+0x3b28] ;  /* 0x003b280001087983 */ /* 0x001ea80000300a00 */
[----:B------:R0:W-:Y:S04]  /*f8ab0*/  STL.64 [R1+0x780], R6 ;  /* 0x0007800601007387 */ /* 0x0001e80000100a00 */
[----:B0-----:R-:W2:Y:S01]  /*f8ac0*/  LDL.LU.64 R6, [R1+0x3b20] ;  /* 0x003b200001067983 */ /* 0x001ea20000300a00 */
[----:B------:R-:W-:-:S04]  /*f8ad0*/  VIADD R19, R18, UR67 ;  /* 0x0000004312137c36 */ /* 0x000fc80008000000 */
[----:B------:R-:W-:Y:S01]  /*f8ae0*/  VIADD R20, R19, UR66 ;  /* 0x0000004213147c36 */ /* 0x000fe20008000000 */
[----:B------:R-:W-:-:S03]  /*f8af0*/  LEA R16, P3, R24, R4, 0x1 ;  /* 0x0000000418107211 */ /* 0x000fc600078608ff */
[----:B------:R-:W-:Y:S01]  /*f8b00*/  VIADD R21, R20, UR65 ;  /* 0x0000004114157c36 */ /* 0x000fe20008000000 */
[----:B------:R-:W-:-:S03]  /*f8b10*/  LEA.HI.X.SX32 R17, R24, R3, 0x1, P3 ;  /* 0x0000000318117211 */ /* 0x000fc600018f0eff */
[----:B------:R-:W-:Y:S01]  /*f8b20*/  VIADD R22, R21, UR5 ;  /* 0x0000000515167c36 */ /* 0x000fe20008000000 */
[----:B------:R-:W-:Y:S01]  /*f8b30*/  LEA R10, P1, R27, R4, 0x1 ;  /* 0x000000041b0a7211 */ /* 0x000fe200078208ff */
[----:B------:R3:W-:Y:S01]  /*f8b40*/  STL.64 [R1+0x798], R16 ;  /* 0x0007981001007387 */ /* 0x0007e20000100a00 */
[----:B------:R-:W0:Y:S01]  /*f8b50*/  LDCU UR5, c[0x0][0x39c] ;  /* 0x00007380ff0577ac */ /* 0x000e220008000800 */
[----:B------:R-:W-:-:S05]  /*f8b60*/  VIADD R23, R22, UR73 ;  /* 0x0000004916177c36 */ /* 0x000fca0008000000 */
[----:B------:R1:W-:Y:S01]  /*f8b70*/  STL.64 [R1+0x3b08], R22 ;  /* 0x003b081601007387 */ /* 0x0003e20000100a00 */
[----:B------:R-:W-:-:S03]  /*f8b80*/  VIADD R24, R23, UR32 ;  /* 0x0000002017187c36 */ /* 0x000fc60008000000 */
[----:B------:R0:W-:Y:S01]  /*f8b90*/  STL [R1+0x790], R10 ;  /* 0x0007900a01007387 */ /* 0x0001e20000100800 */
[----:B---3--:R-:W-:Y:S02]  /*f8ba0*/  LEA R16, P2, R25, R4, 0x1 ;  /* 0x0000000419107211 */ /* 0x008fe400078408ff */
[----:B-1----:R-:W-:Y:S01]  /*f8bb0*/  MOV R22, R10 ;  /* 0x0000000a00167202 */ /* 0x002fe20000000f00 */
[----:B------:R-:W-:Y:S01]  /*f8bc0*/  IMAD.MOV.U32 R23, RZ, RZ, R11 ;  /* 0x000000ffff177224 */ /* 0x000fe200078e000b */
[CC--:B0-----:R-:W-:Y:S02]  /*f8bd0*/  LEA R10, P3, R26.reuse, R4.reuse, 0x1 ;  /* 0x000000041a0a7211 */ /* 0x0c1fe400078608ff */
[-C--:B------:R-:W-:Y:S02]  /*f8be0*/  LEA.HI.X.SX32 R23, R27, R3.reuse, 0x1, P1 ;  /* 0x000000031b177211 */ /* 0x080fe400008f0eff */
[-C--:B------:R-:W-:Y:S02]  /*f8bf0*/  LEA.HI.X.SX32 R17, R25, R3.reuse, 0x1, P2 ;  /* 0x0000000319117211 */ /* 0x080fe400010f0eff */
[----:B------:R-:W-:Y:S01]  /*f8c00*/  LEA.HI.X.SX32 R11, R26, R3, 0x1, P3 ;  /* 0x000000031a0b7211 */ /* 0x000fe200018f0eff */
[----:B------:R0:W-:Y:S01]  /*f8c10*/  STL [R1+0x794], R23 ;  /* 0x0007941701007387 */ /* 0x0001e20000100800 */
[----:B------:R-:W-:-:S03]  /*f8c20*/  LEA R22, P1, R29, R4, 0x1 ;  /* 0x000000041d167211 */ /* 0x000fc600078208ff */
[----:B------:R1:W-:Y:S04]  /*f8c30*/  STL.64 [R1+0x7b8], R16 ;  /* 0x0007b81001007387 */ /* 0x0003e80000100a00 */
[----:B------:R3:W-:Y:S01]  /*f8c40*/  STL.64 [R1+0x7c8], R10 ;  /* 0x0007c80a01007387 */ /* 0x0007e20000100a00 */
[-C--:B0-----:R-:W-:Y:S02]  /*f8c50*/  LEA.HI.X.SX32 R23, R29, R3.reuse, 0x1, P1 ;  /* 0x000000031d177211 */ /* 0x081fe400008f0eff */
[-C--:B-1----:R-:W-:Y:S02]  /*f8c60*/  LEA R16, P2, R2, R4.reuse, 0x1 ;  /* 0x0000000402107211 */ /* 0x082fe400078408ff */
[----:B---3--:R-:W-:Y:S02]  /*f8c70*/  LEA R10, P3, R28, R4, 0x1 ;  /* 0x000000041c0a7211 */ /* 0x008fe400078608ff */
[----:B------:R-:W-:-:S02]  /*f8c80*/  LEA.HI.X.SX32 R17, R2, R3, 0x1, P2 ;  /* 0x0000000302117211 */ /* 0x000fc400010f0eff */
[----:B------:R-:W-:Y:S01]  /*f8c90*/  LEA.HI.X.SX32 R11, R28, R3, 0x1, P3 ;  /* 0x000000031c0b7211 */ /* 0x000fe200018f0eff */
[----:B------:R0:W-:Y:S04]  /*f8ca0*/  STL.64 [R1+0x7e0], R22 ;  /* 0x0007e01601007387 */ /* 0x0001e80000100a00 */
[----:B------:R1:W-:Y:S04]  /*f8cb0*/  STL.64 [R1+0x7d8], R16 ;  /* 0x0007d81001007387 */ /* 0x0003e80000100a00 */
[----:B------:R2:W-:Y:S01]  /*f8cc0*/  STL.64 [R1+0x800], R10 ;  /* 0x0008000a01007387 */ /* 0x0005e20000100a00 */
[----:B0-----:R-:W-:-:S04]  /*f8cd0*/  LEA R22, P1, R0, R4, 0x1 ;  /* 0x0000000400167211 */ /* 0x001fc800078208ff */
[----:B------:R-:W-:Y:S02]  /*f8ce0*/  LEA.HI.X.SX32 R23, R0, R3, 0x1, P1 ;  /* 0x0000000300177211 */ /* 0x000fe400008f0eff */
[----:B-1----:R-:W-:-:S03]  /*f8cf0*/  LEA R16, P2, R5, R4, 0x1 ;  /* 0x0000000405107211 */ /* 0x002fc600078408ff */
[----:B------:R-:W-:Y:S01]  /*f8d00*/  STL.64 [R1+0x810], R22 ;  /* 0x0008101601007387 */ /* 0x000fe20000100a00 */
[----:B------:R-:W-:Y:S02]  /*f8d10*/  LEA.HI.X.SX32 R17, R5, R3, 0x1, P2 ;  /* 0x0000000305117211 */ /* 0x000fe400010f0eff */
[----:B--2---:R-:W-:-:S04]  /*f8d20*/  LEA R10, P3, R6, R4, 0x1 ;  /* 0x00000004060a7211 */ /* 0x004fc800078608ff */
[----:B------:R-:W-:-:S05]  /*f8d30*/  LEA.HI.X.SX32 R11, R6, R3, 0x1, P3 ;  /* 0x00000003060b7211 */ /* 0x000fca00018f0eff */
[----:B------:R0:W-:Y:S04]  /*f8d40*/  STL.64 [R1+0x848], R10 ;  /* 0x0008480a01007387 */ /* 0x0001e80000100a00 */
[----:B------:R-:W-:Y:S01]  /*f8d50*/  STL.64 [R1+0x838], R16 ;  /* 0x0008381001007387 */ /* 0x000fe20000100a00 */
[----:B0-----:R-:W-:-:S04]  /*f8d60*/  LEA R10, P1, R7, R4, 0x1 ;  /* 0x00000004070a7211 */ /* 0x001fc800078208ff */
[----:B------:R-:W-:-:S05]  /*f8d70*/  LEA.HI.X.SX32 R11, R7, R3, 0x1, P1 ;  /* 0x00000003070b7211 */ /* 0x000fca00008f0eff */
[----:B------:R0:W-:Y:S04]  /*f8d80*/  STL.64 [R1+0x830], R10 ;  /* 0x0008300a01007387 */ /* 0x0001e80000100a00 */
[----:B0-----:R-:W2:Y:S01]  /*f8d90*/  LDL.LU.64 R10, [R1+0x3b18] ;  /* 0x003b1800010a7983 */ /* 0x001ea20000300a00 */
[CC--:B------:R-:W-:Y:S02]  /*f8da0*/  LEA R22, P2, R8.reuse, R4.reuse, 0x1 ;  /* 0x0000000408167211 */ /* 0x0c0fe400078408ff */
[C---:B------:R-:W-:Y:S02]  /*f8db0*/  LEA R16, P3, R9.reuse, R4, 0x1 ;  /* 0x0000000409107211 */ /* 0x040fe400078608ff */
[-C--:B------:R-:W-:Y:S02]  /*f8dc0*/  LEA.HI.X.SX32 R23, R8, R3.reuse, 0x1, P2 ;  /* 0x0000000308177211 */ /* 0x080fe400010f0eff */
[----:B------:R-:W-:-:S03]  /*f8dd0*/  LEA.HI.X.SX32 R17, R9, R3, 0x1, P3 ;  /* 0x0000000309117211 */ /* 0x000fc600018f0eff */
[----:B------:R-:W-:Y:S04]  /*f8de0*/  STL.64 [R1+0x850], R22 ;  /* 0x0008501601007387 */ /* 0x000fe80000100a00 */
[----:B------:R4:W-:Y:S02]  /*f8df0*/  STL.64 [R1+0x870], R16 ;  /* 0x0008701001007387 */ /* 0x0009e40000100a00 */
[----:B----4-:R-:W-:-:S04]  /*f8e00*/  LEA R16, P3, R12, R4, 0x1 ;  /* 0x000000040c107211 */ /* 0x010fc800078608ff */
[----:B------:R-:W-:Y:S02]  /*f8e10*/  LEA.HI.X.SX32 R17, R12, R3, 0x1, P3 ;  /* 0x000000030c117211 */ /* 0x000fe400018f0eff */
[----:B--2---:R-:W-:-:S04]  /*f8e20*/  LEA R8, P1, R10, R4, 0x1 ;  /* 0x000000040a087211 */ /* 0x004fc800078208ff */
[----:B------:R-:W-:Y:S02]  /*f8e30*/  LEA.HI.X.SX32 R9, R10, R3, 0x1, P1 ;  /* 0x000000030a097211 */ /* 0x000fe400008f0eff */
[----:B------:R-:W-:-:S03]  /*f8e40*/  LEA R22, P2, R11, R4, 0x1 ;  /* 0x000000040b167211 */ /* 0x000fc600078408ff */
[----:B------:R-:W-:Y:S04]  /*f8e50*/  STL.64 [R1+0x828], R8 ;  /* 0x0008280801007387 */ /* 0x000fe80000100a00 */
[----:B------:R0:W-:Y:S01]  /*f8e60*/  STL.64 [R1+0xa10], R16 ;  /* 0x000a101001007387 */ /* 0x0001e20000100a00 */
[----:B------:R-:W-:Y:S02]  /*f8e70*/  LEA.HI.X.SX32 R23, R11, R3, 0x1, P2 ;  /* 0x000000030b177211 */ /* 0x000fe400010f0eff */
[----:B0-----:R-:W-:-:S04]  /*f8e80*/  LEA R16, P1, R13, R4, 0x1 ;  /* 0x000000040d107211 */ /* 0x001fc800078208ff */
[----:B------:R-:W-:Y:S01]  /*f8e90*/  LEA.HI.X.SX32 R17, R13, R3, 0x1, P1 ;  /* 0x000000030d117211 */ /* 0x000fe200008f0eff */
[----:B------:R-:W-:Y:S04]  /*f8ea0*/  STL.64 [R1+0x868], R22 ;  /* 0x0008681601007387 */ /* 0x000fe80000100a00 */
[----:B------:R0:W-:Y:S04]  /*f8eb0*/  STL.64 [R1+0x860], R16 ;  /* 0x0008601001007387 */ /* 0x0001e80000100a00 */
[----:B0-----:R-:W2:Y:S01]  /*f8ec0*/  LDL.LU.64 R16, [R1+0x3b10] ;  /* 0x003b100001107983 */ /* 0x001ea20000300a00 */
[----:B------:R-:W-:-:S02]  /*f8ed0*/  LEA R10, P2, R14, R4, 0x1 ;  /* 0x000000040e0a7211 */ /* 0x000fc400078408ff */
[C---:B------:R-:W-:Y:S02]  /*f8ee0*/  LEA R22, P3, R15.reuse, R4, 0x1 ;  /* 0x000000040f167211 */ /* 0x040fe400078608ff */
[-C--:B------:R-:W-:Y:S02]  /*f8ef0*/  LEA.HI.X.SX32 R11, R14, R3.reuse, 0x1, P2 ;  /* 0x000000030e0b7211 */ /* 0x080fe400010f0eff */
[----:B------:R-:W-:-:S03]  /*f8f00*/  LEA.HI.X.SX32 R23, R15, R3, 0x1, P3 ;  /* 0x000000030f177211 */ /* 0x000fc600018f0eff */
[----:B------:R-:W-:Y:S04]  /*f8f10*/  STL.64 [R1+0x858], R10 ;  /* 0x0008580a01007387 */ /* 0x000fe80000100a00 */
[----:B------:R0:W-:Y:S02]  /*f8f20*/  STL.64 [R1+0xa40], R22 ;  /* 0x000a401601007387 */ /* 0x0001e40000100a00 */
[----:B0-----:R-:W-:-:S04]  /*f8f30*/  LEA R22, P3, R18, R4, 0x1 ;  /* 0x0000000412167211 */ /* 0x001fc800078608ff */
[-C--:B------:R-:W-:Y:S02]  /*f8f40*/  LEA.HI.X.SX32 R23, R18, R3.reuse, 0x1, P3 ;  /* 0x0000000312177211 */ /* 0x080fe400018f0eff */
[CC--:B--2---:R-:W-:Y:S02]  /*f8f50*/  LEA R12, P2, R17.reuse, R4.reuse, 0x1 ;  /* 0x00000004110c7211 */ /* 0x0c4fe400078408ff */
[C---:B------:R-:W-:Y:S02]  /*f8f60*/  LEA R14, P1, R16.reuse, R4, 0x1 ;  /* 0x00000004100e7211 */ /* 0x040fe400078208ff */
[-C--:B------:R-:W-:Y:S02]  /*f8f70*/  LEA.HI.X.SX32 R13, R17, R3.reuse, 0x1, P2 ;  /* 0x00000003110d7211 */ /* 0x080fe400010f0eff */
[----:B------:R-:W-:-:S03]  /*f8f80*/  LEA.HI.X.SX32 R15, R16, R3, 0x1, P1 ;  /* 0x00000003100f7211 */ /* 0x000fc600008f0eff */
[----:B------:R-:W-:Y:S04]  /*f8f90*/  STL.64 [R1+0xa38], R12 ;  /* 0x000a380c01007387 */ /* 0x000fe80000100a00 */
[----:B------:R-:W-:Y:S04]  /*f8fa0*/  STL.64 [R1+0x9c8], R14 ;  /* 0x0009c80e01007387 */ /* 0x000fe80000100a00 */
[----:B------:R0:W-:Y:S02]  /*f8fb0*/  STL.64 [R1+0xa48], R22 ;  /* 0x000a481601007387 */ /* 0x0001e40000100a00 */
[----:B0-----:R-:W-:-:S04]  /*f8fc0*/  LEA R22, P1, R19, R4, 0x1 ;  /* 0x0000000413167211 */ /* 0x001fc800078208ff */
[----:B------:R-:W-:-:S05]  /*f8fd0*/  LEA.HI.X.SX32 R23, R19, R3, 0x1, P1 ;  /* 0x0000000313177211 */ /* 0x000fca00008f0eff */
[----:B------:R0:W-:Y:S04]  /*f8fe0*/  STL.64 [R1+0xa30], R22 ;  /* 0x000a301601007387 */ /* 0x0001e80000100a00 */
[----:B0-----:R-:W2:Y:S01]  /*f8ff0*/  LDL.LU.64 R22, [R1+0x3b08] ;  /* 0x003b080001167983 */ /* 0x001ea20000300a00 */
[----:B------:R-:W-:-:S04]  /*f9000*/  VIADD R25, R24, UR74 ;  /* 0x0000004a18197c36 */ /* 0x000fc80008000000 */
[----:B------:R-:W-:Y:S01]  /*f9010*/  VIADD R26, R25, UR31 ;  /* 0x0000001f191a7c36 */ /* 0x000fe20008000000 */
[----:B------:R-:W-:-:S03]  /*f9020*/  LEA R14, P2, R20, R4, 0x1 ;  /* 0x00000004140e7211 */ /* 0x000fc600078408ff */
[----:B------:R-:W-:Y:S01]  /*f9030*/  VIADD R27, R26, UR30 ;  /* 0x0000001e1a1b7c36 */ /* 0x000fe20008000000 */
[----:B------:R-:W-:-:S03]  /*f9040*/  LEA R16, P3, R21, R4, 0x1 ;  /* 0x0000000415107211 */ /* 0x000fc600078608ff */
[----:B------:R-:W-:Y:S01]  /*f9050*/  VIADD R28, R27, UR75 ;  /* 0x0000004b1b1c7c36 */ /* 0x000fe20008000000 */
[-C--:B------:R-:W-:Y:S02]  /*f9060*/  LEA.HI.X.SX32 R15, R20, R3.reuse, 0x1, P2 ;  /* 0x00000003140f7211 */ /* 0x080fe400010f0eff */
[----:B------:R-:W-:Y:S01]  /*f9070*/  LEA.HI.X.SX32 R17, R21, R3, 0x1, P3 ;  /* 0x0000000315117211 */ /* 0x000fe200018f0eff */
[----:B------:R-:W-:Y:S02]  /*f9080*/  VIADD R0, R28, UR29 ;  /* 0x0000001d1c007c36 */ /* 0x000fe40008000000 */
[----:B------:R0:W-:Y:S02]  /*f9090*/  STL.64 [R1+0xa60], R14 ;  /* 0x000a600e01007387 */ /* 0x0001e40000100a00 */
[----:B------:R-:W-:Y:S02]  /*f90a0*/  VIADD R5, R0, UR76 ;  /* 0x0000004c00057c36 */ /* 0x000fe40008000000 */
[----:B------:R2:W-:Y:S01]  /*f90b0*/  STL.64 [R1+0xa90], R16 ;  /* 0x000a901001007387 */ /* 0x0005e20000100a00 */
[----:B------:R-:W-:Y:S01]  /*f90c0*/  LEA R18, P3, R24, R4, 0x1 ;  /* 0x0000000418127211 */ /* 0x000fe200078608ff */
[----:B------:R-:W-:-:S03]  /*f90d0*/  VIADD R6, R5, UR28 ;  /* 0x0000001c05067c36 */ /* 0x000fc60008000000 */
[----:B------:R-:W-:Y:S01]  /*f90e0*/  LEA.HI.X.SX32 R19, R24, R3, 0x1, P3 ;  /* 0x0000000318137211 */ /* 0x000fe200018f0eff */
[----:B------:R-:W-:-:S04]  /*f90f0*/  VIADD R7, R6, UR27 ;  /* 0x0000001b06077c36 */ /* 0x000fc80008000000 */
[----:B------:R-:W-:-:S04]  /*f9100*/  VIADD R8, R7, UR77 ;  /* 0x0000004d07087c36 */ /* 0x000fc80008000000 */
[----:B------:R-:W-:-:S04]  /*f9110*/  VIADD R9, R8, UR26 ;  /* 0x0000001a08097c36 */ /* 0x000fc80008000000 */
[----:B------:R-:W-:-:S04]  /*f9120*/  VIADD R10, R9, UR25 ;  /* 0x00000019090a7c36 */ /* 0x000fc80008000000 */
[----:B------:R-:W-:-:S04]  /*f9130*/  VIADD R11, R10, UR24 ;  /* 0x000000180a0b7c36 */ /* 0x000fc80008000000 */
[----:B------:R-:W-:-:S04]  /*f9140*/  VIADD R12, R11, UR23 ;  /* 0x000000170b0c7c36 */ /* 0x000fc80008000000 */
[----:B------:R-:W-:-:S04]  /*f9150*/  VIADD R13, R12, UR22 ;  /* 0x000000160c0d7c36 */ /* 0x000fc80008000000 */
[----:B0-----:R-:W-:-:S04]  /*f9160*/  VIADD R14, R13, UR21 ;  /* 0x000000150d0e7c36 */ /* 0x001fc80008000000 */
[----:B------:R-:W-:Y:S01]  /*f9170*/  VIADD R15, R14, UR20 ;  /* 0x000000140e0f7c36 */ /* 0x000fe20008000000 */
[CC--:B--2---:R-:W-:Y:S02]  /*f9180*/  LEA R16, P2, R23.reuse, R4.reuse, 0x1 ;  /* 0x0000000417107211 */ /* 0x0c4fe400078408ff */
[C---:B------:R-:W-:Y:S02]  /*f9190*/  LEA R20, P1, R22.reuse, R4, 0x1 ;  /* 0x0000000416147211 */ /* 0x040fe400078208ff */
[-C--:B------:R-:W-:Y:S02]  /*f91a0*/  LEA.HI.X.SX32 R17, R23, R3.reuse, 0x1, P2 ;  /* 0x0000000317117211 */ /* 0x080fe400010f0eff */
[----:B------:R-:W-:-:S03]  /*f91b0*/  LEA.HI.X.SX32 R21, R22, R3, 0x1, P1 ;  /* 0x0000000316157211 */ /* 0x000fc600008f0eff */
[----:B------:R-:W-:Y:S01]  /*f91c0*/  STL.64 [R1+0xa78], R16 ;  /* 0x000a781001007387 */ /* 0x000fe20000100a00 */
[----:B------:R-:W-:-:S03]  /*f91d0*/  LEA R22, P1, R25, R4, 0x1 ;  /* 0x0000000419167211 */ /* 0x000fc600078208ff */
[----:B------:R0:W-:Y:S04]  /*f91e0*/  STL.64 [R1+0xa18], R20 ;  /* 0x000a181401007387 */ /* 0x0001e80000100a00 */
[----:B------:R1:W-:Y:S01]  /*f91f0*/  STL.64 [R1+0xaa0], R18 ;  /* 0x000aa01201007387 */ /* 0x0003e20000100a00 */
[-C--:B------:R-:W-:Y:S02]  /*f9200*/  LEA.HI.X.SX32 R23, R25, R3.reuse, 0x1, P1 ;  /* 0x0000000319177211 */ /* 0x080fe400008f0eff */
[CC--:B0-----:R-:W-:Y:S02]  /*f9210*/  LEA R20, P3, R27.reuse, R4.reuse, 0x1 ;  /* 0x000000041b147211 */ /* 0x0c1fe400078608ff */
[----:B-1----:R-:W-:Y:S02]  /*f9220*/  LEA R18, P2, R26, R4, 0x1 ;  /* 0x000000041a127211 */ /* 0x002fe400078408ff */
[----:B------:R-:W-:-:S02]  /*f9230*/  LEA.HI.X.SX32 R21, R27, R3, 0x1, P3 ;  /* 0x000000031b157211 */ /* 0x000fc400018f0eff */
[----:B------:R-:W-:-:S05]  /*f9240*/  LEA.HI.X.SX32 R19, R26, R3, 0x1, P2 ;  /* 0x000000031a137211 */ /* 0x000fca00010f0eff */
        /* <DEDUP_REMOVED lines=8> */
[----:B------:R-:W-:Y:S02]  /*f92d0*/  LEA.HI.X.SX32 R21, R0, R3, 0x1, P2 ;  /* 0x0000000300157211 */ /* 0x000fe400010f0eff */
[----:B------:R-:W-:-:S03]  /*f92e0*/  LEA R26, P1, R6, R4, 0x1 ;  /* 0x00000004061a7211 */ /* 0x000fc600078208ff */
[----:B------:R-:W-:Y:S04]  /*f92f0*/  STL.64 [R1+0xac8], R20 ;  /* 0x000ac81401007387 */ /* 0x000fe80000100a00 */
[----:B------:R0:W-:Y:S01]  /*f9300*/  STL.64 [R1+0xa98], R24 ;  /* 0x000a981801007387 */ /* 0x0001e20000100a00 */
[----:B------:R-:W-:-:S03]  /*f9310*/  LEA.HI.X.SX32 R27, R6, R3, 0x1, P1 ;  /* 0x00000003061b7211 */ /* 0x000fc600008f0eff */
[----:B------:R1:W-:Y:S01]  /*f9320*/  STL.64 [R1+0xad8], R22 ;  /* 0x000ad81601007387 */ /* 0x0003e20000100a00 */
[----:B------:R-:W-:Y:S01]  /*f9330*/  VIADD R16, R15, UR19 ;  /* 0x000000130f107c36 */ /* 0x000fe20008000000 */
[CC--:B0-----:R-:W-:Y:S02]  /*f9340*/  LEA R24, P2, R7.reuse, R4.reuse, 0x1 ;  /* 0x0000000407187211 */ /* 0x0c1fe400078408ff */
[C---:B-1----:R-:W-:Y:S02]  /*f9350*/  LEA R22, P3, R8.reuse, R4, 0x1 ;  /* 0x0000000408167211 */ /* 0x042fe400078608ff */
[-C--:B------:R-:W-:Y:S02]  /*f9360*/  LEA.HI.X.SX32 R25, R7, R3.reuse, 0x1, P2 ;  /* 0x0000000307197211 */ /* 0x080fe400010f0eff */
[----:B------:R-:W-:Y:S01]  /*f9370*/  LEA.HI.X.SX32 R23, R8, R3, 0x1, P3 ;  /* 0x0000000308177211 */ /* 0x000fe200018f0eff */
[----:B------:R0:W-:Y:S01]  /*f9380*/  STL.64 [R1+0xac0], R26 ;  /* 0x000ac01a01007387 */ /* 0x0001e20000100a00 */
[----:B------:R-:W-:-:S03]  /*f9390*/  VIADD R17, R16, UR18 ;  /* 0x0000001210117c36 */ /* 0x000fc60008000000 */
[----:B------:R1:W-:Y:S04]  /*f93a0*/  STL.64 [R1+0xae0], R24 ;  /* 0x000ae01801007387 */ /* 0x0003e80000100a00 */
[----:B------:R2:W-:Y:S01]  /*f93b0*/  STL.64 [R1+0xb10], R22 ;  /* 0x000b101601007387 */ /* 0x0005e20000100a00 */
[CC--:B0-----:R-:W-:Y:S02]  /*f93c0*/  LEA R26, P1, R9.reuse, R4.reuse, 0x1 ;  /* 0x00000004091a7211 */ /* 0x0c1fe400078208ff */
[CC--:B-1----:R-:W-:Y:S02]  /*f93d0*/  LEA R24, P2, R10.reuse, R4.reuse, 0x1 ;  /* 0x000000040a187211 */ /* 0x0c2fe400078408ff */
[-C--:B------:R-:W-:Y:S02]  /*f93e0*/  LEA.HI.X.SX32 R27, R9, R3.reuse, 0x1, P1 ;  /* 0x00000003091b7211 */ /* 0x080fe400008f0eff */
[----:B--2---:R-:W-:Y:S01]  /*f93f0*/  LEA R22, P3, R11, R4, 0x1 ;  /* 0x000000040b167211 */ /* 0x004fe200078608ff */
[----:B------:R-:W-:Y:S01]  /*f9400*/  VIADD R18, R17, UR17 ;  /* 0x0000001111127c36 */ /* 0x000fe20008000000 */
[----:B------:R-:W-:-:S02]  /*f9410*/  LEA.HI.X.SX32 R25, R10, R3, 0x1, P2 ;  /* 0x000000030a197211 */ /* 0x000fc400010f0eff */
[----:B------:R-:W-:Y:S01]  /*f9420*/  LEA.HI.X.SX32 R23, R11, R3, 0x1, P3 ;  /* 0x000000030b177211 */ /* 0x000fe200018f0eff */
[----:B------:R0:W-:Y:S01]  /*f9430*/  STL.64 [R1+0xaa8], R26 ;  /* 0x000aa81a01007387 */ /* 0x0001e20000100a00 */
[----:B------:R-:W-:-:S03]  /*f9440*/  VIADD R19, R18, UR16 ;  /* 0x0000001012137c36 */ /* 0x000fc60008000000 */
[----:B------:R1:W-:Y:S01]  /*f9450*/  STL.64 [R1+0xaf8], R24 ;  /* 0x000af81801007387 */ /* 0x0003e20000100a00 */
[----:B------:R-:W-:-:S03]  /*f9460*/  VIADD R20, R19, UR13 ;  /* 0x0000000d13147c36 */ /* 0x000fc60008000000 */
[----:B------:R2:W-:Y:S01]  /*f9470*/  STL.64 [R1+0xb20], R22 ;  /* 0x000b201601007387 */ /* 0x0005e20000100a00 */
[CC--:B0-----:R-:W-:Y:S02]  /*f9480*/  LEA R26, P1, R12.reuse, R4.reuse, 0x1 ;  /* 0x000000040c1a7211 */ /* 0x0c1fe400078208ff */
[CC--:B-1----:R-:W-:Y:S02]  /*f9490*/  LEA R24, P2, R13.reuse, R4.reuse, 0x1 ;  /* 0x000000040d187211 */ /* 0x0c2fe400078408ff */
[-C--:B------:R-:W-:Y:S02]  /*f94a0*/  LEA.HI.X.SX32 R27, R12, R3.reuse, 0x1, P1 ;  /* 0x000000030c1b7211 */ /* 0x080fe400008f0eff */
[C---:B--2---:R-:W-:Y:S02]  /*f94b0*/  LEA R22, P3, R14.reuse, R4, 0x1 ;  /* 0x000000040e167211 */ /* 0x044fe400078608ff */
[-C--:B------:R-:W-:Y:S02]  /*f94c0*/  LEA.HI.X.SX32 R25, R13, R3.reuse, 0x1, P2 ;  /* 0x000000030d197211 */ /* 0x080fe400010f0eff */
[----:B------:R-:W-:Y:S01]  /*f94d0*/  LEA.HI.X.SX32 R23, R14, R3, 0x1, P3 ;  /* 0x000000030e177211 */ /* 0x000fe200018f0eff */
[----:B------:R-:W-:Y:S01]  /*f94e0*/  VIADD R0, R20, UR12 ;  /* 0x0000000c14007c36 */ /* 0x000fe20008000000 */
[----:B------:R-:W-:Y:S04]  /*f94f0*/  STL.64 [R1+0xaf0], R26 ;  /* 0x000af01a01007387 */ /* 0x000fe80000100a00 */
[----:B------:R0:W-:Y:S01]  /*f9500*/  STL.64 [R1+0xb18], R24 ;  /* 0x000b181801007387 */ /* 0x0001e20000100a00 */
[----:B------:R-:W-:-:S03]  /*f9510*/  VIADD R5, R0, UR11 ;  /* 0x0000000b00057c36 */ /* 0x000fc60008000000 */
[----:B------:R1:W-:Y:S01]  /*f9520*/  STL.64 [R1+0xb48], R22 ;  /* 0x000b481601007387 */ /* 0x0003e20000100a00 */
[-C--:B------:R-:W-:Y:S01]  /*f9530*/  LEA R12, P3, R17, R4.reuse, 0x1 ;  /* 0x00000004110c7211 */ /* 0x080fe200078608ff */
[----:B------:R-:W-:Y:S01]  /*f9540*/  VIADD R6, R5, UR10 ;  /* 0x0000000a05067c36 */ /* 0x000fe20008000000 */
[----:B------:R-:W2:Y:S01]  /*f9550*/  LDCU UR10, c[0x0][0x39c] ;  /* 0x00007380ff0a77ac */ /* 0x000ea20008000800 */
[CC--:B0-----:R-:W-:Y:S02]  /*f9560*/  LEA R24, P1, R15.reuse, R4.reuse, 0x1 ;  /* 0x000000040f187211 */ /* 0x0c1fe400078208ff */
[CC--:B-1----:R-:W-:Y:S02]  /*f9570*/  LEA R22, P2, R16.reuse, R4.reuse, 0x1 ;  /* 0x0000000410167211 */ /* 0x0c2fe400078408ff */
[-C--:B------:R-:W-:Y:S02]  /*f9580*/  LEA.HI.X.SX32 R25, R15, R3.reuse, 0x1, P1 ;  /* 0x000000030f197211 */ /* 0x080fe400008f0eff */
[-C--:B------:R-:W-:Y:S01]  /*f9590*/  LEA.HI.X.SX32 R23, R16, R3.reuse, 0x1, P2 ;  /* 0x0000000310177211 */ /* 0x080fe200010f0eff */
[----:B------:R-:W-:Y:S01]  /*f95a0*/  VIADD R7, R6, UR33 ;  /* 0x0000002106077c36 */ /* 0x000fe20008000000 */
[----:B------:R-:W-:Y:S01]  /*f95b0*/  LEA.HI.X.SX32 R13, R17, R3, 0x1, P3 ;  /* 0x00000003110d7211 */ /* 0x000fe200018f0eff */
[----:B------:R-:W-:Y:S04]  /*f95c0*/  STL.64 [R1+0xae8], R24 ;  /* 0x000ae81801007387 */ /* 0x000fe80000100a00 */
[----:B------:R0:W-:Y:S01]  /*f95d0*/  STL.64 [R1+0xb40], R22 ;  /* 0x000b401601007387 */ /* 0x0001e20000100a00 */
[----:B------:R-:W-:Y:S01]  /*f95e0*/  VIADD R8, R7, UR6 ;  /* 0x0000000607087c36 */ /* 0x000fe20008000000 */
[-C--:B------:R-:W-:Y:S01]  /*f95f0*/  LEA R14, P2, R19, R4.reuse, 0x1 ;  /* 0x00000004130e7211 */ /* 0x080fe200078408ff */
[----:B------:R-:W1:Y:S01]  /*f9600*/  LDCU UR6, c[0x0][0x39c] ;  /* 0x00007380ff0677ac */ /* 0x000e620008000800 */
[----:B------:R3:W-:Y:S01]  /*f9610*/  STL.64 [R1+0xb60], R12 ;  /* 0x000b600c01007387 */ /* 0x0007e20000100a00 */
[----:B------:R-:W-:Y:S01]  /*f9620*/  VIADD R9, R8, UR35 ;  /* 0x0000002308097c36 */ /* 0x000fe20008000000 */
[----:B0-----:R-:W-:-:S02]  /*f9630*/  LEA R22, P1, R18, R4, 0x1 ;  /* 0x0000000412167211 */ /* 0x001fc400078208ff */
[-C--:B---3--:R-:W-:Y:S02]  /*f9640*/  LEA R12, P3, R20, R4.reuse, 0x1 ;  /* 0x00000004140c7211 */ /* 0x088fe400078608ff */
[-C--:B------:R-:W-:Y:S02]  /*f9650*/  LEA.HI.X.SX32 R23, R18, R3.reuse, 0x1, P1 ;  /* 0x0000000312177211 */ /* 0x080fe400008f0eff */
[-C--:B------:R-:W-:Y:S02]  /*f9660*/  LEA.HI.X.SX32 R13, R20, R3.reuse, 0x1, P3 ;  /* 0x00000003140d7211 */ /* 0x080fe400018f0eff */
[-C--:B------:R-:W-:Y:S01]  /*f9670*/  LEA.HI.X.SX32 R15, R19, R3.reuse, 0x1, P2 ;  /* 0x00000003130f7211 */ /* 0x080fe200010f0eff */
[----:B------:R0:W-:Y:S01]  /*f9680*/  STL.64 [R1+0xb28], R22 ;  /* 0x000b281601007387 */ /* 0x0001e20000100a00 */
[----:B------:R-:W-:Y:S01]  /*f9690*/  LEA R24, P2, R5, R4, 0x1 ;  /* 0x0000000405187211 */ /* 0x000fe200078408ff */
[----:B------:R-:W-:Y:S02]  /*f96a0*/  VIADD R10, R9, UR15 ;  /* 0x0000000f090a7c36 */ /* 0x000fe40008000000 */
[----:B------:R-:W-:Y:S01]  /*f96b0*/  STL.64 [R1+0x3b00], R12 ;  /* 0x003b000c01007387 */ /* 0x000fe20000100a00 */
[----:B------:R-:W-:Y:S01]  /*f96c0*/  LEA.HI.X.SX32 R25, R5, R3, 0x1, P2 ;  /* 0x0000000305197211 */ /* 0x000fe200010f0eff */
[----:B------:R-:W-:-:S02]  /*f96d0*/  VIADD R11, R10, UR14 ;  /* 0x0000000e0a0b7c36 */ /* 0x000fc40008000000 */
[----:B------:R3:W-:Y:S01]  /*f96e0*/  STL.64 [R1+0xb58], R14 ;  /* 0x000b580e01007387 */ /* 0x0007e20000100a00 */
[----:B0-----:R-:W-:-:S04]  /*f96f0*/  LEA R22, P3, R6, R4, 0x1 ;  /* 0x0000000406167211 */ /* 0x001fc800078608ff */
[-C--:B------:R-:W-:Y:S02]  /*f9700*/  LEA.HI.X.SX32 R23, R6, R3.reuse, 0x1, P3 ;  /* 0x0000000306177211 */ /* 0x080fe400018f0eff */
[CC--:B---3--:R-:W-:Y:S01]  /*f9710*/  LEA R14, P1, R0.reuse, R4.reuse, 0x1 ;  /* 0x00000004000e7211 */ /* 0x0c8fe200078208ff */
[----:B------:R-:W-:Y:S01]  /*f9720*/  VIADD R16, R11, UR34 ;  /* 0x000000220b107c36 */ /* 0x000fe20008000000 */
[----:B------:R0:W-:Y:S02]  /*f9730*/  STL.64 [R1+0xb88], R24 ;  /* 0x000b881801007387 */ /* 0x0001e40000100a00 */
[----:B------:R-:W-:Y:S02]  /*f9740*/  LEA.HI.X.SX32 R15, R0, R3, 0x1, P1 ;  /* 0x00000003000f7211 */ /* 0x000fe400008f0eff */
[----:B------:R3:W-:Y:S01]  /*f9750*/  STL.64 [R1+0xbb0], R22 ;  /* 0x000bb01601007387 */ /* 0x0007e20000100a00 */
[-C--:B------:R-:W-:Y:S01]  /*f9760*/  LEA R12, P3, R9, R4.reuse, 0x1 ;  /* 0x00000004090c7211 */ /* 0x080fe200078608ff */
[----:B------:R-:W-:Y:S01]  /*f9770*/  VIADD R18, R16, UR61 ;  /* 0x0000003d10127c36 */ /* 0x000fe20008000000 */
[----:B0-----:R-:W-:-:S02]  /*f9780*/  LEA R24, P1, R7, R4, 0x1 ;  /* 0x0000000407187211 */ /* 0x001fc400078208ff */
[CC--:B---3--:R-:W-:Y:S02]  /*f9790*/  LEA R22, P2, R8.reuse, R4.reuse, 0x1 ;  /* 0x0000000408167211 */ /* 0x0c8fe400078408ff */
[-C--:B------:R-:W-:Y:S02]  /*f97a0*/  LEA.HI.X.SX32 R25, R7, R3.reuse, 0x1, P1 ;  /* 0x0000000307197211 */ /* 0x080fe400008f0eff */
[-C--:B------:R-:W-:Y:S01]  /*f97b0*/  LEA.HI.X.SX32 R23, R8, R3.reuse, 0x1, P2 ;  /* 0x0000000308177211 */ /* 0x080fe200010f0eff */
[----:B------:R-:W-:Y:S01]  /*f97c0*/  VIADD R19, R18, UR62 ;  /* 0x0000003e12137c36 */ /* 0x000fe20008000000 */
[----:B------:R-:W-:Y:S01]  /*f97d0*/  LEA.HI.X.SX32 R13, R9, R3, 0x1, P3 ;  /* 0x00000003090d7211 */ /* 0x000fe200018f0eff */
[----:B------:R0:W-:Y:S02]  /*f97e0*/  STL.64 [R1+0xb80], R24 ;  /* 0x000b801801007387 */ /* 0x0001e40000100a00 */
[----:B------:R-:W-:Y:S02]  /*f97f0*/  VIADD R20, R19, UR60 ;  /* 0x0000003c13147c36 */ /* 0x000fe40008000000 */
[----:B------:R3:W-:Y:S04]  /*f9800*/  STL.64 [R1+0xb68], R22 ;  /* 0x000b681601007387 */ /* 0x0007e80000100a00 */
[----:B------:R4:W-:Y:S01]  /*f9810*/  STL.64 [R1+0xbe0], R12 ;  /* 0x000be00c01007387 */ /* 0x0009e20000100a00 */
[----:B0-----:R-:W-:-:S02]  /*f9820*/  LEA R24, P1, R10, R4, 0x1 ;  /* 0x000000040a187211 */ /* 0x001fc400078208ff */
[CC--:B---3--:R-:W-:Y:S01]  /*f9830*/  LEA R22, P2, R11.reuse, R4.reuse, 0x1 ;  /* 0x000000040b167211 */ /* 0x0c8fe200078408ff */
[----:B------:R-:W-:Y:S01]  /*f9840*/  VIADD R17, R20, UR57 ;  /* 0x0000003914117c36 */ /* 0x000fe20008000000 */
[-C--:B------:R-:W-:Y:S02]  /*f9850*/  LEA.HI.X.SX32 R25, R10, R3.reuse, 0x1, P1 ;  /* 0x000000030a197211 */ /* 0x080fe400008f0eff */
[C---:B----4-:R-:W-:Y:S02]  /*f9860*/  LEA R12, P3, R16.reuse, R4, 0x1 ;  /* 0x00000004100c7211 */ /* 0x050fe400078608ff */
        /* <DEDUP_REMOVED lines=9> */
[CC--:B0-----:R-:W-:Y:S02]  /*f9900*/  LEA R22, P1, R18.reuse, R4.reuse, 0x1 ;  /* 0x0000000412167211 */ /* 0x0c1fe400078208ff */
[CC--:B---3--:R-:W-:Y:S02]  /*f9910*/  LEA R12, P2, R19.reuse, R4.reuse, 0x1 ;  /* 0x00000004130c7211 */ /* 0x0c8fe400078408ff */
[-C--:B------:R-:W-:Y:S02]  /*f9920*/  LEA.HI.X.SX32 R23, R18, R3.reuse, 0x1, P1 ;  /* 0x0000000312177211 */ /* 0x080fe400008f0eff */
[-C--:B------:R-:W-:Y:S01]  /*f9930*/  LEA.HI.X.SX32 R13, R19, R3.reuse, 0x1, P2 ;  /* 0x00000003130d7211 */ /* 0x080fe200010f0eff */
[----:B------:R-:W-:Y:S01]  /*f9940*/  VIADD R9, R0, UR63 ;  /* 0x0000003f00097c36 */ /* 0x000fe20008000000 */
[----:B------:R-:W-:Y:S01]  /*f9950*/  LEA.HI.X.SX32 R11, R20, R3, 0x1, P3 ;  /* 0x00000003140b7211 */ /* 0x000fe200018f0eff */
[----:B------:R-:W-:Y:S01]  /*f9960*/  STL.64 [R1+0xbe8], R22 ;  /* 0x000be81601007387 */ /* 0x000fe20000100a00 */
[----:B------:R-:W-:-:S03]  /*f9970*/  LEA R18, P1, R17, R4, 0x1 ;  /* 0x0000000411127211 */ /* 0x000fc600078208ff */
[----:B------:R0:W-:Y:S01]  /*f9980*/  STL.64 [R1+0xbf8], R12 ;  /* 0x000bf80c01007387 */ /* 0x0001e20000100a00 */
[-C--:B------:R-:W-:Y:S01]  /*f9990*/  LEA.HI.X.SX32 R19, R17, R3.reuse, 0x1, P1 ;  /* 0x0000000311137211 */ /* 0x080fe200008f0eff */
[----:B------:R-:W-:Y:S02]  /*f99a0*/  VIADD R5, R9, UR53 ;  /* 0x0000003509057c36 */ /* 0x000fe40008000000 */
[----:B------:R3:W-:Y:S01]  /*f99b0*/  STL.64 [R1+0xc20], R10 ;  /* 0x000c200a01007387 */ /* 0x0007e20000100a00 */
[-C--:B0-----:R-:W-:Y:S01]  /*f99c0*/  LEA R12, P2, R7, R4.reuse, 0x1 ;  /* 0x00000004070c7211 */ /* 0x081fe200078408ff */
[----:B------:R-:W-:Y:S01]  /*f99d0*/  VIADD R6, R5, UR52 ;  /* 0x0000003405067c36 */ /* 0x000fe20008000000 */
[CC--:B---3--:R-:W-:Y:S02]  /*f99e0*/  LEA R10, P3, R8.reuse, R4.reuse, 0x1 ;  /* 0x00000004080a7211 */ /* 0x0c8fe400078608ff */
[-C--:B------:R-:W-:Y:S01]  /*f99f0*/  LEA.HI.X.SX32 R13, R7, R3.reuse, 0x1, P2 ;  /* 0x00000003070d7211 */ /* 0x080fe200010f0eff */
[----:B------:R0:W-:Y:S01]  /*f9a00*/  STL.64 [R1+0xbf0], R18 ;  /* 0x000bf01201007387 */ /* 0x0001e20000100a00 */
[----:B------:R-:W-:Y:S01]  /*f9a10*/  LEA.HI.X.SX32 R11, R8, R3, 0x1, P3 ;  /* 0x00000003080b7211 */ /* 0x000fe200018f0eff */
[----:B------:R-:W-:Y:S01]  /*f9a20*/  VIADD R7, R6, UR55 ;  /* 0x0000003706077c36 */ /* 0x000fe20008000000 */
[----:B------:R-:W-:-:S02]  /*f9a30*/  LEA R28, P1, R0, R4, 0x1 ;  /* 0x00000004001c7211 */ /* 0x000fc400078208ff */
[-C--:B------:R-:W-:Y:S01]  /*f9a40*/  LEA R8, P2, R9, R4.reuse, 0x1 ;  /* 0x0000000409087211 */ /* 0x080fe200078408ff */
[----:B0-----:R-:W3:Y:S04]  /*f9a50*/  LDL R18, [R1+0x9c0] ;  /* 0x0009c00001127983 */ /* 0x001ee80000100800 */
[----:B------:R0:W-:Y:S01]  /*f9a60*/  STL.64 [R1+0xc18], R12 ;  /* 0x000c180c01007387 */ /* 0x0001e20000100a00 */
[----:B------:R-:W-:Y:S01]  /*f9a70*/  VIADD R16, R7, UR54 ;  /* 0x0000003607107c36 */ /* 0x000fe20008000000 */
[-C--:B------:R-:W-:Y:S02]  /*f9a80*/  LEA.HI.X.SX32 R29, R0, R3.reuse, 0x1, P1 ;  /* 0x00000003001d7211 */ /* 0x080fe400008f0eff */
[----:B------:R-:W-:Y:S01]  /*f9a90*/  LEA R20, P1, R6, R4, 0x1 ;  /* 0x0000000406147211 */ /* 0x000fe200078208ff */
[----:B0-----:R-:W4:Y:S04]  /*f9aa0*/  LDL.LU R12, [R1+0x878] ;  /* 0x00087800010c7983 */ /* 0x001f280000300800 */
[----:B------:R-:W2:Y:S04]  /*f9ab0*/  LDL.LU R13, [R1+0x87c] ;  /* 0x00087c00010d7983 */ /* 0x000ea80000300800 */
[----:B------:R-:W2:Y:S04]  /*f9ac0*/  LDL.LU R19, [R1+0x9f0] ;  /* 0x0009f00001137983 */ /* 0x000ea80000300800 */
[----:B------:R0:W-:Y:S01]  /*f9ad0*/  STL.64 [R1], R10 ;  /* 0x0000000a01007387 */ /* 0x0001e20000100a00 */
[----:B------:R-:W-:-:S02]  /*f9ae0*/  LEA.HI.X.SX32 R9, R9, R3, 0x1, P2 ;  /* 0x0000000309097211 */ /* 0x000fc400010f0eff */
[-C--:B------:R-:W-:Y:S01]  /*f9af0*/  LEA R22, P2, R7, R4.reuse, 0x1 ;  /* 0x0000000407167211 */ /* 0x080fe200078408ff */
[----:B------:R1:W-:Y:S01]  /*f9b00*/  STL.64 [R1+0x3ac8], R28 ;  /* 0x003ac81c01007387 */ /* 0x0003e20000100a00 */
[----:B------:R-:W-:Y:S02]  /*f9b10*/  LEA.HI.X.SX32 R21, R6, R3, 0x1, P1 ;  /* 0x0000000306157211 */ /* 0x000fe400008f0eff */
[----:B0-----:R-:W-:-:S04]  /*f9b20*/  LEA R10, P3, R5, R4, 0x1 ;  /* 0x00000004050a7211 */ /* 0x001fc800078608ff */
[-C--:B------:R-:W-:Y:S01]  /*f9b30*/  LEA.HI.X.SX32 R11, R5, R3.reuse, 0x1, P3 ;  /* 0x00000003050b7211 */ /* 0x080fe200018f0eff */
[----:B-1----:R-:W2:Y:S01]  /*f9b40*/  LDL.LU.64 R28, [R1+0xdc0] ;  /* 0x000dc000011c7983 */ /* 0x002ea20000300a00 */
[C---:B------:R-:W-:Y:S02]  /*f9b50*/  LEA R24, P3, R16.reuse, R4, 0x1 ;  /* 0x0000000410187211 */ /* 0x040fe400078608ff */
[-C--:B------:R-:W-:Y:S01]  /*f9b60*/  LEA.HI.X.SX32 R23, R7, R3.reuse, 0x1, P2 ;  /* 0x0000000307177211 */ /* 0x080fe200010f0eff */
[----:B------:R-:W-:Y:S01]  /*f9b70*/  STL.64 [R1+0x3ad0], R8 ;  /* 0x003ad00801007387 */ /* 0x000fe20000100a00 */
[----:B------:R-:W-:-:S03]  /*f9b80*/  LEA.HI.X.SX32 R25, R16, R3, 0x1, P3 ;  /* 0x0000000310197211 */ /* 0x000fc600018f0eff */
[----:B------:R0:W-:Y:S04]  /*f9b90*/  STL.64 [R1+0x3ad8], R10 ;  /* 0x003ad80a01007387 */ /* 0x0001e80000100a00 */
[----:B0-----:R-:W2:Y:S04]  /*f9ba0*/  LDL.LU.64 R10, [R1+0xdb0] ;  /* 0x000db000010a7983 */ /* 0x001ea80000300a00 */
[----:B------:R0:W-:Y:S04]  /*f9bb0*/  STL.64 [R1+0x3ae0], R20 ;  /* 0x003ae01401007387 */ /* 0x0001e80000100a00 */
[----:B0-----:R-:W2:Y:S04]  /*f9bc0*/  LDL.LU.64 R20, [R1+0xda0] ;  /* 0x000da00001147983 */ /* 0x001ea80000300a00 */
[----:B------:R0:W-:Y:S04]  /*f9bd0*/  STL.64 [R1+0x3ae8], R22 ;  /* 0x003ae81601007387 */ /* 0x0001e80000100a00 */
[----:B0-----:R-:W2:Y:S04]  /*f9be0*/  LDL.LU.64 R22, [R1+0xda8] ;  /* 0x000da80001167983 */ /* 0x001ea80000300a00 */
[----:B------:R0:W-:Y:S04]  /*f9bf0*/  STL.64 [R1+0x3af0], R24 ;  /* 0x003af01801007387 */ /* 0x0001e80000100a00 */
[----:B0-----:R-:W2:Y:S01]  /*f9c00*/  LDL.LU.64 R24, [R1+0xdb8] ;  /* 0x000db80001187983 */ /* 0x001ea20000300a00 */
[----:B------:R-:W-:-:S03]  /*f9c10*/  VIADD R0, R16, UR50 ;  /* 0x0000003210007c36 */ /* 0x000fc60008000000 */
[----:B------:R-:W2:Y:S01]  /*f9c20*/  LDL.LU.64 R8, [R1+0xd98] ;  /* 0x000d980001087983 */ /* 0x000ea20000300a00 */
[C---:B------:R-:W-:Y:S01]  /*f9c30*/  VIADD R5, R0.reuse, UR47 ;  /* 0x0000002f00057c36 */ /* 0x040fe20008000000 */
[----:B------:R-:W-:-:S03]  /*f9c40*/  LEA R26, P1, R0, R4, 0x1 ;  /* 0x00000004001a7211 */ /* 0x000fc600078208ff */
[C---:B------:R-:W-:Y:S01]  /*f9c50*/  VIADD R17, R5.reuse, UR44 ;  /* 0x0000002c05117c36 */ /* 0x040fe20008000000 */
[-C--:B------:R-:W-:Y:S02]  /*f9c60*/  LEA.HI.X.SX32 R27, R0, R3.reuse, 0x1, P1 ;  /* 0x00000003001b7211 */ /* 0x080fe400008f0eff */
[-C--:B------:R-:W-:Y:S02]  /*f9c70*/  LEA R6, P2, R5, R4.reuse, 0x1 ;  /* 0x0000000405067211 */ /* 0x080fe400078408ff */
[----:B------:R-:W-:Y:S02]  /*f9c80*/  LEA R4, P3, R17, R4, 0x1 ;  /* 0x0000000411047211 */ /* 0x000fe400078608ff */
[-C--:B------:R-:W-:Y:S02]  /*f9c90*/  LEA.HI.X.SX32 R7, R5, R3.reuse, 0x1, P2 ;  /* 0x0000000305077211 */ /* 0x080fe400010f0eff */
[----:B------:R-:W-:Y:S01]  /*f9ca0*/  LEA.HI.X.SX32 R5, R17, R3, 0x1, P3 ;  /* 0x0000000311057211 */ /* 0x000fe200018f0eff */
[----:B---3--:R-:W-:-:S02]  /*f9cb0*/  VIADD R0, R18, 0x96 ;  /* 0x0000009612007836 */ /* 0x008fc40000000000 */
[----:B------:R-:W-:-:S03]  /*f9cc0*/  VIADD R3, R18, 0x98 ;  /* 0x0000009812037836 */ /* 0x000fc60000000000 */
[----:B------:R-:W-:Y:S02]  /*f9cd0*/  ISETP.LT.AND P1, PT, R0, UR48, !P0 ;  /* 0x0000003000007c0c */ /* 0x000fe4000c721270 */
[----:B------:R-:W-:Y:S02]  /*f9ce0*/  ISETP.LT.AND P3, PT, R3, UR45, !P0 ;  /* 0x0000002d03007c0c */ /* 0x000fe4000c761270 */
[----:B----4-:R-:W-:Y:S01]  /*f9cf0*/  PRMT R3, R12, 0x7632, R3 ;  /* 0x000076320c037816 */ /* 0x010fe20000000003 */
[----:B--2---:R0:W-:Y:S04]  /*f9d00*/  @P5 STG.E.U16 desc[UR8][R28.64], R12 ;  /* 0x0000000c1c005986 */ /* 0x0041e8000c101508 */
[----:B0-----:R-:W2:Y:S04]  /*f9d10*/  LDL.LU.64 R28, [R1+0xd90] ;  /* 0x000d9000011c7983 */ /* 0x001ea80000300a00 */
[----:B------:R-:W3:Y:S01]  /*f9d20*/  LDL.LU R2, [R1+0x9f4] ;  /* 0x0009f40001027983 */ /* 0x000ee20000300800 */
[----:B------:R-:W-:-:S05]  /*f9d30*/  VIADD R16, R18, 0x97 ;  /* 0x0000009712107836 */ /* 0x000fca0000000000 */
[----:B------:R-:W-:Y:S01]  /*f9d40*/  ISETP.LT.AND P2, PT, R16, UR49, !P0 ;  /* 0x0000003110007c0c */ /* 0x000fe2000c741270 */
[----:B------:R0:W-:Y:S04]  /*f9d50*/  @P6 STG.E.U16 desc[UR8][R24.64], R3 ;  /* 0x0000000318006986 */ /* 0x0001e8000c101508 */
[----:B------:R1:W-:Y:S04]  /*f9d60*/  @P1 STG.E.U16 desc[UR8][R10.64], R13 ;  /* 0x0000000d0a001986 */ /* 0x0003e8000c101508 */
[----:B0-----:R-:W4:Y:S04]  /*f9d70*/  LDL.LU.64 R24, [R1+0xd88] ;  /* 0x000d880001187983 */ /* 0x001f280000300a00 */
[----:B-1----:R-:W4:Y:S04]  /*f9d80*/  LDL.LU.64 R10, [R1+0xd80] ;  /* 0x000d8000010a7983 */ /* 0x002f280000300a00 */
[----:B------:R-:W4:Y:S01]  /*f9d90*/  LDL.LU R12, [R1+0x9f8] ;  /* 0x0009f800010c7983 */ /* 0x000f220000300800 */
[----:B------:R-:W-:-:S05]  /*f9da0*/  PRMT R3, R13, 0x7632, R3 ;  /* 0x000076320d037816 */ /* 0x000fca0000000003 */
[----:B------:R0:W-:Y:S04]  /*f9db0*/  @P2 STG.E.U16 desc[UR8][R22.64], R3 ;  /* 0x0000000316002986 */ /* 0x0001e8000c101508 */
[----:B0-----:R-:W4:Y:S01]  /*f9dc0*/  LDL.LU.64 R22, [R1+0xd78] ;  /* 0x000d780001167983 */ /* 0x001f220000300a00 */
[----:B------:R-:W-:-:S05]  /*f9dd0*/  VIADD R0, R18, 0x99 ;  /* 0x0000009912007836 */ /* 0x000fca0000000000 */
[----:B------:R-:W-:Y:S01]  /*f9de0*/  ISETP.LT.AND P4, PT, R0, UR43, !P0 ;  /* 0x0000002b00007c0c */ /* 0x000fe2000c781270 */
[----:B------:R-:W-:-:S05]  /*f9df0*/  VIADD R0, R18, 0x9a ;  /* 0x0000009a12007836 */ /* 0x000fca0000000000 */
[----:B------:R-:W-:Y:S01]  /*f9e00*/  ISETP.LT.AND P5, PT, R0, UR4, !P0 ;  /* 0x0000000400007c0c */ /* 0x000fe2000c7a1270 */
[----:B------:R-:W-:Y:S01]  /*f9e10*/  VIADD R0, R18, 0x9b ;  /* 0x0000009b12007836 */ /* 0x000fe20000000000 */
[----:B------:R0:W-:Y:S01]  /*f9e20*/  @P3 STG.E.U16 desc[UR8][R20.64], R19 ;  /* 0x0000001314003986 */ /* 0x0001e2000c101508 */
[----:B------:R-:W-:Y:S01]  /*f9e30*/  PRMT R3, R19, 0x7632, R3 ;  /* 0x0000763213037816 */ /* 0x000fe20000000003 */
[----:B------:R-:W1:Y:S02]  /*f9e40*/  LDCU UR4, c[0x0][0x39c] ;  /* 0x00007380ff0477ac */ /* 0x000e640008000800 */
[----:B------:R-:W-:Y:S01]  /*f9e50*/  ISETP.LT.AND P6, PT, R0, UR5, !P0 ;  /* 0x0000000500007c0c */ /* 0x000fe2000c7c1270 */
[----:B------:R-:W-:Y:S01]  /*f9e60*/  VIADD R0, R18, 0x9c ;  /* 0x0000009c12007836 */ /* 0x000fe20000000000 */
[----:B------:R1:W-:Y:S01]  /*f9e70*/  @P4 STG.E.U16 desc[UR8][R8.64], R3 ;  /* 0x0000000308004986 */ /* 0x0003e2000c101508 */
[----:B------:R-:W2:Y:S03]  /*f9e80*/  LDCU UR5, c[0x0][0x39c] ;  /* 0x00007380ff0577ac */ /* 0x000ea60008000800 */
[----:B------:R-:W-:Y:S01]  /*f9e90*/  ISETP.LT.AND P1, PT, R0, UR6, !P0 ;  /* 0x0000000600007c0c */ /* 0x000fe2000c721270 */
[----:B0-----:R-:W4:Y:S01]  /*f9ea0*/  LDL.LU.64 R20, [R1+0xd70] ;  /* 0x000d700001147983 */ /* 0x001f220000300a00 */
[----:B------:R-:W-:Y:S01]  /*f9eb0*/  VIADD R0, R18, 0x9d ;  /* 0x0000009d12007836 */ /* 0x000fe20000000000 */
[----:B------:R-:W0:Y:S02]  /*f9ec0*/  LDCU UR6, c[0x0][0x39c] ;  /* 0x00007380ff0677ac */ /* 0x000e240008000800 */
[----:B------:R-:W4:Y:S04]  /*f9ed0*/  LDL.LU R13, [R1+0x9fc] ;  /* 0x0009fc00010d7983 */ /* 0x000f280000300800 */
[----:B-1----:R-:W4:Y:S01]  /*f9ee0*/  LDL.LU.64 R8, [R1+0xd58] ;  /* 0x000d580001087983 */ /* 0x002f220000300a00 */
[----:B------:R-:W-:-:S02]  /*f9ef0*/  ISETP.LT.AND P2, PT, R0, UR7, !P0 ;  /* 0x0000000700007c0c */ /* 0x000fc4000c741270 */
[----:B---3--:R-:W-:Y:S01]  /*f9f00*/  PRMT R3, R2, 0x7632, R3 ;  /* 0x0000763202037816 */ /* 0x008fe20000000003 */
[----:B--2---:R1:W-:Y:S01]  /*f9f10*/  @P5 STG.E.U16 desc[UR8][R28.64], R2 ;  /* 0x000000021c005986 */ /* 0x0043e2000c101508 */
[----:B------:R-:W-:Y:S01]  /*f9f20*/  VIADD R0, R18, 0x9e ;  /* 0x0000009e12007836 */ /* 0x000fe20000000000 */
[----:B------:R-:W2:Y:S02]  /*f9f30*/  LDCU UR7, c[0x0][0x39c] ;  /* 0x00007380ff0777ac */ /* 0x000ea40008000800 */
[----:B-1----:R-:W3:Y:S04]  /*f9f40*/  LDL.LU.64 R28, [R1+0xd50] ;  /* 0x000d5000011c7983 */ /* 0x002ee80000300a00 */
[----:B------:R-:W3:Y:S04]  /*f9f50*/  LDL.LU R19, [R1+0x9e0] ;  /* 0x0009e00001137983 */ /* 0x000ee80000300800 */
[----:B----4-:R1:W-:Y:S04]  /*f9f60*/  @P6 STG.E.U16 desc[UR8][R24.64], R3 ;  /* 0x0000000318006986 */ /* 0x0103e8000c101508 */
[----:B------:R4:W-:Y:S04]  /*f9f70*/  @P1 STG.E.U16 desc[UR8][R10.64], R12 ;  /* 0x0000000c0a001986 */ /* 0x0009e8000c101508 */
[----:B-1----:R-:W3:Y:S04]  /*f9f80*/  LDL.LU.64 R24, [R1+0xd48] ;  /* 0x000d480001187983 */ /* 0x002ee80000300a00 */
[----:B----4-:R-:W4:Y:S04]  /*f9f90*/  LDL.LU.64 R10, [R1+0xd40] ;  /* 0x000d4000010a7983 */ /* 0x010f280000300a00 */
[----:B------:R-:W4:Y:S01]  /*f9fa0*/  LDL.LU R2, [R1+0x9e4] ;  /* 0x0009e40001027983 */ /* 0x000f220000300800 */
[----:B------:R-:W-:-:S05]  /*f9fb0*/  PRMT R3, R12, 0x7632, R3 ;  /* 0x000076320c037816 */ /* 0x000fca0000000003 */
[----:B------:R1:W-:Y:S04]  /*f9fc0*/  @P2 STG.E.U16 desc[UR8][R22.64], R3 ;  /* 0x0000000316002986 */ /* 0x0003e8000c101508 */
[----:B-1----:R-:W4:Y:S01]  /*f9fd0*/  LDL.LU.64 R22, [R1+0xd28] ;  /* 0x000d280001167983 */ /* 0x002f220000300a00 */
[----:B------:R-:W-:Y:S01]  /*f9fe0*/  ISETP.LT.AND P3, PT, R0, UR4, !P0 ;  /* 0x0000000400007c0c */ /* 0x000fe2000c761270 */
[----:B------:R-:W-:Y:S01]  /*f9ff0*/  VIADD R0, R18, 0x9f ;  /* 0x0000009f12007836 */ /* 0x000fe20000000000 */
[----:B------:R-:W1:Y:S04]  /*fa000*/  LDCU UR4, c[0x0][0x39c] ;  /* 0x00007380ff0477ac */ /* 0x000e680008000800 */
[----:B------:R-:W-:Y:S01]  /*fa010*/  ISETP.LT.AND P4, PT, R0, UR5, !P0 ;  /* 0x0000000500007c0c */ /* 0x000fe2000c781270 */
[----:B------:R-:W-:Y:S01]  /*fa020*/  VIADD R0, R18, 0xa0 ;  /* 0x000000a012007836 */ /* 0x000fe20000000000 */
[----:B------:R-:W1:Y:S04]  /*fa030*/  LDCU UR5, c[0x0][0x39c] ;  /* 0x00007380ff0577ac */ /* 0x000e680008000800 */
[----:B0-----:R-:W-:Y:S01]  /*fa040*/  ISETP.LT.AND P5, PT, R0, UR6, !P0 ;  /* 0x0000000600007c0c */ /* 0x001fe2000c7a1270 */
[----:B------:R-:W-:Y:S01]  /*fa050*/  VIADD R0, R18, 0xa1 ;  /* 0x000000a112007836 */ /* 0x000fe20000000000 */
[----:B------:R-:W-:Y:S01]  /*fa060*/  PRMT R3, R13, 0x7632, R3 ;  /* 0x000076320d037816 */ /* 0x000fe20000000003 */
[----:B------:R0:W-:Y:S01]  /*fa070*/  @P3 STG.E.U16 desc[UR8][R20.64], R13 ;  /* 0x0000000d14003986 */ /* 0x0001e2000c101508 */
[----:B------:R-:W3:Y:S02]  /*fa080*/  LDCU UR6, c[0x0][0x39c] ;  /* 0x00007380ff0677ac */ /* 0x000ee40008000800 */
[----:B--2---:R-:W-:Y:S01]  /*fa090*/  ISETP.LT.AND P6, PT, R0, UR7, !P0 ;  /* 0x0000000700007c0c */ /* 0x004fe2000c7c1270 */
[----:B------:R-:W-:Y:S01]  /*fa0a0*/  VIADD R0, R18, 0xa2 ;  /* 0x000000a212007836 */ /* 0x000fe20000000000 */
[----:B------:R2:W-:Y:S01]  /*fa0b0*/  @P4 STG.E.U16 desc[UR8][R8.64], R3 ;  /* 0x0000000308004986 */ /* 0x0005e2000c101508 */
[----:B------:R-:W3:Y:S03]  /*fa0c0*/  LDCU UR7, c[0x0][0x39c] ;  /* 0x00007380ff0777ac */ /* 0x000ee60008000800 */
[----:B-1----:R-:W-:Y:S01]  /*fa0d0*/  ISETP.LT.AND P1, PT, R0, UR4, !P0 ;  /* 0x0000000400007c0c */ /* 0x002fe2000c721270 */
[----:B0-----:R-:W4:Y:S01]  /*fa0e0*/  LDL.LU.64 R20, [R1+0xd20] ;  /* 0x000d200001147983 */ /* 0x001f220000300a00 */
[----:B------:R-:W-:Y:S01]  /*fa0f0*/  VIADD R0, R18, 0xa3 ;  /* 0x000000a312007836 */ /* 0x000fe20000000000 */
[----:B------:R-:W0:Y:S02]  /*fa100*/  LDCU UR4, c[0x0][0x39c] ;  /* 0x00007380ff0477ac */ /* 0x000e240008000800 */
[----:B------:R-:W4:Y:S04]  /*fa110*/  LDL.LU R12, [R1+0x9e8] ;  /* 0x0009e800010c7983 */ /* 0x000f280000300800 */
[----:B--2---:R-:W2:Y:S01]  /*fa120*/  LDL.LU.64 R8, [R1+0xd08] ;  /* 0x000d080001087983 */ /* 0x004ea20000300a00 */
[----:B------:R-:W-:-:S03]  /*fa130*/  ISETP.LT.AND P2, PT, R0, UR5, !P0 ;  /* 0x0000000500007c0c */ /* 0x000fc6000c741270 */
[----:B---3--:R1:W-:Y:S01]  /*fa140*/  @P5 STG.E.U16 desc[UR8][R28.64], R19 ;  /* 0x000000131c005986 */ /* 0x0083e2000c101508 */
[----:B------:R-:W-:Y:S01]  /*fa150*/  PRMT R3, R19, 0x7632, R3 ;  /* 0x0000763213037816 */ /* 0x000fe20000000003 */
[----:B------:R-:W-:Y:S01]  /*fa160*/  VIADD R0, R18, 0xa4 ;  /* 0x000000a412007836 */ /* 0x000fe20000000000 */
[----:B------:R-:W3:Y:S01]  /*fa170*/  LDCU UR5, c[0x0][0x39c] ;  /* 0x00007380ff0577ac */ /* 0x000ee20008000800 */
[----:B-1----:R-:W2:Y:S04]  /*fa180*/  LDL.LU.64 R28, [R1+0xd00] ;  /* 0x000d0000011c7983 */ /* 0x002ea80000300a00 */
[----:B------:R-:W2:Y:S04]  /*fa190*/  LDL.LU R13, [R1+0x9ec] ;  /* 0x0009ec00010d7983 */ /* 0x000ea80000300800 */
[----:B------:R1:W-:Y:S04]  /*fa1a0*/  @P6 STG.E.U16 desc[UR8][R24.64], R3 ;  /* 0x0000000318006986 */ /* 0x0003e8000c101508 */
[----:B-1----:R-:W2:Y:S04]  /*fa1b0*/  LDL.LU.64 R24, [R1+0xce8] ;  /* 0x000ce80001187983 */ /* 0x002ea80000300a00 */
[----:B----4-:R1:W-:Y:S04]  /*fa1c0*/  @P1 STG.E.U16 desc[UR8][R10.64], R2 ;  /* 0x000000020a001986 */ /* 0x0103e8000c101508 */
[----:B-1----:R-:W4:Y:S04]  /*fa1d0*/  LDL.LU.64 R10, [R1+0xce0] ;  /* 0x000ce000010a7983 */ /* 0x002f280000300a00 */
        /* <DEDUP_REMOVED lines=9> */
[----:B------:R-:W2:Y:S04]  /*fa270*/  LDCU UR7, c[0x0][0x39c] ;  /* 0x00007380ff0777ac */ /* 0x000ea80008000800 */
[----:B0-----:R-:W-:Y:S01]  /*fa280*/  ISETP.LT.AND P5, PT, R0, UR4, !P0 ;  /* 0x0000000400007c0c */ /* 0x001fe2000c7a1270 */
[----:B------:R-:W-:Y:S01]  /*fa290*/  VIADD R0, R18, 0xa7 ;  /* 0x000000a712007836 */ /* 0x000fe20000000000 */
[----:B------:R0:W-:Y:S01]  /*fa2a0*/  @P3 STG.E.U16 desc[UR8][R20.64], R12 ;  /* 0x0000000c14003986 */ /* 0x0001e2000c101508 */
[----:B------:R-:W-:Y:S01]  /*fa2b0*/  PRMT R3, R12, 0x7632, R3 ;  /* 0x000076320c037816 */ /* 0x000fe20000000003 */
[----:B------:R-:W2:Y:S02]  /*fa2c0*/  LDCU UR4, c[0x0][0x39c] ;  /* 0x00007380ff0477ac */ /* 0x000ea40008000800 */
[----:B---3--:R-:W-:Y:S01]  /*fa2d0*/  ISETP.LT.AND P6, PT, R0, UR5, !P0 ;  /* 0x0000000500007c0c */ /* 0x008fe2000c7c1270 */
[----:B------:R-:W-:Y:S01]  /*fa2e0*/  VIADD R0, R18, 0xa8 ;  /* 0x000000a812007836 */ /* 0x000fe20000000000 */
[----:B--2---:R2:W-:Y:S01]  /*fa2f0*/  @P4 STG.E.U16 desc[UR8][R8.64], R3 ;  /* 0x0000000308004986 */ /* 0x0045e2000c101508 */
[----:B------:R-:W3:Y:S03]  /*fa300*/  LDCU UR5, c[0x0][0x39c] ;  /* 0x00007380ff0577ac */ /* 0x000ee60008000800 */
[----:B-1----:R-:W-:Y:S01]  /*fa310*/  ISETP.LT.AND P1, PT, R0, UR6, !P0 ;  /* 0x0000000600007c0c */ /* 0x002fe2000c721270 */
[----:B0-----:R-:W3:Y:S01]  /*fa320*/  LDL.LU.64 R20, [R1+0xcc0] ;  /* 0x000cc00001147983 */ /* 0x001ee20000300a00 */
[----:B------:R-:W-:Y:S01]  /*fa330*/  VIADD R0, R18, 0xa9 ;  /* 0x000000a912007836 */ /* 0x000fe20000000000 */
[----:B------:R-:W0:Y:S02]  /*fa340*/  LDCU UR6, c[0x0][0x39c] ;  /* 0x00007380ff0677ac */ /* 0x000e240008000800 */
[----:B------:R-:W3:Y:S04]  /*fa350*/  LDL.LU R2, [R1+0x9d4] ;  /* 0x0009d40001027983 */ /* 0x000ee80000300800 */
[----:B--2---:R-:W2:Y:S01]  /*fa360*/  LDL.LU.64 R8, [R1+0xcb8] ;  /* 0x000cb80001087983 */ /* 0x004ea20000300a00 */
[----:B------:R-:W-:-:S02]  /*fa370*/  ISETP.LT.AND P2, PT, R0, UR7, !P0 ;  /* 0x0000000700007c0c */ /* 0x000fc4000c741270 */
[----:B------:R-:W-:Y:S01]  /*fa380*/  PRMT R3, R13, 0x7632, R3 ;  /* 0x000076320d037816 */ /* 0x000fe20000000003 */
[----:B------:R1:W-:Y:S01]  /*fa390*/  @P5 STG.E.U16 desc[UR8][R28.64], R13 ;  /* 0x0000000d1c005986 */ /* 0x0003e2000c101508 */
[----:B------:R-:W-:Y:S01]  /*fa3a0*/  VIADD R0, R18, 0xaa ;  /* 0x000000aa12007836 */ /* 0x000fe20000000000 */
[----:B------:R-:W0:Y:S02]  /*fa3b0*/  LDCU UR7, c[0x0][0x39c] ;  /* 0x00007380ff0777ac */ /* 0x000e240008000800 */
        /* <DEDUP_REMOVED lines=13> */
[----:B---3--:R-:W-:Y:S01]  /*fa490*/  ISETP.LT.AND P4, PT, R0, UR5, !P0 ;  /* 0x0000000500007c0c */ /* 0x008fe2000c781270 */
[----:B------:R-:W-:Y:S01]  /*fa4a0*/  VIADD R0, R18, 0xac ;  /* 0x000000ac12007836 */ /* 0x000fe20000000000 */
[----:B------:R-:W3:Y:S04]  /*fa4b0*/  LDCU UR5, c[0x0][0x39c] ;  /* 0x00007380ff0577ac */ /* 0x000ee80008000800 */
[----:B0-----:R-:W-:Y:S01]  /*fa4c0*/  ISETP.LT.AND P5, PT, R0, UR6, !P0 ;  /* 0x0000000600007c0c */ /* 0x001fe2000c7a1270 */
[----:B------:R-:W-:Y:S01]  /*fa4d0*/  VIADD R0, R18, 0xad ;  /* 0x000000ad12007836 */ /* 0x000fe20000000000 */
[----:B------:R-:W-:Y:S01]  /*fa4e0*/  PRMT R3, R2, 0x7632, R3 ;  /* 0x0000763202037816 */ /* 0x000fe20000000003 */
[----:B------:R0:W-:Y:S01]  /*fa4f0*/  @P3 STG.E.U16 desc[UR8][R20.64], R2 ;  /* 0x0000000214003986 */ /* 0x0001e2000c101508 */
[----:B------:R-:W2:Y:S02]  /*fa500*/  LDCU UR6, c[0x0][0x39c] ;  /* 0x00007380ff0677ac */ /* 0x000ea40008000800 */
[----:B------:R-:W-:Y:S01]  /*fa510*/  ISETP.LT.AND P6, PT, R0, UR7, !P0 ;  /* 0x0000000700007c0c */ /* 0x000fe2000c7c1270 */
[----:B------:R-:W-:Y:S01]  /*fa520*/  VIADD R0, R18, 0xae ;  /* 0x000000ae12007836 */ /* 0x000fe20000000000 */
[----:B--2---:R2:W-:Y:S01]  /*fa530*/  @P4 STG.E.U16 desc[UR8][R8.64], R3 ;  /* 0x0000000308004986 */ /* 0x0045e2000c101508 */
[----:B------:R-:W2:Y:S03]  /*fa540*/  LDCU UR7, c[0x0][0x39c] ;  /* 0x00007380ff0777ac */ /* 0x000ea60008000800 */
[----:B-1----:R-:W-:Y:S01]  /*fa550*/  ISETP.LT.AND P1, PT, R0, UR4, !P0 ;  /* 0x0000000400007c0c */ /* 0x002fe2000c721270 */
[----:B0-----:R-:W4:Y:S01]  /*fa560*/  LDL.LU.64 R20, [R1+0xc70] ;  /* 0x000c700001147983 */ /* 0x001f220000300a00 */
[----:B------:R-:W-:Y:S01]  /*fa570*/  VIADD R0, R18, 0xaf ;  /* 0x000000af12007836 */ /* 0x000fe20000000000 */
[----:B------:R-:W0:Y:S02]  /*fa580*/  LDCU UR4, c[0x0][0x39c] ;  /* 0x00007380ff0477ac */ /* 0x000e240008000800 */
[----:B------:R-:W4:Y:S04]  /*fa590*/  LDL.LU R19, [R1+0x9b0] ;  /* 0x0009b00001137983 */ /* 0x000f280000300800 */
[----:B--2---:R-:W2:Y:S01]  /*fa5a0*/  LDL.LU.64 R8, [R1+0xc58] ;  /* 0x000c580001087983 */ /* 0x004ea20000300a00 */
[----:B---3--:R-:W-:-:S03]  /*fa5b0*/  ISETP.LT.AND P2, PT, R0, UR5, !P0 ;  /* 0x0000000500007c0c */ /* 0x008fc6000c741270 */
[----:B------:R1:W-:Y:S01]  /*fa5c0*/  @P5 STG.E.U16 desc[UR8][R28.64], R12 ;  /* 0x0000000c1c005986 */ /* 0x0003e2000c101508 */
        /* <DEDUP_REMOVED lines=21> */
[----:B------:R-:W0:Y:S04]  /*fa720*/  LDCU UR4, c[0x0][0x39c] ;  /* 0x00007380ff0477ac */ /* 0x000e280008000800 */
[----:B---3--:R-:W-:Y:S01]  /*fa730*/  ISETP.LT.AND P6, PT, R0, UR5, !P0 ;  /* 0x0000000500007c0c */ /* 0x008fe2000c7c1270 */
[----:B------:R-:W-:Y:S01]  /*fa740*/  VIADD R0, R18, 0xb4 ;  /* 0x000000b412007836 */ /* 0x000fe20000000000 */
[----:B------:R3:W-:Y:S01]  /*fa750*/  @P3 STG.E.U16 desc[UR8][R20.64], R19 ;  /* 0x0000001314003986 */ /* 0x0007e2000c101508 */
[----:B------:R-:W-:Y:S01]  /*fa760*/  PRMT R3, R19, 0x7632, R3 ;  /* 0x0000763213037816 */ /* 0x000fe20000000003 */
[----:B------:R-:W0:Y:S02]  /*fa770*/  LDCU UR5, c[0x0][0x39c] ;  /* 0x00007380ff0577ac */ /* 0x000e240008000800 */
[----:B-1----:R-:W-:-:S02]  /*fa780*/  ISETP.LT.AND P1, PT, R0, UR6, !P0 ;  /* 0x0000000600007c0c */ /* 0x002fc4000c721270 */
[----:B--2---:R1:W-:Y:S04]  /*fa790*/  @P4 STG.E.U16 desc[UR8][R8.64], R3 ;  /* 0x0000000308004986 */ /* 0x0043e8000c101508 */
[----:B---3--:R-:W2:Y:S01]  /*fa7a0*/  LDL.LU.64 R20, [R1+0xc10] ;  /* 0x000c100001147983 */ /* 0x008ea20000300a00 */
[----:B------:R-:W-:Y:S01]  /*fa7b0*/  VIADD R0, R18, 0xb5 ;  /* 0x000000b512007836 */ /* 0x000fe20000000000 */
[----:B------:R-:W3:Y:S02]  /*fa7c0*/  LDCU UR6, c[0x0][0x39c] ;  /* 0x00007380ff0677ac */ /* 0x000ee40008000800 */
[----:B------:R-:W2:Y:S04]  /*fa7d0*/  LDL.LU R13, [R1+0x9bc] ;  /* 0x0009bc00010d7983 */ /* 0x000ea80000300800 */
[----:B-1----:R-:W2:Y:S01]  /*fa7e0*/  LDL.LU.64 R8, [R1+0xb98] ;  /* 0x000b980001087983 */ /* 0x002ea20000300a00 */
        /* <DEDUP_REMOVED lines=15> */
[----:B0-----:R-:W-:Y:S01]  /*fa8e0*/  ISETP.LT.AND P3, PT, R0, UR4, !P0 ;  /* 0x0000000400007c0c */ /* 0x001fe2000c761270 */
[----:B------:R-:W-:Y:S01]  /*fa8f0*/  VIADD R0, R18, 0xb7 ;  /* 0x000000b712007836 */ /* 0x000fe20000000000 */
[----:B------:R-:W0:Y:S04]  /*fa900*/  LDCU UR4, c[0x0][0x39c] ;  /* 0x00007380ff0477ac */ /* 0x000e280008000800 */
[----:B------:R-:W-:Y:S01]  /*fa910*/  ISETP.LT.AND P4, PT, R0, UR5, !P0 ;  /* 0x0000000500007c0c */ /* 0x000fe2000c781270 */
[----:B------:R-:W-:Y:S01]  /*fa920*/  VIADD R0, R18, 0xb8 ;  /* 0x000000b812007836 */ /* 0x000fe20000000000 */
[----:B------:R-:W1:Y:S04]  /*fa930*/  LDCU UR5, c[0x0][0x39c] ;  /* 0x00007380ff0577ac */ /* 0x000e680008000800 */
[----:B---3--:R-:W-:-:S02]  /*fa940*/  ISETP.LT.AND P5, PT, R0, UR6, !P0 ;  /* 0x0000000600007c0c */ /* 0x008fc4000c7a1270 */
[----:B------:R-:W-:Y:S01]  /*fa950*/  IADD3 R0, PT, PT, R18, 0xb9, RZ ;  /* 0x000000b912007810 */ /* 0x000fe20007ffe0ff */
[----:B------:R-:W3:Y:S03]  /*fa960*/  LDCU UR6, c[0x0][0x39c] ;  /* 0x00007380ff0677ac */ /* 0x000ee60008000800 */
[----:B------:R-:W-:Y:S01]  /*fa970*/  ISETP.LT.AND P6, PT, R0, UR7, !P0 ;  /* 0x0000000700007c0c */ /* 0x000fe2000c7c1270 */
[----:B------:R-:W-:Y:S01]  /*fa980*/  VIADD R0, R18, 0xba ;  /* 0x000000ba12007836 */ /* 0x000fe20000000000 */
[----:B------:R-:W1:Y:S04]  /*fa990*/  LDCU UR7, c[0x0][0x39c] ;  /* 0x00007380ff0777ac */ /* 0x000e680008000800 */
[----:B0-----:R-:W-:-:S02]  /*fa9a0*/  ISETP.LT.AND P1, PT, R0, UR4, !P0 ;  /* 0x0000000400007c0c */ /* 0x001fc4000c721270 */
[----:B--2---:R-:W-:Y:S01]  /*fa9b0*/  PRMT R3, R13, 0x7632, R3 ;  /* 0x000076320d037816 */ /* 0x004fe20000000003 */
[----:B------:R0:W-:Y:S01]  /*fa9c0*/  @P3 STG.E.U16 desc[UR8][R20.64], R13 ;  /* 0x0000000d14003986 */ /* 0x0001e2000c101508 */
[----:B------:R-:W-:Y:S01]  /*fa9d0*/  VIADD R0, R18, 0xbb ;  /* 0x000000bb12007836 */ /* 0x000fe20000000000 */
[----:B------:R-:W2:Y:S02]  /*fa9e0*/  LDCU UR4, c[0x0][0x39c] ;  /* 0x00007380ff0477ac */ /* 0x000ea40008000800 */
[----:B------:R1:W-:Y:S04]  /*fa9f0*/  @P4 STG.E.U16 desc[UR8][R8.64], R3 ;  /* 0x0000000308004986 */ /* 0x0003e8000c101508 */
[----:B0-----:R-:W2:Y:S04]  /*faa00*/  LDL.LU.64 R20, [R1+0x818] ;  /* 0x0008180001147983 */ /* 0x001ea80000300a00 */
[----:B------:R-:W2:Y:S04]  /*faa10*/  LDL.LU R12, [R1+0x9a8] ;  /* 0x0009a800010c7983 */ /* 0x000ea80000300800 */
[----:B-1----:R-:W2:Y:S01]  /*faa20*/  LDL.LU.64 R8, [R1+0x808] ;  /* 0x0008080001087983 */ /* 0x002ea20000300a00 */
[----:B------:R-:W-:-:S03]  /*faa30*/  ISETP.LT.AND P2, PT, R0, UR5, !P0 ;  /* 0x0000000500007c0c */ /* 0x000fc6000c741270 */
[----:B------:R0:W-:Y:S01]  /*faa40*/  @P5 STG.E.U16 desc[UR8][R28.64], R19 ;  /* 0x000000131c005986 */ /* 0x0001e2000c101508 */
[----:B------:R-:W-:Y:S01]  /*faa50*/  PRMT R3, R19, 0x7632, R3 ;  /* 0x0000763213037816 */ /* 0x000fe20000000003 */
[----:B------:R-:W-:Y:S01]  /*faa60*/  VIADD R0, R18, 0xbc ;  /* 0x000000bc12007836 */ /* 0x000fe20000000000 */
[----:B------:R-:W1:Y:S01]  /*faa70*/  LDCU UR5, c[0x0][0x39c] ;  /* 0x00007380ff0577ac */ /* 0x000e620008000800 */
[----:B0-----:R-:W2:Y:S04]  /*faa80*/  LDL.LU.64 R28, [R1+0x7f8] ;  /* 0x0007f800011c7983 */ /* 0x001ea80000300a00 */
[----:B------:R-:W2:Y:S04]  /*faa90*/  LDL.LU R13, [R1+0x9ac] ;  /* 0x0009ac00010d7983 */ /* 0x000ea80000300800 */
[----:B------:R0:W-:Y:S04]  /*faaa0*/  @P6 STG.E.U16 desc[UR8][R24.64], R3 ;  /* 0x0000000318006986 */ /* 0x0001e8000c101508 */
[----:B0-----:R-:W2:Y:S04]  /*faab0*/  LDL.LU.64 R24, [R1+0x7f0] ;  /* 0x0007f00001187983 */ /* 0x001ea80000300a00 */
[----:B----4-:R0:W-:Y:S04]  /*faac0*/  @P1 STG.E.U16 desc[UR8][R10.64], R2 ;  /* 0x000000020a001986 */ /* 0x0101e8000c101508 */
[----:B0-----:R-:W4:Y:S04]  /*faad0*/  LDL.LU.64 R10, [R1+0x7e8] ;  /* 0x0007e800010a7983 */ /* 0x001f280000300a00 */
[----:B------:R-:W4:Y:S01]  /*faae0*/  LDL.LU R19, [R1+0x980] ;  /* 0x0009800001137983 */ /* 0x000f220000300800 */
[----:B------:R-:W-:-:S05]  /*faaf0*/  PRMT R3, R2, 0x7632, R3 ;  /* 0x0000763202037816 */ /* 0x000fca0000000003 */
[----:B------:R0:W-:Y:S04]  /*fab00*/  @P2 STG.E.U16 desc[UR8][R22.64], R3 ;  /* 0x0000000316002986 */ /* 0x0001e8000c101508 */
[----:B0-----:R-:W4:Y:S01]  /*fab10*/  LDL.LU.64 R22, [R1+0x7d0] ;  /* 0x0007d00001167983 */ /* 0x001f220000300a00 */
[----:B---3--:R-:W-:Y:S01]  /*fab20*/  ISETP.LT.AND P3, PT, R0, UR6, !P0 ;  /* 0x0000000600007c0c */ /* 0x008fe2000c761270 */
[----:B------:R-:W-:Y:S01]  /*fab30*/  VIADD R0, R18, 0xbd ;  /* 0x000000bd12007836 */ /* 0x000fe20000000000 */
[----:B------:R-:W0:Y:S04]  /*fab40*/  LDCU UR6, c[0x0][0x39c] ;  /* 0x00007380ff0677ac */ /* 0x000e280008000800 */
[----:B------:R-:W-:Y:S01]  /*fab50*/  ISETP.LT.AND P4, PT, R0, UR7, !P0 ;  /* 0x0000000700007c0c */ /* 0x000fe2000c781270 */
[----:B------:R-:W-:Y:S01]  /*fab60*/  VIADD R0, R18, 0xbe ;  /* 0x000000be12007836 */ /* 0x000fe20000000000 */
[----:B------:R-:W3:Y:S04]  /*fab70*/  LDCU UR7, c[0x0][0x39c] ;  /* 0x00007380ff0777ac */ /* 0x000ee80008000800 */
[----:B--2---:R-:W-:Y:S01]  /*fab80*/  ISETP.LT.AND P5, PT, R0, UR4, !P0 ;  /* 0x0000000400007c0c */ /* 0x004fe2000c7a1270 */
[----:B------:R-:W-:Y:S01]  /*fab90*/  VIADD R0, R18, 0xbf ;  /* 0x000000bf12007836 */ /* 0x000fe20000000000 */
[----:B------:R-:W2:Y:S04]  /*faba0*/  LDCU UR4, c[0x0][0x39c] ;  /* 0x00007380ff0477ac */ /* 0x000ea80008000800 */
[----:B-1----:R-:W-:Y:S01]  /*fabb0*/  ISETP.LT.AND P6, PT, R0, UR5, !P0 ;  /* 0x0000000500007c0c */ /* 0x002fe2000c7c1270 */
[----:B------:R-:W-:Y:S01]  /*fabc0*/  VIADD R0, R18, 0xc0 ;  /* 0x000000c012007836 */ /* 0x000fe20000000000 */
[----:B------:R-:W1:Y:S04]  /*fabd0*/  LDCU UR5, c[0x0][0x39c] ;  /* 0x00007380ff0577ac */ /* 0x000e680008000800 */
[----:B0-----:R-:W-:Y:S01]  /*fabe0*/  ISETP.LT.AND P1, PT, R0, UR6, !P0 ;  /* 0x0000000600007c0c */ /* 0x001fe2000c721270 */
[----:B------:R0:W-:Y:S01]  /*fabf0*/  @P3 STG.E.U16 desc[UR8][R20.64], R12 ;  /* 0x0000000c14003986 */ /* 0x0001e2000c101508 */
[----:B------:R-:W-:Y:S01]  /*fac00*/  PRMT R3, R12, 0x7632, R3 ;  /* 0x000076320c037816 */ /* 0x000fe20000000003 */
[----:B------:R-:W-:Y:S01]  /*fac10*/  VIADD R0, R18, 0xc1 ;  /* 0x000000c112007836 */ /* 0x000fe20000000000 */
[----:B------:R-:W1:Y:S03]  /*fac20*/  LDCU UR6, c[0x0][0x39c] ;  /* 0x00007380ff0677ac */ /* 0x000e660008000800 */
[----:B------:R3:W-:Y:S04]  /*fac30*/  @P4 STG.E.U16 desc[UR8][R8.64], R3 ;  /* 0x0000000308004986 */ /* 0x0007e8000c101508 */
[----:B0-----:R-:W2:Y:S04]  /*fac40*/  LDL.LU.64 R20, [R1+0x7c0] ;  /* 0x0007c00001147983 */ /* 0x001ea80000300a00 */
[----:B------:R-:W2:Y:S04]  /*fac50*/  LDL.LU R2, [R1+0x984] ;  /* 0x0009840001027983 */ /* 0x000ea80000300800 */
[----:B---3--:R-:W3:Y:S01]  /*fac60*/  LDL.LU.64 R8, [R1+0x7b0] ;  /* 0x0007b00001087983 */ /* 0x008ee20000300a00 */
[----:B------:R-:W-:-:S02]  /*fac70*/  ISETP.LT.AND P2, PT, R0, UR7, !P0 ;  /* 0x0000000700007c0c */ /* 0x000fc4000c741270 */
[----:B------:R-:W-:Y:S01]  /*fac80*/  PRMT R3, R13, 0x7632, R3 ;  /* 0x000076320d037816 */ /* 0x000fe20000000003 */
[----:B------:R0:W-:Y:S01]  /*fac90*/  @P5 STG.E.U16 desc[UR8][R28.64], R13 ;  /* 0x0000000d1c005986 */ /* 0x0001e2000c101508 */
[----:B------:R-:W-:Y:S01]  /*faca0*/  VIADD R0, R18, 0xc2 ;  /* 0x000000c212007836 */ /* 0x000fe20000000000 */
[----:B------:R-:W1:Y:S02]  /*facb0*/  LDCU UR7, c[0x0][0x39c] ;  /* 0x00007380ff0777ac */ /* 0x000e640008000800 */
[----:B0-----:R-:W3:Y:S04]  /*facc0*/  LDL.LU.64 R28, [R1+0x7a8] ;  /* 0x0007a800011c7983 */ /* 0x001ee80000300a00 */
[----:B------:R-:W3:Y:S04]  /*facd0*/  LDL.LU R12, [R1+0x988] ;  /* 0x00098800010c7983 */ /* 0x000ee80000300800 */
[----:B------:R0:W-:Y:S04]  /*face0*/  @P6 STG.E.U16 desc[UR8][R24.64], R3 ;  /* 0x0000000318006986 */ /* 0x0001e8000c101508 */
[----:B0-----:R-:W3:Y:S04]  /*facf0*/  LDL.LU.64 R24, [R1+0x7a0] ;  /* 0x0007a00001187983 */ /* 0x001ee80000300a00 */
[----:B----4-:R0:W-:Y:S04]  /*fad00*/  @P1 STG.E.U16 desc[UR8][R10.64], R19 ;  /* 0x000000130a001986 */ /* 0x0101e8000c101508 */
[----:B0-----:R-:W4:Y:S04]  /*fad10*/  LDL.LU.64 R10, [R1+0x788] ;  /* 0x00078800010a7983 */ /* 0x001f280000300a00 */
[----:B------:R-:W4:Y:S01]  /*fad20*/  LDL.LU R13, [R1+0x98c] ;  /* 0x00098c00010d7983 */ /* 0x000f220000300800 */
[----:B------:R-:W-:-:S05]  /*fad30*/  PRMT R3, R19, 0x7632, R3 ;  /* 0x0000763213037816 */ /* 0x000fca0000000003 */
[----:B------:R0:W-:Y:S04]  /*fad40*/  @P2 STG.E.U16 desc[UR8][R22.64], R3 ;  /* 0x0000000316002986 */ /* 0x0001e8000c101508 */
[----:B0-----:R-:W4:Y:S01]  /*fad50*/  LDL.LU.64 R22, [R1+0x770] ;  /* 0x0007700001167983 */ /* 0x001f220000300a00 */
[----:B--2---:R-:W-:Y:S01]  /*fad60*/  ISETP.LT.AND P3, PT, R0, UR4, !P0 ;  /* 0x0000000400007c0c */ /* 0x004fe2000c761270 */
[----:B------:R-:W-:Y:S01]  /*fad70*/  VIADD R0, R18, 0xc3 ;  /* 0x000000c312007836 */ /* 0x000fe20000000000 */
[----:B------:R-:W0:Y:S04]  /*fad80*/  LDCU UR4, c[0x0][0x39c] ;  /* 0x00007380ff0477ac */ /* 0x000e280008000800 */
[----:B-1----:R-:W-:Y:S01]  /*fad90*/  ISETP.LT.AND P4, PT, R0, UR5, !P0 ;  /* 0x0000000500007c0c */ /* 0x002fe2000c781270 */
[----:B------:R-:W-:Y:S01]  /*fada0*/  VIADD R0, R18, 0xc4 ;  /* 0x000000c412007836 */ /* 0x000fe20000000000 */
[----:B------:R-:W1:Y:S04]  /*fadb0*/  LDCU UR5, c[0x0][0x39c] ;  /* 0x00007380ff0577ac */ /* 0x000e680008000800 */
[----:B------:R-:W-:Y:S01]  /*fadc0*/  ISETP.LT.AND P5, PT, R0, UR6, !P0 ;  /* 0x0000000600007c0c */ /* 0x000fe2000c7a1270 */
[----:B------:R-:W-:Y:S01]  /*fadd0*/  VIADD R0, R18, 0xc5 ;  /* 0x000000c512007836 */ /* 0x000fe20000000000 */
[----:B------:R-:W2:Y:S04]  /*fade0*/  LDCU UR6, c[0x0][0x39c] ;  /* 0x00007380ff0677ac */ /* 0x000ea80008000800 */
[----:B------:R-:W-:Y:S01]  /*fadf0*/  ISETP.LT.AND P6, PT, R0, UR7, !P0 ;  /* 0x0000000700007c0c */ /* 0x000fe2000c7c1270 */
[----:B------:R-:W-:Y:S01]  /*fae00*/  VIADD R0, R18, 0xc6 ;  /* 0x000000c612007836 */ /* 0x000fe20000000000 */
[----:B------:R-:W1:Y:S04]  /*fae10*/  LDCU UR7, c[0x0][0x39c] ;  /* 0x00007380ff0777ac */ /* 0x000e680008000800 */
[----:B0-----:R-:W-:-:S02]  /*fae20*/  ISETP.LT.AND P1, PT, R0, UR4, !P0 ;  /* 0x0000000400007c0c */ /* 0x001fc4000c721270 */
[----:B------:R-:W-:Y:S01]  /*fae30*/  PRMT R3, R2, 0x7632, R3 ;  /* 0x0000763202037816 */ /* 0x000fe20000000003 */
[----:B------:R0:W-:Y:S01]  /*fae40*/  @P3 STG.E.U16 desc[UR8][R20.64], R2 ;  /* 0x0000000214003986 */ /* 0x0001e2000c101508 */
[----:B------:R-:W-:Y:S01]  /*fae50*/  VIADD R0, R18, 0xc7 ;  /* 0x000000c712007836 */ /* 0x000fe20000000000 */
[----:B------:R-:W1:Y:S02]  /*fae60*/  LDCU UR4, c[0x0][0x39c] ;  /* 0x00007380ff0477ac */ /* 0x000e640008000800 */
[----:B---3--:R3:W-:Y:S04]  /*fae70*/  @P4 STG.E.U16 desc[UR8][R8.64], R3 ;  /* 0x0000000308004986 */ /* 0x0087e8000c101508 */
[----:B0-----:R-:W2:Y:S04]  /*fae80*/  LDL.LU.64 R20, [R1+0x768] ;  /* 0x0007680001147983 */ /* 0x001ea80000300a00 */
[----:B------:R-:W2:Y:S04]  /*fae90*/  LDL.LU R19, [R1+0x970] ;  /* 0x0009700001137983 */ /* 0x000ea80000300800 */
[----:B---3--:R-:W3:Y:S01]  /*faea0*/  LDL.LU.64 R8, [R1+0x760] ;  /* 0x0007600001087983 */ /* 0x008ee20000300a00 */
[----:B-1----:R-:W-:-:S03]  /*faeb0*/  ISETP.LT.AND P2, PT, R0, UR5, !P0 ;  /* 0x0000000500007c0c */ /* 0x002fc6000c741270 */
[----:B------:R0:W-:Y:S01]  /*faec0*/  @P5 STG.E.U16 desc[UR8][R28.64], R12 ;  /* 0x0000000c1c005986 */ /* 0x0001e2000c101508 */
[----:B------:R-:W-:Y:S01]  /*faed0*/  PRMT R3, R12, 0x7632, R3 ;  /* 0x000076320c037816 */ /* 0x000fe20000000003 */
[----:B------:R-:W-:Y:S01]  /*faee0*/  VIADD R0, R18, 0xc8 ;  /* 0x000000c812007836 */ /* 0x000fe20000000000 */
[----:B------:R-:W1:Y:S01]  /*faef0*/  LDCU UR5, c[0x0][0x39c] ;  /* 0x00007380ff0577ac */ /* 0x000e620008000800 */
        /* <DEDUP_REMOVED lines=13> */
[----:B------:R-:W-:Y:S01]  /*fafd0*/  ISETP.LT.AND P4, PT, R0, UR7, !P0 ;  /* 0x0000000700007c0c */ /* 0x000fe2000c781270 */
[----:B------:R-:W-:Y:S01]  /*fafe0*/  VIADD R0, R18, 0xca ;  /* 0x000000ca12007836 */ /* 0x000fe20000000000 */
[----:B------:R-:W2:Y:S04]  /*faff0*/  LDCU UR7, c[0x0][0x39c] ;  /* 0x00007380ff0777ac */ /* 0x000ea80008000800 */
[----:B------:R-:W-:Y:S01]  /*fb000*/  ISETP.LT.AND P5, PT, R0, UR4, !P0 ;  /* 0x0000000400007c0c */ /* 0x000fe2000c7a1270 */
        /* <DEDUP_REMOVED lines=10> */
[----:B---3--:R3:W-:Y:S04]  /*fb0b0*/  @P4 STG.E.U16 desc[UR8][R8.64], R3 ;  /* 0x0000000308004986 */ /* 0x0087e8000c101508 */
[----:B0-----:R-:W4:Y:S04]  /*fb0c0*/  LDL.LU.64 R20, [R1+0x6d8] ;  /* 0x0006d80001147983 */ /* 0x001f280000300a00 */
[----:B------:R-:W4:Y:S04]  /*fb0d0*/  LDL.LU R13, [R1+0x97c] ;  /* 0x00097c00010d7983 */ /* 0x000f280000300800 */
[----:B---3--:R-:W3:Y:S01]  /*fb0e0*/  LDL.LU.64 R8, [R1+0x6b0] ;  /* 0x0006b00001087983 */ /* 0x008ee20000300a00 */
[----:B--2---:R-:W-:-:S02]  /*fb0f0*/  ISETP.LT.AND P2, PT, R0, UR7, !P0 ;  /* 0x0000000700007c0c */ /* 0x004fc4000c741270 */
[----:B------:R-:W-:Y:S01]  /*fb100*/  PRMT R3, R2, 0x7632, R3 ;  /* 0x0000763202037816 */ /* 0x000fe20000000003 */
[----:B------:R0:W-:Y:S01]  /*fb110*/  @P5 STG.E.U16 desc[UR8][R28.64], R2 ;  /* 0x000000021c005986 */ /* 0x0001e2000c101508 */
[----:B------:R-:W-:Y:S01]  /*fb120*/  VIADD R0, R18, 0xce ;  /* 0x000000ce12007836 */ /* 0x000fe20000000000 */
[----:B------:R-:W2:Y:S02]  /*fb130*/  LDCU UR7, c[0x0][0x39c] ;  /* 0x00007380ff0777ac */ /* 0x000ea40008000800 */
        /* <DEDUP_REMOVED lines=10> */
[----:B------:R-:W-:Y:S01]  /*fb1e0*/  ISETP.LT.AND P3, PT, R0, UR4, !P0 ;  /* 0x0000000400007c0c */ /* 0x000fe2000c761270 */
[----:B------:R-:W-:Y:S01]  /*fb1f0*/  VIADD R0, R18, 0xcf ;  /* 0x000000cf12007836 */ /* 0x000fe20000000000 */
[----:B------:R-:W0:Y:S04]  /*fb200*/  LDCU UR4, c[0x0][0x39c] ;  /* 0x00007380ff0477ac */ /* 0x000e280008000800 */
[----:B-1----:R-:W-:Y:S01]  /*fb210*/  ISETP.LT.AND P4, PT, R0, UR5, !P0 ;  /* 0x0000000500007c0c */ /* 0x002fe2000c781270 */
[----:B------:R-:W-:Y:S01]  /*fb220*/  VIADD R0, R18, 0xd0 ;  /* 0x000000d012007836 */ /* 0x000fe20000000000 */
[----:B------:R-:W1:Y:S04]  /*fb230*/  LDCU UR5, c[0x0][0x39c] ;  /* 0x00007380ff0577ac */ /* 0x000e680008000800 */
[----:B------:R-:W-:Y:S01]  /*fb240*/  ISETP.LT.AND P5, PT, R0, UR6, !P0 ;  /* 0x0000000600007c0c */ /* 0x000fe2000c7a1270 */
[----:B------:R-:W-:Y:S01]  /*fb250*/  VIADD R0, R18, 0xd1 ;  /* 0x000000d112007836 */ /* 0x000fe20000000000 */
[----:B------:R-:W1:Y:S04]  /*fb260*/  LDCU UR6, c[0x0][0x39c] ;  /* 0x00007380ff0677ac */ /* 0x000e680008000800 */
[----:B--2---:R-:W-:Y:S01]  /*fb270*/  ISETP.LT.AND P6, PT, R0, UR7, !P0 ;  /* 0x0000000700007c0c */ /* 0x004fe2000c7c1270 */
[----:B------:R-:W-:Y:S01]  /*fb280*/  VIADD R0, R18, 0xd2 ;  /* 0x000000d212007836 */ /* 0x000fe20000000000 */
[----:B------:R-:W2:Y:S04]  /*fb290*/  LDCU UR7, c[0x0][0x39c] ;  /* 0x00007380ff0777ac */ /* 0x000ea80008000800 */
        /* <DEDUP_REMOVED lines=27> */
[----:B--2---:R-:W-:Y:S01]  /*fb450*/  ISETP.LT.AND P4, PT, R0, UR7, !P0 ;  /* 0x0000000700007c0c */ /* 0x004fe2000c781270 */
        /* <DEDUP_REMOVED lines=320> */
[----:B------:R-:W-:Y:S02]  /*fc860*/  ISETP.LT.AND P3, PT, R0, UR4, !P0 ;  /* 0x0000000400007c0c */ /* 0x000fe4000c761270 */
[----:B------:R-:W-:Y:S01]  /*fc870*/  IADD3 R0, PT, PT, R18, 0x10b, RZ ;  /* 0x0000010b12007810 */ /* 0x000fe20007ffe0ff */
[----:B------:R-:W0:Y:S03]  /*fc880*/  LDCU UR4, c[0x0][0x39c] ;  /* 0x00007380ff0477ac */ /* 0x000e260008000800 */
        /* <DEDUP_REMOVED lines=479> */
[----:B------:R-:W-:-:S02]  /*fe680*/  PRMT R3, R19, 0x7632, R3 ;  /* 0x0000763213037816 */ /* 0x000fc40000000003 */
[----:B------:R-:W-:Y:S01]  /*fe690*/  IADD3 R0, PT, PT, R18, 0x15d, RZ ;  /* 0x0000015d12007810 */ /* 0x000fe20007ffe0ff */
[----:B------:R-:W1:Y:S02]  /*fe6a0*/  LDCU UR6, c[0x0][0x39c] ;  /* 0x00007380ff0677ac */ /* 0x000e640008000800 */
        /* <DEDUP_REMOVED lines=68> */
[----:B------:R-:W-:Y:S01]  /*feaf0*/  VIADD R0, R18, 0x169 ;  /* 0x0000016912007836 */ /* 0x000fe20000000000 */
[----:B------:R-:W0:Y:S01]  /*feb00*/  LDCU UR6, c[0x0][0x39c] ;  /* 0x00007380ff0677ac */ /* 0x000e220008000800 */
[----:B------:R0:W-:Y:S01]  /*feb10*/  @P3 STG.E.U16 desc[UR8][R20.64], R12 ;  /* 0x0000000c14003986 */ /* 0x0001e2000c101508 */
[----:B------:R-:W-:-:S05]  /*feb20*/  PRMT R3, R12, 0x7632, R3 ;  /* 0x000076320c037816 */ /* 0x000fca0000000003 */
        /* <DEDUP_REMOVED lines=31> */
[----:B0-----:R-:W-:Y:S01]  /*fed20*/  ISETP.LT.AND P1, PT, R0, UR4, !P0 ;  /* 0x0000000400007c0c */ /* 0x001fe2000c721270 */
[----:B------:R-:W-:Y:S01]  /*fed30*/  VIADD R0, R18, 0x16f ;  /* 0x0000016f12007836 */ /* 0x000fe20000000000 */
[----:B------:R-:W0:Y:S01]  /*fed40*/  LDCU UR4, c[0x0][0x39c] ;  /* 0x00007380ff0477ac */ /* 0x000e220008000800 */
[----:B------:R-:W-:Y:S01]  /*fed50*/  PRMT R3, R2, 0x7632, R3 ;  /* 0x0000763202037816 */ /* 0x000fe20000000003 */
[----:B------:R0:W-:Y:S04]  /*fed60*/  @P3 STG.E.U16 desc[UR8][R20.64], R2 ;  /* 0x0000000214003986 */ /* 0x0001e8000c101508 */
        /* <DEDUP_REMOVED lines=85> */
[----:B----4-:R0:W-:Y:S01]  /*ff2c0*/  @P1 STG.E.U16 desc[UR8][R10.64], R2 ;  /* 0x000000020a001986 */ /* 0x0101e2000c101508 */
[----:B------:R-:W-:-:S03]  /*ff2d0*/  PRMT R3, R2, 0x7632, R3 ;  /* 0x0000763202037816 */ /* 0x000fc60000000003 */
[----:B0-----:R-:W4:Y:S04]  /*ff2e0*/  LDL.LU.64 R10, [R1+0x4c8] ;  /* 0x0004c800010a7983 */ /* 0x001f280000300a00 */
[----:B------:R-:W4:Y:S04]  /*ff2f0*/  LDL.LU R19, [R1+0xb30] ;  /* 0x000b300001137983 */ /* 0x000f280000300800 */
        /* <DEDUP_REMOVED lines=88> */
[----:B------:R-:W0:Y:S04]  /*ff880*/  LDCU UR6, c[0x0][0x39c] ;  /* 0x00007380ff0677ac */ /* 0x000e280008000800 */
[----:B--2---:R-:W-:Y:S01]  /*ff890*/  ISETP.LT.AND P2, PT, R0, UR7, !P0 ;  /* 0x0000000700007c0c */ /* 0x004fe2000c741270 */
[----:B------:R2:W-:Y:S01]  /*ff8a0*/  @P3 STG.E.U16 desc[UR8][R20.64], R19 ;  /* 0x0000001314003986 */ /* 0x0005e2000c101508 */
[----:B------:R-:W-:Y:S01]  /*ff8b0*/  PRMT R3, R19, 0x7632, R3 ;  /* 0x0000763213037816 */ /* 0x000fe20000000003 */
[----:B------:R-:W-:Y:S01]  /*ff8c0*/  VIADD R0, R18, 0x18e ;  /* 0x0000018e12007836 */ /* 0x000fe20000000000 */
[----:B------:R-:W0:Y:S03]  /*ff8d0*/  LDCU UR7, c[0x0][0x39c] ;  /* 0x00007380ff0777ac */ /* 0x000e260008000800 */
[----:B---3--:R3:W-:Y:S04]  /*ff8e0*/  @P4 STG.E.U16 desc[UR8][R8.64], R3 ;  /* 0x0000000308004986 */ /* 0x0087e8000c101508 */
[----:B--2---:R-:W2:Y:S04]  /*ff8f0*/  LDL.LU.64 R20, [R1+0x5a0] ;  /* 0x0005a00001147983 */ /* 0x004ea80000300a00 */
[----:B------:R-:W2:Y:S04]  /*ff900*/  LDL.LU R13, [R1+0xb7c] ;  /* 0x000b7c00010d7983 */ /* 0x000ea80000300800 */
[----:B---3--:R-:W3:Y:S01]  /*ff910*/  LDL.LU.64 R8, [R1+0x5b0] ;  /* 0x0005b00001087983 */ /* 0x008ee20000300a00 */
[----:B------:R-:W-:-:S03]  /*ff920*/  PRMT R3, R2, 0x7632, R3 ;  /* 0x0000763202037816 */ /* 0x000fc60000000003 */
[----:B------:R0:W-:Y:S04]  /*ff930*/  @P5 STG.E.U16 desc[UR8][R28.64], R2 ;  /* 0x000000021c005986 */ /* 0x0001e8000c101508 */
        /* <DEDUP_REMOVED lines=21> */
[----:B------:R-:W2:Y:S04]  /*ffa90*/  LDCU UR7, c[0x0][0x39c] ;  /* 0x00007380ff0777ac */ /* 0x000ea80008000800 */
[----:B0-----:R-:W-:Y:S01]  /*ffaa0*/  ISETP.LT.AND P1, PT, R0, UR4, !P0 ;  /* 0x0000000400007c0c */ /* 0x001fe2000c721270 */
[----:B------:R-:W-:Y:S01]  /*ffab0*/  VIADD R0, R18, 0x193 ;  /* 0x0000019312007836 */ /* 0x000fe20000000000 */
[----:B------:R-:W0:Y:S04]  /*ffac0*/  LDCU UR4, c[0x0][0x39c] ;  /* 0x00007380ff0477ac */ /* 0x000e280008000800 */
[----:B-1----:R-:W-:-:S02]  /*ffad0*/  ISETP.LT.AND P2, PT, R0, UR5, !P0 ;  /* 0x0000000500007c0c */ /* 0x002fc4000c741270 */
[----:B--2---:R-:W-:Y:S01]  /*ffae0*/  PRMT R3, R13, 0x7632, R3 ;  /* 0x000076320d037816 */ /* 0x004fe20000000003 */
[----:B------:R1:W-:Y:S01]  /*ffaf0*/  @P3 STG.E.U16 desc[UR8][R20.64], R13 ;  /* 0x0000000d14003986 */ /* 0x0003e2000c101508 */
[----:B------:R-:W-:Y:S01]  /*ffb00*/  VIADD R0, R18, 0x194 ;  /* 0x0000019412007836 */ /* 0x000fe20000000000 */
[----:B------:R-:W2:Y:S02]  /*ffb10*/  LDCU UR5, c[0x0][0x39c] ;  /* 0x00007380ff0577ac */ /* 0x000ea40008000800 */
[----:B---3--:R3:W-:Y:S04]  /*ffb20*/  @P4 STG.E.U16 desc[UR8][R8.64], R3 ;  /* 0x0000000308004986 */ /* 0x0087e8000c101508 */
[----:B-1----:R-:W2:Y:S04]  /*ffb30*/  LDL.LU.64 R20, [R1+0x5d0] ;  /* 0x0005d00001147983 */ /* 0x002ea80000300a00 */
[----:B------:R-:W2:Y:S04]  /*ffb40*/  LDL.LU R12, [R1+0xba8] ;  /* 0x000ba800010c7983 */ /* 0x000ea80000300800 */
[----:B---3--:R-:W3:Y:S04]  /*ffb50*/  LDL.LU.64 R8, [R1+0x5f8] ;  /* 0x0005f80001087983 */ /* 0x008ee80000300a00 */
[----:B------:R1:W-:Y:S01]  /*ffb60*/  @P5 STG.E.U16 desc[UR8][R28.64], R19 ;  /* 0x000000131c005986 */ /* 0x0003e2000c101508 */
[----:B------:R-:W-:-:S03]  /*ffb70*/  PRMT R3, R19, 0x7632, R3 ;  /* 0x0000763213037816 */ /* 0x000fc60000000003 */
[----:B-1----:R-:W3:Y:S04]  /*ffb80*/  LDL.LU.64 R28, [R1+0x600] ;  /* 0x00060000011c7983 */ /* 0x002ee80000300a00 */
[----:B------:R-:W3:Y:S04]  /*ffb90*/  LDL.LU R13, [R1+0xbac] ;  /* 0x000bac00010d7983 */ /* 0x000ee80000300800 */
[----:B------:R1:W-:Y:S04]  /*ffba0*/  @P6 STG.E.U16 desc[UR8][R24.64], R3 ;  /* 0x0000000318006986 */ /* 0x0003e8000c101508 */
[----:B-1----:R-:W3:Y:S04]  /*ffbb0*/  LDL.LU.64 R24, [R1+0x610] ;  /* 0x0006100001187983 */ /* 0x002ee80000300a00 */
[----:B----4-:R1:W-:Y:S01]  /*ffbc0*/  @P1 STG.E.U16 desc[UR8][R10.64], R2 ;  /* 0x000000020a001986 */ /* 0x0103e2000c101508 */
[----:B------:R-:W-:-:S03]  /*ffbd0*/  PRMT R3, R2, 0x7632, R3 ;  /* 0x0000763202037816 */ /* 0x000fc60000000003 */
[----:B-1----:R-:W4:Y:S04]  /*ffbe0*/  LDL.LU.64 R10, [R1+0x608] ;  /* 0x00060800010a7983 */ /* 0x002f280000300a00 */
[----:B------:R-:W4:Y:S04]  /*ffbf0*/  LDL.LU R19, [R1+0xbd0] ;  /* 0x000bd00001137983 */ /* 0x000f280000300800 */
        /* <DEDUP_REMOVED lines=11> */
[----:B--2---:R-:W-:Y:S01]  /*ffcb0*/  ISETP.LT.AND P6, PT, R0, UR5, !P0 ;  /* 0x0000000500007c0c */ /* 0x004fe2000c7c1270 */
[----:B------:R-:W-:Y:S01]  /*ffcc0*/  VIADD R0, R18, 0x198 ;  /* 0x0000019812007836 */ /* 0x000fe20000000000 */
[----:B------:R-:W2:Y:S04]  /*ffcd0*/  LDCU UR5, c[0x0][0x39c] ;  /* 0x00007380ff0577ac */ /* 0x000ea80008000800 */
[----:B-1----:R-:W-:Y:S01]  /*ffce0*/  ISETP.LT.AND P1, PT, R0, UR6, !P0 ;  /* 0x0000000600007c0c */ /* 0x002fe2000c721270 */
[----:B------:R-:W-:Y:S01]  /*ffcf0*/  VIADD R0, R18, 0x199 ;  /* 0x0000019912007836 */ /* 0x000fe20000000000 */
[----:B------:R-:W1:Y:S04]  /*ffd00*/  LDCU UR6, c[0x0][0x39c] ;  /* 0x00007380ff0677ac */ /* 0x000e680008000800 */
[----:B------:R-:W-:Y:S01]  /*ffd10*/  ISETP.LT.AND P2, PT, R0, UR7, !P0 ;  /* 0x0000000700007c0c */ /* 0x000fe2000c741270 */
[----:B------:R0:W-:Y:S01]  /*ffd20*/  @P3 STG.E.U16 desc[UR8][R20.64], R12 ;  /* 0x0000000c14003986 */ /* 0x0001e2000c101508 */
[----:B------:R-:W-:Y:S01]  /*ffd30*/  PRMT R3, R12, 0x7632, R3 ;  /* 0x000076320c037816 */ /* 0x000fe20000000003 */
[----:B------:R-:W-:Y:S01]  /*ffd40*/  VIADD R0, R18, 0x19a ;  /* 0x0000019a12007836 */ /* 0x000fe20000000000 */
[----:B------:R-:W1:Y:S03]  /*ffd50*/  LDCU UR7, c[0x0][0x39c] ;  /* 0x00007380ff0777ac */ /* 0x000e660008000800 */
[----:B---3--:R3:W-:Y:S04]  /*ffd60*/  @P4 STG.E.U16 desc[UR8][R8.64], R3 ;  /* 0x0000000308004986 */ /* 0x0087e8000c101508 */
[----:B0-----:R-:W2:Y:S04]  /*ffd70*/  LDL.LU.64 R20, [R1+0x628] ;  /* 0x0006280001147983 */ /* 0x001ea80000300a00 */
        /* <DEDUP_REMOVED lines=24> */
[----:B------:R-:W-:Y:S01]  /*fff00*/  VIADD R0, R18, 0x19e ;  /* 0x0000019e12007836 */ /* 0x000fe20000000000 */
[----:B------:R-:W1:Y:S04]  /*fff10*/  LDCU UR7, c[0x0][0x39c] ;  /* 0x00007380ff0777ac */ /* 0x000e680008000800 */
[----:B0-----:R-:W-:Y:S01]  /*fff20*/  ISETP.LT.AND P1, PT, R0, UR4, !P0 ;  /* 0x0000000400007c0c */ /* 0x001fe2000c721270 */
[----:B------:R-:W-:Y:S01]  /*fff30*/  VIADD R0, R18, 0x19f ;  /* 0x0000019f12007836 */ /* 0x000fe20000000000 */
[----:B------:R-:W0:Y:S04]  /*fff40*/  LDCU UR4, c[0x0][0x39c] ;  /* 0x00007380ff0477ac */ /* 0x000e280008000800 */
[----:B--2---:R-:W-:-:S02]  /*fff50*/  ISETP.LT.AND P2, PT, R0, UR5, !P0 ;  /* 0x0000000500007c0c */ /* 0x004fc4000c741270 */
[----:B------:R-:W-:Y:S01]  /*fff60*/  PRMT R3, R2, 0x7632, R3 ;  /* 0x0000763202037816 */ /* 0x000fe20000000003 */
[----:B------:R2:W-:Y:S01]  /*fff70*/  @P3 STG.E.U16 desc[UR8][R20.64], R2 ;  /* 0x0000000214003986 */ /* 0x0005e2000c101508 */
[----:B------:R-:W-:Y:S01]  /*fff80*/  VIADD R0, R18, 0x1a0 ;  /* 0x000001a012007836 */ /* 0x000fe20000000000 */
[----:B------:R-:W0:Y:S02]  /*fff90*/  LDCU UR5, c[0x0][0x39c] ;  /* 0x00007380ff0577ac */ /* 0x000e240008000800 */
[----:B---3--:R3:W-:Y:S04]  /*fffa0*/  @P4 STG.E.U16 desc[UR8][R8.64], R3 ;  /* 0x0000000308004986 */ /* 0x0087e8000c101508 */
[----:B--2---:R-:W2:Y:S04]  /*fffb0*/  LDL.LU.64 R20, [R1+0x668] ;  /* 0x0006680001147983 */ /* 0x004ea80000300a00 */
[----:B------:R-:W2:Y:S04]  /*fffc0*/  LDL.LU R19, [R1+0xc00] ;  /* 0x000c000001137983 */ /* 0x000ea80000300800 */
[----:B---3--:R-:W3:Y:S04]  /*fffd0*/  LDL.LU.64 R8, [R1+0x680] ;  /* 0x0006800001087983 */ /* 0x008ee80000300a00 */
[----:B------:R0:W-:Y:S01]  /*fffe0*/  @P5 STG.E.U16 desc[UR8][R28.64], R12 ;  /* 0x0000000c1c005986 */ /* 0x0001e2000c101508 */
[----:B------:R-:W-:-:S03]  /*ffff0*/  PRMT R3, R12, 0x7632, R3 ;  /* 0x000076320c037816 */ /* 0x000fc60000000003 */
        /* <DEDUP_REMOVED lines=10> */
[----:B-1----:R-:W-:Y:S01]  /*1000a0*/  ISETP.LT.AND P3, PT, R0, UR6, !P0 ;  /* 0x0000000600007c0c */ /* 0x002fe2000c761270 */
[----:B------:R-:W-:Y:S01]  /*1000b0*/  VIADD R0, R18, 0x1a1 ;  /* 0x000001a112007836 */ /* 0x000fe20000000000 */
[----:B------:R-:W0:Y:S04]  /*1000c0*/  LDCU UR6, c[0x0][0x39c] ;  /* 0x00007380ff0677ac */ /* 0x000e280008000800 */
[----:B------:R-:W-:Y:S01]  /*1000d0*/  ISETP.LT.AND P4, PT, R0, UR7, !P0 ;  /* 0x0000000700007c0c */ /* 0x000fe2000c781270 */
        /* <DEDUP_REMOVED lines=11> */
[----:B-1----:R-:W-:Y:S01]  /*100190*/  ISETP.LT.AND P2, PT, R0, UR7, !P0 ;  /* 0x0000000700007c0c */ /* 0x002fe2000c741270 */
[----:B--2---:R1:W-:Y:S01]  /*1001a0*/  @P3 STG.E.U16 desc[UR8][R20.64], R19 ;  /* 0x0000001314003986 */ /* 0x0043e2000c101508 */
[----:B------:R-:W-:Y:S01]  /*1001b0*/  PRMT R3, R19, 0x7632, R3 ;  /* 0x0000763213037816 */ /* 0x000fe20000000003 */
[----:B------:R-:W-:Y:S01]  /*1001c0*/  VIADD R0, R18, 0x1a6 ;  /* 0x000001a612007836 */ /* 0x000fe20000000000 */
[----:B------:R-:W2:Y:S03]  /*1001d0*/  LDCU UR7, c[0x0][0x39c] ;  /* 0x00007380ff0777ac */ /* 0x000ea60008000800 */
[----:B---3--:R3:W-:Y:S04]  /*1001e0*/  @P4 STG.E.U16 desc[UR8][R8.64], R3 ;  /* 0x0000000308004986 */ /* 0x0087e8000c101508 */
[----:B-1----:R-:W2:Y:S04]  /*1001f0*/  LDL.LU.64 R20, [R1+0x6c0] ;  /* 0x0006c00001147983 */ /* 0x002ea80000300a00 */
[----:B------:R-:W2:Y:S04]  /*100200*/  LDL.LU R13, [R1+0xc0c] ;  /* 0x000c0c00010d7983 */ /* 0x000ea80000300800 */
[----:B---3--:R-:W3:Y:S01]  /*100210*/  LDL.LU.64 R8, [R1+0x6d0] ;  /* 0x0006d00001087983 */ /* 0x008ee20000300a00 */
[----:B------:R-:W-:-:S03]  /*100220*/  PRMT R3, R2, 0x7632, R3 ;  /* 0x0000763202037816 */ /* 0x000fc60000000003 */
[----:B------:R1:W-:Y:S04]  /*100230*/  @P5 STG.E.U16 desc[UR8][R28.64], R2 ;  /* 0x000000021c005986 */ /* 0x0003e8000c101508 */
        /* <DEDUP_REMOVED lines=25> */
[----:B------:R-:W-:-:S02]  /*1003d0*/  ISETP.LT.AND P2, PT, R0, UR5, !P0 ;  /* 0x0000000500007c0c */ /* 0x000fc4000c741270 */
[----:B------:R-:W-:Y:S01]  /*1003e0*/  PRMT R3, R13, 0x7632, R3 ;  /* 0x000076320d037816 */ /* 0x000fe20000000003 */
[----:B------:R0:W-:Y:S01]  /*1003f0*/  @P3 STG.E.U16 desc[UR8][R20.64], R13 ;  /* 0x0000000d14003986 */ /* 0x0001e2000c101508 */
[----:B------:R-:W-:Y:S01]  /*100400*/  VIADD R0, R18, 0x1ac ;  /* 0x000001ac12007836 */ /* 0x000fe20000000000 */
[----:B------:R-:W1:Y:S02]  /*100410*/  LDCU UR5, c[0x0][0x39c] ;  /* 0x00007380ff0577ac */ /* 0x000e640008000800 */
[----:B---3--:R3:W-:Y:S04]  /*100420*/  @P4 STG.E.U16 desc[UR8][R8.64], R3 ;  /* 0x0000000308004986 */ /* 0x0087e8000c101508 */
[----:B0-----:R-:W2:Y:S04]  /*100430*/  LDL.LU.64 R20, [R1+0x6f0] ;  /* 0x0006f00001147983 */ /* 0x001ea80000300a00 */
        /* <DEDUP_REMOVED lines=20> */
[----:B-1----:R-:W-:-:S02]  /*100580*/  ISETP.LT.AND P5, PT, R0, UR4, !P0 ;  /* 0x0000000400007c0c */ /* 0x002fc4000c7a1270 */
[----:B------:R-:W-:Y:S01]  /*100590*/  IADD3 R0, PT, PT, R18, 0x1af, RZ ;  /* 0x000001af12007810 */ /* 0x000fe20007ffe0ff */
[----:B------:R-:W1:Y:S03]  /*1005a0*/  LDCU UR4, c[0x0][0x39c] ;  /* 0x00007380ff0477ac */ /* 0x000e660008000800 */
[----:B------:R-:W-:Y:S01]  /*1005b0*/  ISETP.LT.AND P6, PT, R0, UR5, !P0 ;  /* 0x0000000500007c0c */ /* 0x000fe2000c7c1270 */
        /* <DEDUP_REMOVED lines=61> */
[----:B-1----:R-:W4:Y:S04]  /*100990*/  LDL.LU.64 R22, [R1+0x800] ;  /* 0x0008000001167983 */ /* 0x002f280000300a00 */
[----:B------:R-:W4:Y:S04]  /*1009a0*/  LDL.LU.64 R16, [R1+0x810] ;  /* 0x0008100001107983 */ /* 0x000f280000300a00 */
[----:B------:R-:W4:Y:S01]  /*1009b0*/  LDL.LU R13, [R1+0xc8c] ;  /* 0x000c8c00010d7983 */ /* 0x000f220000300800 */
        /* <DEDUP_REMOVED lines=17> */
[----:B------:R-:W1:Y:S01]  /*100ad0*/  LDCU UR7, c[0x0][0x39c] ;  /* 0x00007380ff0777ac */ /* 0x000e620008000800 */
[----:B------:R-:W-:Y:S01]  /*100ae0*/  PRMT R3, R19, 0x7632, R3 ;  /* 0x0000763213037816 */ /* 0x000fe20000000003 */
[----:B------:R1:W-:Y:S02]  /*100af0*/  @P3 STG.E.U16 desc[UR8][R20.64], R19 ;  /* 0x0000001314003986 */ /* 0x0003e4000c101508 */
[----:B0-----:R-:W-:-:S02]  /*100b00*/  ISETP.LT.AND P3, PT, R0, UR4, !P0 ;  /* 0x0000000400007c0c */ /* 0x001fc4000c761270 */
[----:B---3--:R0:W-:Y:S04]  /*100b10*/  @P4 STG.E.U16 desc[UR8][R8.64], R3 ;  /* 0x0000000308004986 */ /* 0x0081e8000c101508 */
[----:B-1----:R-:W3:Y:S01]  /*100b20*/  LDL.LU.64 R20, [R1+0x838] ;  /* 0x0008380001147983 */ /* 0x002ee20000300a00 */
[----:B------:R-:W-:Y:S01]  /*100b30*/  VIADD R0, R18, 0x1bf ;  /* 0x000001bf12007836 */ /* 0x000fe20000000000 */
[----:B------:R-:W1:Y:S02]  /*100b40*/  LDCU UR4, c[0x0][0x39c] ;  /* 0x00007380ff0477ac */ /* 0x000e640008000800 */
[----:B0-----:R-:W3:Y:S01]  /*100b50*/  LDL.LU.64 R8, [R1+0x848] ;  /* 0x0008480001087983 */ /* 0x001ee20000300a00 */
[----:B------:R-:W-:-:S03]  /*100b60*/  PRMT R3, R2, 0x7632, R3 ;  /* 0x0000763202037816 */ /* 0x000fc60000000003 */
[----:B------:R0:W-:Y:S04]  /*100b70*/  @P5 STG.E.U16 desc[UR8][R28.64], R2 ;  /* 0x000000021c005986 */ /* 0x0001e8000c101508 */
[----:B0-----:R-:W3:Y:S04]  /*100b80*/  LDL.LU R28, [R1+0xca0] ;  /* 0x000ca000011c7983 */ /* 0x001ee80000300800 */
[----:B------:R0:W-:Y:S04]  /*100b90*/  @P6 STG.E.U16 desc[UR8][R24.64], R3 ;  /* 0x0000000318006986 */ /* 0x0001e8000c101508 */
[----:B0-----:R-:W3:Y:S04]  /*100ba0*/  LDL.LU.64 R24, [R1+0x830] ;  /* 0x0008300001187983 */ /* 0x001ee80000300a00 */
[----:B----4-:R0:W-:Y:S01]  /*100bb0*/  @P1 STG.E.U16 desc[UR8][R10.64], R12 ;  /* 0x0000000c0a001986 */ /* 0x0101e2000c101508 */
[----:B------:R-:W-:-:S03]  /*100bc0*/  PRMT R3, R12, 0x7632, R3 ;  /* 0x000076320c037816 */ /* 0x000fc60000000003 */
[----:B0-----:R-:W4:Y:S04]  /*100bd0*/  LDL.LU.64 R10, [R1+0x850] ;  /* 0x00085000010a7983 */ /* 0x001f280000300a00 */
[----:B------:R-:W4:Y:S04]  /*100be0*/  LDL.LU R2, [R1+0xca4] ;  /* 0x000ca40001027983 */ /* 0x000f280000300800 */
[----:B------:R0:W-:Y:S04]  /*100bf0*/  @P2 STG.E.U16 desc[UR8][R22.64], R3 ;  /* 0x0000000316002986 */ /* 0x0001e8000c101508 */
[----:B------:R1:W-:Y:S04]  /*100c00*/  @P3 STG.E.U16 desc[UR8][R16.64], R13 ;  /* 0x0000000d10003986 */ /* 0x0003e8000c101508 */
[----:B0-----:R-:W4:Y:S01]  /*100c10*/  LDL.LU.64 R22, [R1+0x870] ;  /* 0x0008700001167983 */ /* 0x001f220000300a00 */
[----:B------:R-:W-:-:S03]  /*100c20*/  PRMT R3, R13, 0x7632, R3 ;  /* 0x000076320d037816 */ /* 0x000fc60000000003 */
[----:B-1----:R-:W4:Y:S04]  /*100c30*/  LDL.LU.64 R12, [R1+0x828] ;  /* 0x00082800010c7983 */ /* 0x002f280000300a00 */
[----:B------:R-:W4:Y:S01]  /*100c40*/  LDL.LU R29, [R1+0xca8] ;  /* 0x000ca800011d7983 */ /* 0x000f220000300800 */
[----:B--2---:R-:W-:Y:S01]  /*100c50*/  ISETP.LT.AND P4, PT, R0, UR5, !P0 ;  /* 0x0000000500007c0c */ /* 0x004fe2000c781270 */
        /* <DEDUP_REMOVED lines=15> */
[----:B---3--:R1:W-:Y:S01]  /*100d50*/  @P4 STG.E.U16 desc[UR8][R20.64], R3 ;  /* 0x0000000314004986 */ /* 0x0083e2000c101508 */
[----:B------:R-:W-:Y:S01]  /*100d60*/  VIADD R0, R18, 0x1c5 ;  /* 0x000001c512007836 */ /* 0x000fe20000000000 */
[----:B------:R-:W3:Y:S02]  /*100d70*/  LDCU UR6, c[0x0][0x39c] ;  /* 0x00007380ff0677ac */ /* 0x000ee40008000800 */
[----:B-1----:R-:W3:Y:S04]  /*100d80*/  LDL.LU.64 R20, [R1+0x868] ;  /* 0x0008680001147983 */ /* 0x002ee80000300a00 */
        /* <DEDUP_REMOVED lines=11> */
[----:B------:R0:W-:Y:S04]  /*100e40*/  @P3 STG.E.U16 desc[UR8][R12.64], R29 ;  /* 0x0000001d0c003986 */ /* 0x0001e8000c101508 */
[----:B-1----:R-:W4:Y:S04]  /*100e50*/  LDL.LU.64 R22, [R1+0xa40] ;  /* 0x000a400001167983 */ /* 0x002f280000300a00 */
[----:B0-----:R-:W4:Y:S04]  /*100e60*/  LDL.LU.64 R12, [R1+0x9c8] ;  /* 0x0009c800010c7983 */ /* 0x001f280000300a00 */
        /* <DEDUP_REMOVED lines=9> */
[----:B------:R-:W-:Y:S01]  /*100f00*/  PRMT R3, R29, 0x7632, R3 ;  /* 0x000076321d037816 */ /* 0x000fe20000000003 */
[----:B------:R-:W2:Y:S03]  /*100f10*/  LDCU UR5, c[0x0][0x39c] ;  /* 0x00007380ff0577ac */ /* 0x000ea60008000800 */
[----:B---3--:R-:W-:Y:S01]  /*100f20*/  ISETP.LT.AND P1, PT, R0, UR6, !P0 ;  /* 0x0000000600007c0c */ /* 0x008fe2000c721270 */
[----:B------:R-:W-:Y:S01]  /*100f30*/  VIADD R0, R18, 0x1c9 ;  /* 0x000001c912007836 */ /* 0x000fe20000000000 */
[----:B------:R-:W3:Y:S04]  /*100f40*/  LDCU UR6, c[0x0][0x39c] ;  /* 0x00007380ff0677ac */ /* 0x000ee80008000800 */
[----:B0-----:R-:W-:Y:S01]  /*100f50*/  ISETP.LT.AND P2, PT, R0, UR7, !P0 ;  /* 0x0000000700007c0c */ /* 0x001fe2000c741270 */
[----:B------:R-:W-:Y:S01]  /*100f60*/  VIADD R0, R18, 0x1ca ;  /* 0x000001ca12007836 */ /* 0x000fe20000000000 */
[----:B------:R-:W0:Y:S04]  /*100f70*/  LDCU UR7, c[0x0][0x39c] ;  /* 0x00007380ff0777ac */ /* 0x000e280008000800 */
[----:B-1----:R-:W-:Y:S01]  /*100f80*/  ISETP.LT.AND P3, PT, R0, UR4, !P0 ;  /* 0x0000000400007c0c */ /* 0x002fe2000c761270 */
[----:B------:R1:W-:Y:S01]  /*100f90*/  @P4 STG.E.U16 desc[UR8][R20.64], R3 ;  /* 0x0000000314004986 */ /* 0x0003e2000c101508 */
[----:B------:R-:W-:Y:S01]  /*100fa0*/  VIADD R0, R18, 0x1cb ;  /* 0x000001cb12007836 */ /* 0x000fe20000000000 */
[----:B------:R-:W0:Y:S02]  /*100fb0*/  LDCU UR4, c[0x0][0x39c] ;  /* 0x00007380ff0477ac */ /* 0x000e240008000800 */
[----:B-1----:R-:W3:Y:S01]  /*100fc0*/  LDL.LU.64 R20, [R1+0xa38] ;  /* 0x000a380001147983 */ /* 0x002ee20000300a00 */
        /* <DEDUP_REMOVED lines=18> */
[----:B---3--:R-:W-:Y:S01]  /*1010f0*/  ISETP.LT.AND P5, PT, R0, UR6, !P0 ;  /* 0x0000000600007c0c */ /* 0x008fe2000c7a1270 */
[----:B------:R-:W-:Y:S01]  /*101100*/  VIADD R0, R18, 0x1cd ;  /* 0x000001cd12007836 */ /* 0x000fe20000000000 */
[----:B------:R-:W1:Y:S04]  /*101110*/  LDCU UR6, c[0x0][0x39c] ;  /* 0x00007380ff0677ac */ /* 0x000e680008000800 */
[----:B------:R-:W-:Y:S01]  /*101120*/  ISETP.LT.AND P6, PT, R0, UR7, !P0 ;  /* 0x0000000700007c0c */ /* 0x000fe2000c7c1270 */
[----:B------:R-:W-:Y:S01]  /*101130*/  VIADD R0, R18, 0x1ce ;  /* 0x000001ce12007836 */ /* 0x000fe20000000000 */
[----:B------:R-:W-:Y:S01]  /*101140*/  PRMT R3, R2, 0x7632, R3 ;  /* 0x0000763202037816 */ /* 0x000fe20000000003 */
[----:B------:R-:W2:Y:S03]  /*101150*/  LDCU UR7, c[0x0][0x39c] ;  /* 0x00007380ff0777ac */ /* 0x000ea60008000800 */
[----:B------:R-:W-:Y:S01]  /*101160*/  ISETP.LT.AND P1, PT, R0, UR4, !P0 ;  /* 0x0000000400007c0c */ /* 0x000fe2000c721270 */
        /* <DEDUP_REMOVED lines=20> */
[----:B------:R-:W-:Y:S04]  /*1012b0*/  @P2 STG.E.U16 desc[UR8][R22.64], R3 ;  /* 0x0000000316002986 */ /* 0x000fe8000c101508 */
[----:B------:R1:W-:Y:S04]  /*1012c0*/  @P3 STG.E.U16 desc[UR8][R12.64], R28 ;  /* 0x0000001c0c003986 */ /* 0x0003e8000c101508 */
[----:B-1----:R-:W4:Y:S01]  /*1012d0*/  LDL.LU.64 R12, [R1+0xad0] ;  /* 0x000ad000010c7983 */ /* 0x002f220000300a00 */
[----:B--2---:R-:W-:Y:S01]  /*1012e0*/  ISETP.LT.AND P4, PT, R0, UR7, !P0 ;  /* 0x0000000700007c0c */ /* 0x004fe2000c781270 */
[----:B------:R-:W-:Y:S01]  /*1012f0*/  VIADD R0, R18, 0x1d2 ;  /* 0x000001d212007836 */ /* 0x000fe20000000000 */
[----:B------:R-:W1:Y:S01]  /*101300*/  LDCU UR7, c[0x0][0x39c] ;  /* 0x00007380ff0777ac */ /* 0x000e620008000800 */
[----:B------:R-:W-:Y:S01]  /*101310*/  PRMT R3, R28, 0x7632, R3 ;  /* 0x000076321c037816 */ /* 0x000fe20000000003 */
[----:B------:R-:W2:Y:S04]  /*101320*/  LDL.LU.64 R22, [R1+0xa98] ;  /* 0x000a980001167983 */ /* 0x000ea80000300a00 */
[----:B------:R-:W2:Y:S01]  /*101330*/  LDL.LU R19, [R1+0xcfc] ;  /* 0x000cfc0001137983 */ /* 0x000ea20000300800 */
[----:B---3--:R-:W-:Y:S01]  /*101340*/  ISETP.LT.AND P5, PT, R0, UR4, !P0 ;  /* 0x0000000400007c0c */ /* 0x008fe2000c7a1270 */
[----:B------:R-:W-:Y:S01]  /*101350*/  VIADD R0, R18, 0x1d3 ;  /* 0x000001d312007836 */ /* 0x000fe20000000000 */
[----:B------:R-:W3:Y:S04]  /*101360*/  LDCU UR4, c[0x0][0x39c] ;  /* 0x00007380ff0477ac */ /* 0x000ee80008000800 */
[----:B0-----:R-:W-:Y:S01]  /*101370*/  ISETP.LT.AND P6, PT, R0, UR5, !P0 ;  /* 0x0000000500007c0c */ /* 0x001fe2000c7c1270 */
[----:B------:R-:W-:Y:S01]  /*101380*/  VIADD R0, R18, 0x1d4 ;  /* 0x000001d412007836 */ /* 0x000fe20000000000 */
[----:B------:R-:W0:Y:S04]  /*101390*/  LDCU UR5, c[0x0][0x39c] ;  /* 0x00007380ff0577ac */ /* 0x000e280008000800 */
[----:B------:R-:W-:Y:S01]  /*1013a0*/  ISETP.LT.AND P1, PT, R0, UR6, !P0 ;  /* 0x0000000600007c0c */ /* 0x000fe2000c721270 */
[----:B------:R-:W-:Y:S01]  /*1013b0*/  VIADD R0, R18, 0x1d5 ;  /* 0x000001d512007836 */ /* 0x000fe20000000000 */
[----:B------:R-:W0:Y:S04]  /*1013c0*/  LDCU UR6, c[0x0][0x39c] ;  /* 0x00007380ff0677ac */ /* 0x000e280008000800 */
[----:B-1----:R-:W-:Y:S01]  /*1013d0*/  ISETP.LT.AND P2, PT, R0, UR7, !P0 ;  /* 0x0000000700007c0c */ /* 0x002fe2000c741270 */
[----:B------:R1:W-:Y:S01]  /*1013e0*/  @P4 STG.E.U16 desc[UR8][R20.64], R3 ;  /* 0x0000000314004986 */ /* 0x0003e2000c101508 */
[----:B------:R-:W-:Y:S01]  /*1013f0*/  VIADD R0, R18, 0x1d6 ;  /* 0x000001d612007836 */ /* 0x000fe20000000000 */
[----:B------:R-:W0:Y:S02]  /*101400*/  LDCU UR7, c[0x0][0x39c] ;  /* 0x00007380ff0777ac */ /* 0x000e240008000800 */
[----:B-1----:R-:W2:Y:S01]  /*101410*/  LDL.LU.64 R20, [R1+0xac8] ;  /* 0x000ac80001147983 */ /* 0x002ea20000300a00 */
[----:B------:R-:W-:-:S03]  /*101420*/  PRMT R3, R2, 0x7632, R3 ;  /* 0x0000763202037816 */ /* 0x000fc60000000003 */
[----:B------:R1:W-:Y:S04]  /*101430*/  @P5 STG.E.U16 desc[UR8][R8.64], R2 ;  /* 0x0000000208005986 */ /* 0x0003e8000c101508 */
[----:B-1----:R-:W2:Y:S04]  /*101440*/  LDL.LU.64 R8, [R1+0xad8] ;  /* 0x000ad80001087983 */ /* 0x002ea80000300a00 */
[----:B------:R-:W2:Y:S04]  /*101450*/  LDL.LU R28, [R1+0xd10] ;  /* 0x000d1000011c7983 */ /* 0x000ea80000300800 */
[----:B------:R1:W-:Y:S04]  /*101460*/  @P6 STG.E.U16 desc[UR8][R24.64], R3 ;  /* 0x0000000318006986 */ /* 0x0003e8000c101508 */
[----:B----4-:R4:W-:Y:S01]  /*101470*/  @P1 STG.E.U16 desc[UR8][R10.64], R29 ;  /* 0x0000001d0a001986 */ /* 0x0109e2000c101508 */
[----:B-1----:R-:W-:-:S03]  /*101480*/  PRMT R3, R29, 0x7632, R3 ;  /* 0x000076321d037816 */ /* 0x002fc60000000003 */
[----:B----4-:R-:W4:Y:S04]  /*101490*/  LDL.LU.64 R10, [R1+0xac0] ;  /* 0x000ac000010a7983 */ /* 0x010f280000300a00 */
[----:B------:R-:W4:Y:S04]  /*1014a0*/  LDL.LU.64 R24, [R1+0xae0] ;  /* 0x000ae00001187983 */ /* 0x000f280000300a00 */
[----:B------:R-:W4:Y:S04]  /*1014b0*/  LDL.LU R2, [R1+0xd14] ;  /* 0x000d140001027983 */ /* 0x000f280000300800 */
[----:B------:R1:W-:Y:S04]  /*1014c0*/  @P2 STG.E.U16 desc[UR8][R12.64], R3 ;  /* 0x000000030c002986 */ /* 0x0003e8000c101508 */
[----:B-1----:R-:W4:Y:S01]  /*1014d0*/  LDL.LU.64 R12, [R1+0xb10] ;  /* 0x000b1000010c7983 */ /* 0x002f220000300a00 */
[----:B---3--:R-:W-:Y:S01]  /*1014e0*/  ISETP.LT.AND P3, PT, R0, UR4, !P0 ;  /* 0x0000000400007c0c */ /* 0x008fe2000c761270 */
[----:B------:R-:W-:Y:S01]  /*1014f0*/  VIADD R0, R18, 0x1d7 ;  /* 0x000001d712007836 */ /* 0x000fe20000000000 */
[----:B------:R-:W1:Y:S04]  /*101500*/  LDCU UR4, c[0x0][0x39c] ;  /* 0x00007380ff0477ac */ /* 0x000e680008000800 */
[----:B0-----:R-:W-:Y:S01]  /*101510*/  ISETP.LT.AND P4, PT, R0, UR5, !P0 ;  /* 0x0000000500007c0c */ /* 0x001fe2000c781270 */
[----:B------:R-:W-:Y:S01]  /*101520*/  VIADD R0, R18, 0x1d8 ;  /* 0x000001d812007836 */ /* 0x000fe20000000000 */
[----:B------:R-:W0:Y:S04]  /*101530*/  LDCU UR5, c[0x0][0x39c] ;  /* 0x00007380ff0577ac */ /* 0x000e280008000800 */
[----:B------:R-:W-:Y:S01]  /*101540*/  ISETP.LT.AND P5, PT, R0, UR6, !P0 ;  /* 0x0000000600007c0c */ /* 0x000fe2000c7a1270 */
[----:B------:R-:W-:Y:S01]  /*101550*/  VIADD R0, R18, 0x1d9 ;  /* 0x000001d912007836 */ /* 0x000fe20000000000 */
[----:B--2---:R-:W-:Y:S01]  /*101560*/  PRMT R3, R19, 0x7632, R3 ;  /* 0x0000763213037816 */ /* 0x004fe20000000003 */
[----:B------:R2:W-:Y:S01]  /*101570*/  @P3 STG.E.U16 desc[UR8][R22.64], R19 ;  /* 0x0000001316003986 */ /* 0x0005e2000c101508 */
[----:B------:R-:W3:Y:S02]  /*101580*/  LDCU UR6, c[0x0][0x39c] ;  /* 0x00007380ff0677ac */ /* 0x000ee40008000800 */
[----:B------:R-:W-:Y:S01]  /*101590*/  ISETP.LT.AND P6, PT, R0, UR7, !P0 ;  /* 0x0000000700007c0c */ /* 0x000fe2000c7c1270 */
[----:B------:R-:W-:Y:S01]  /*1015a0*/  VIADD R0, R18, 0x1da ;  /* 0x000001da12007836 */ /* 0x000fe20000000000 */
[----:B------:R-:W2:Y:S04]  /*1015b0*/  LDCU UR7, c[0x0][0x39c] ;  /* 0x00007380ff0777ac */ /* 0x000ea80008000800 */
[----:B-1----:R-:W-:Y:S01]  /*1015c0*/  ISETP.LT.AND P1, PT, R0, UR4, !P0 ;  /* 0x0000000400007c0c */ /* 0x002fe2000c721270 */
[----:B------:R-:W-:Y:S01]  /*1015d0*/  VIADD R0, R18, 0x1db ;  /* 0x000001db12007836 */ /* 0x000fe20000000000 */
[----:B------:R-:W1:Y:S01]  /*1015e0*/  LDCU UR4, c[0x0][0x39c] ;  /* 0x00007380ff0477ac */ /* 0x000e620008000800 */
[----:B--2---:R-:W2:Y:S04]  /*1015f0*/  LDL.LU.64 R22, [R1+0xaa8] ;  /* 0x000aa80001167983 */ /* 0x004ea80000300a00 */
[----:B------:R-:W2:Y:S01]  /*101600*/  LDL.LU R29, [R1+0xd18] ;  /* 0x000d1800011d7983 */ /* 0x000ea20000300800 */
[----:B0-----:R-:W-:-:S03]  /*101610*/  ISETP.LT.AND P2, PT, R0, UR5, !P0 ;  /* 0x0000000500007c0c */ /* 0x001fc6000c741270 */
[----:B------:R0:W-:Y:S01]  /*101620*/  @P4 STG.E.U16 desc[UR8][R20.64], R3 ;  /* 0x0000000314004986 */ /* 0x0001e2000c101508 */
[----:B------:R-:W-:Y:S01]  /*101630*/  VIADD R0, R18, 0x1dc ;  /* 0x000001dc12007836 */ /* 0x000fe20000000000 */
[----:B------:R-:W0:Y:S02]  /*101640*/  LDCU UR5, c[0x0][0x39c] ;  /* 0x00007380ff0577ac */ /* 0x000e240008000800 */
[----:B------:R1:W-:Y:S01]  /*101650*/  @P5 STG.E.U16 desc[UR8][R8.64], R28 ;  /* 0x0000001c08005986 */ /* 0x0003e2000c101508 */
[----:B0-----:R-:W-:-:S03]  /*101660*/  PRMT R3, R28, 0x7632, R3 ;  /* 0x000076321c037816 */ /* 0x001fc60000000003 */
[----:B-1----:R-:W2:Y:S04]  /*101670*/  LDL.LU.64 R8, [R1+0xaf8] ;  /* 0x000af80001087983 */ /* 0x002ea80000300a00 */
[----:B------:R-:W2:Y:S04]  /*101680*/  LDL.LU R19, [R1+0xd1c] ;  /* 0x000d1c0001137983 */ /* 0x000ea80000300800 */
[----:B------:R-:W2:Y:S04]  /*101690*/  LDL.LU.64 R20, [R1+0xb20] ;  /* 0x000b200001147983 */ /* 0x000ea80000300a00 */
[----:B----4-:R0:W-:Y:S04]  /*1016a0*/  @P6 STG.E.U16 desc[UR8][R10.64], R3 ;  /* 0x000000030a006986 */ /* 0x0101e8000c101508 */
[----:B------:R-:W-:Y:S01]  /*1016b0*/  @P1 STG.E.U16 desc[UR8][R24.64], R2 ;  /* 0x0000000218001986 */ /* 0x000fe2000c101508 */
[----:B0-----:R-:W-:-:S03]  /*1016c0*/  PRMT R3, R2, 0x7632, R3 ;  /* 0x0000763202037816 */ /* 0x001fc60000000003 */
[----:B------:R-:W4:Y:S04]  /*1016d0*/  LDL.LU.64 R10, [R1+0xaf0] ;  /* 0x000af000010a7983 */ /* 0x000f280000300a00 */
[----:B------:R0:W-:Y:S04]  /*1016e0*/  @P2 STG.E.U16 desc[UR8][R12.64], R3 ;  /* 0x000000030c002986 */ /* 0x0001e8000c101508 */
[----:B0-----:R-:W4:Y:S04]  /*1016f0*/  LDL.LU.64 R12, [R1+0xb18] ;  /* 0x000b1800010c7983 */ /* 0x001f280000300a00 */
[----:B------:R-:W4:Y:S01]  /*101700*/  LDL.LU R2, [R1+0xd30] ;  /* 0x000d300001027983 */ /* 0x000f220000300800 */
[----:B---3--:R-:W-:Y:S01]  /*101710*/  ISETP.LT.AND P3, PT, R0, UR6, !P0 ;  /* 0x0000000600007c0c */ /* 0x008fe2000c761270 */
[----:B------:R-:W-:Y:S01]  /*101720*/  VIADD R0, R18, 0x1dd ;  /* 0x000001dd12007836 */ /* 0x000fe20000000000 */
[----:B------:R-:W0:Y:S01]  /*101730*/  LDCU UR6, c[0x0][0x39c] ;  /* 0x00007380ff0677ac */ /* 0x000e220008000800 */
[----:B------:R-:W3:Y:S04]  /*101740*/  LDL.LU.64 R16, [R1+0xb48] ;  /* 0x000b480001107983 */ /* 0x000ee80000300a00 */
[----:B------:R-:W3:Y:S04]  /*101750*/  LDL.LU.64 R24, [R1+0xae8] ;  /* 0x000ae80001187983 */ /* 0x000ee80000300a00 */
[----:B------:R-:W3:Y:S01]  /*101760*/  LDL.LU R28, [R1+0xd34] ;  /* 0x000d3400011c7983 */ /* 0x000ee20000300800 */
[----:B------:R-:W-:Y:S01]  /*101770*/  ISETP.LT.AND P4, PT, R0, UR7, !P0 ;  /* 0x0000000700007c0c */ /* 0x000fe2000c781270 */
[----:B------:R-:W-:Y:S01]  /*101780*/  VIADD R0, R18, 0x1de ;  /* 0x000001de12007836 */ /* 0x000fe20000000000 */
[----:B------:R-:W1:Y:S04]  /*101790*/  LDCU UR7, c[0x0][0x39c] ;  /* 0x00007380ff0777ac */ /* 0x000e680008000800 */
[----:B------:R-:W-:Y:S01]  /*1017a0*/  ISETP.LT.AND P5, PT, R0, UR4, !P0 ;  /* 0x0000000400007c0c */ /* 0x000fe2000c7a1270 */
[----:B------:R-:W-:Y:S01]  /*1017b0*/  VIADD R0, R18, 0x1df ;  /* 0x000001df12007836 */ /* 0x000fe20000000000 */
[----:B--2---:R-:W-:Y:S01]  /*1017c0*/  PRMT R3, R29, 0x7632, R3 ;  /* 0x000076321d037816 */ /* 0x004fe20000000003 */
[----:B------:R-:W-:Y:S01]  /*1017d0*/  @P3 STG.E.U16 desc[UR8][R22.64], R29 ;  /* 0x0000001d16003986 */ /* 0x000fe2000c101508 */
[----:B------:R-:W2:Y:S02]  /*1017e0*/  LDCU UR4, c[0x0][0x39c] ;  /* 0x00007380ff0477ac */ /* 0x000ea40008000800 */
[----:B------:R-:W-:Y:S01]  /*1017f0*/  ISETP.LT.AND P6, PT, R0, UR5, !P0 ;  /* 0x0000000500007c0c */ /* 0x000fe2000c7c1270 */
[----:B------:R-:W-:Y:S01]  /*101800*/  VIADD R0, R18, 0x1e0 ;  /* 0x000001e012007836 */ /* 0x000fe20000000000 */
[----:B------:R-:W1:Y:S04]  /*101810*/  LDCU UR5, c[0x0][0x39c] ;  /* 0x00007380ff0577ac */ /* 0x000e680008000800 */
[----:B0-----:R-:W-:Y:S01]  /*101820*/  ISETP.LT.AND P1, PT, R0, UR6, !P0 ;  /* 0x0000000600007c0c */ /* 0x001fe2000c721270 */
[----:B------:R0:W-:Y:S04]  /*101830*/  @P4 STG.E.U16 desc[UR8][R8.64], R3 ;  /* 0x0000000308004986 */ /* 0x0001e8000c101508 */
[----:B------:R1:W-:Y:S01]  /*101840*/  @P5 STG.E.U16 desc[UR8][R20.64], R19 ;  /* 0x0000001314005986 */ /* 0x0003e2000c101508 */
[----:B------:R-:W-:Y:S01]  /*101850*/  VIADD R0, R18, 0x1e1 ;  /* 0x000001e112007836 */ /* 0x000fe20000000000 */
[----:B------:R-:W2:Y:S02]  /*101860*/  LDCU UR6, c[0x0][0x39c] ;  /* 0x00007380ff0677ac */ /* 0x000ea40008000800 */
[----:B0-----:R-:W3:Y:S01]  /*101870*/  LDL.LU.64 R8, [R1+0xb40] ;  /* 0x000b400001087983 */ /* 0x001ee20000300a00 */
[----:B------:R-:W-:-:S03]  /*101880*/  PRMT R3, R19, 0x7632, R3 ;  /* 0x0000763213037816 */ /* 0x000fc60000000003 */
[----:B------:R-:W3:Y:S04]  /*101890*/  LDL.LU R29, [R1+0xd38] ;  /* 0x000d3800011d7983 */ /* 0x000ee80000300800 */
[----:B-1----:R-:W3:Y:S04]  /*1018a0*/  LDL.LU.64 R20, [R1+0xb60] ;  /* 0x000b600001147983 */ /* 0x002ee80000300a00 */
[----:B------:R-:W3:Y:S04]  /*1018b0*/  LDL.LU.64 R22, [R1+0xb28] ;  /* 0x000b280001167983 */ /* 0x000ee80000300a00 */
[----:B----4-:R0:W-:Y:S04]  /*1018c0*/  @P6 STG.E.U16 desc[UR8][R10.64], R3 ;  /* 0x000000030a006986 */ /* 0x0101e8000c101508 */
        /* <DEDUP_REMOVED lines=9> */
[----:B------:R-:W1:Y:S04]  /*101960*/  LDCU UR4, c[0x0][0x39c] ;  /* 0x00007380ff0477ac */ /* 0x000e680008000800 */
[----:B------:R-:W-:Y:S01]  /*101970*/  ISETP.LT.AND P4, PT, R0, UR5, !P0 ;  /* 0x0000000500007c0c */ /* 0x000fe2000c781270 */
[----:B------:R-:W-:Y:S01]  /*101980*/  VIADD R0, R18, 0x1e4 ;  /* 0x000001e412007836 */ /* 0x000fe20000000000 */
[----:B------:R-:W2:Y:S04]  /*101990*/  LDCU UR5, c[0x0][0x39c] ;  /* 0x00007380ff0577ac */ /* 0x000ea80008000800 */
[----:B------:R-:W-:Y:S01]  /*1019a0*/  ISETP.LT.AND P5, PT, R0, UR6, !P0 ;  /* 0x0000000600007c0c */ /* 0x000fe2000c7a1270 */
[----:B------:R-:W-:Y:S01]  /*1019b0*/  VIADD R0, R18, 0x1e5 ;  /* 0x000001e512007836 */ /* 0x000fe20000000000 */
[----:B------:R-:W-:Y:S01]  /*1019c0*/  PRMT R3, R2, 0x7632, R3 ;  /* 0x0000763202037816 */ /* 0x000fe20000000003 */
[----:B------:R-:W2:Y:S01]  /*1019d0*/  LDCU UR6, c[0x0][0x39c] ;  /* 0x00007380ff0677ac */ /* 0x000ea20008000800 */
[----:B------:R-:W4:Y:S02]  /*1019e0*/  LDL.LU R2, [R1+0x3af8] ;  /* 0x003af80001027983 */ /* 0x000f240000300800 */
[----:B0-----:R-:W-:Y:S01]  /*1019f0*/  ISETP.LT.AND P6, PT, R0, UR7, !P0 ;  /* 0x0000000700007c0c */ /* 0x001fe2000c7c1270 */
[----:B------:R-:W-:Y:S01]  /*101a00*/  VIADD R0, R18, 0x1e6 ;  /* 0x000001e612007836 */ /* 0x000fe20000000000 */
[----:B---3--:R0:W-:Y:S01]  /*101a10*/  @P2 STG.E.U16 desc[UR8][R16.64], R3 ;  /* 0x0000000310002986 */ /* 0x0081e2000c101508 */
[----:B------:R-:W3:Y:S03]  /*101a20*/  LDCU UR7, c[0x0][0x39c] ;  /* 0x00007380ff0777ac */ /* 0x000ee60008000800 */
[----:B-1----:R-:W-:Y:S01]  /*101a30*/  ISETP.LT.AND P1, PT, R0, UR4, !P0 ;  /* 0x0000000400007c0c */ /* 0x002fe2000c721270 */
[----:B------:R-:W-:Y:S01]  /*101a40*/  VIADD R0, R18, 0x1e7 ;  /* 0x000001e712007836 */ /* 0x000fe20000000000 */
[----:B------:R-:W-:Y:S01]  /*101a50*/  @P3 STG.E.U16 desc[UR8][R24.64], R28 ;  /* 0x0000001c18003986 */ /* 0x000fe2000c101508 */
[----:B------:R-:W1:Y:S01]  /*101a60*/  LDCU UR4, c[0x0][0x39c] ;  /* 0x00007380ff0477ac */ /* 0x000e620008000800 */
[----:B0-----:R-:W-:-:S02]  /*101a70*/  PRMT R3, R28, 0x7632, R3 ;  /* 0x000076321c037816 */ /* 0x001fc40000000003 */
[----:B--2---:R-:W-:-:S03]  /*101a80*/  ISETP.LT.AND P2, PT, R0, UR5, !P0 ;  /* 0x0000000500007c0c */ /* 0x004fc6000c741270 */
[----:B------:R0:W-:Y:S04]  /*101a90*/  @P4 STG.E.U16 desc[UR8][R8.64], R3 ;  /* 0x0000000308004986 */ /* 0x0001e8000c101508 */
[----:B------:R2:W-:Y:S01]  /*101aa0*/  @P5 STG.E.U16 desc[UR8][R20.64], R29 ;  /* 0x0000001d14005986 */ /* 0x0005e2000c101508 */
[----:B------:R-:W-:Y:S01]  /*101ab0*/  VIADD R0, R18, 0x1e8 ;  /* 0x000001e812007836 */ /* 0x000fe20000000000 */
[----:B------:R-:W1:Y:S01]  /*101ac0*/  LDCU UR5, c[0x0][0x39c] ;  /* 0x00007380ff0577ac */ /* 0x000e620008000800 */
[----:B0-----:R-:W-:Y:S01]  /*101ad0*/  PRMT R3, R29, 0x7632, R3 ;  /* 0x000076321d037816 */ /* 0x001fe20000000003 */
[----:B------:R-:W3:Y:S04]  /*101ae0*/  LDL.LU.64 R8, [R1+0xb88] ;  /* 0x000b880001087983 */ /* 0x000ee80000300a00 */
[----:B--2---:R-:W2:Y:S04]  /*101af0*/  LDL.LU.64 R28, [R1+0xbb0] ;  /* 0x000bb000011c7983 */ /* 0x004ea80000300a00 */
[----:B------:R-:W2:Y:S04]  /*101b00*/  LDL.LU R20, [R1+0xd64] ;  /* 0x000d640001147983 */ /* 0x000ea80000300800 */
[----:B------:R-:W2:Y:S04]  /*101b10*/  LDL.LU.64 R24, [R1+0xb80] ;  /* 0x000b800001187983 */ /* 0x000ea80000300a00 */
[----:B------:R0:W-:Y:S04]  /*101b20*/  @P6 STG.E.U16 desc[UR8][R22.64], R3 ;  /* 0x0000000316006986 */ /* 0x0001e8000c101508 */
[----:B0-----:R-:W2:Y:S04]  /*101b30*/  LDL.LU.64 R22, [R1+0xb68] ;  /* 0x000b680001167983 */ /* 0x001ea80000300a00 */
[----:B------:R-:W2:Y:S01]  /*101b40*/  LDL.LU R21, [R1+0xd68] ;  /* 0x000d680001157983 */ /* 0x000ea20000300800 */
[----:B----4-:R-:W-:-:S03]  /*101b50*/  PRMT R3, R19, 0x7632, R3 ;  /* 0x0000763213037816 */ /* 0x010fc60000000003 */
[----:B------:R0:W-:Y:S04]  /*101b60*/  @P1 STG.E.U16 desc[UR8][R10.64], R19 ;  /* 0x000000130a001986 */ /* 0x0001e8000c101508 */
[----:B0-----:R-:W4:Y:S04]  /*101b70*/  LDL.LU.64 R10, [R1+0xbe0] ;  /* 0x000be000010a7983 */ /* 0x001f280000300a00 */
[----:B------:R-:W2:Y:S04]  /*101b80*/  LDL.LU R19, [R1+0xd6c] ;  /* 0x000d6c0001137983 */ /* 0x000ea80000300800 */
[----:B------:R0:W-:Y:S04]  /*101b90*/  @P2 STG.E.U16 desc[UR8][R12.64], R3 ;  /* 0x000000030c002986 */ /* 0x0001e8000c101508 */
[----:B0-----:R-:W2:Y:S01]  /*101ba0*/  LDL.LU R13, [R1+0xd60] ;  /* 0x000d6000010d7983 */ /* 0x001ea20000300800 */
[----:B------:R-:W-:Y:S01]  /*101bb0*/  ISETP.LT.AND P3, PT, R0, UR6, !P0 ;  /* 0x0000000600007c0c */ /* 0x000fe2000c761270 */
[----:B------:R-:W-:Y:S01]  /*101bc0*/  VIADD R0, R18, 0x1e9 ;  /* 0x000001e912007836 */ /* 0x000fe20000000000 */
[----:B------:R-:W0:Y:S04]  /*101bd0*/  LDCU UR6, c[0x0][0x39c] ;  /* 0x00007380ff0677ac */ /* 0x000e280008000800 */
[----:B---3--:R-:W-:Y:S01]  /*101be0*/  ISETP.LT.AND P4, PT, R0, UR7, !P0 ;  /* 0x0000000700007c0c */ /* 0x008fe2000c781270 */
[----:B------:R-:W-:Y:S01]  /*101bf0*/  VIADD R0, R18, 0x1ea ;  /* 0x000001ea12007836 */ /* 0x000fe20000000000 */
[----:B------:R-:W3:Y:S04]  /*101c00*/  LDCU UR7, c[0x0][0x39c] ;  /* 0x00007380ff0777ac */ /* 0x000ee80008000800 */
[----:B-1----:R-:W-:Y:S01]  /*101c10*/  ISETP.LT.AND P5, PT, R0, UR4, !P0 ;  /* 0x0000000400007c0c */ /* 0x002fe2000c7a1270 */
[----:B------:R-:W-:-:S02]  /*101c20*/  VIADD R0, R18, 0x1eb ;  /* 0x000001eb12007836 */ /* 0x000fc40000000000 */
[----:B------:R-:W-:Y:S01]  /*101c30*/  VIADD R16, R18, 0x1ed ;  /* 0x000001ed12107836 */ /* 0x000fe20000000000 */
[----:B------:R-:W1:Y:S02]  /*101c40*/  LDCU UR4, c[0x0][0x39c] ;  /* 0x00007380ff0477ac */ /* 0x000e640008000800 */
[----:B------:R-:W-:Y:S01]  /*101c50*/  ISETP.LT.AND P6, PT, R0, UR5, !P0 ;  /* 0x0000000500007c0c */ /* 0x000fe2000c7c1270 */
[----:B------:R-:W-:Y:S01]  /*101c60*/  VIADD R0, R18, 0x1ec ;  /* 0x000001ec12007836 */ /* 0x000fe20000000000 */
[----:B------:R-:W1:Y:S04]  /*101c70*/  LDCU UR5, c[0x0][0x39c] ;  /* 0x00007380ff0577ac */ /* 0x000e680008000800 */
[----:B0-----:R-:W-:Y:S01]  /*101c80*/  ISETP.LT.AND P1, PT, R0, UR6, !P0 ;  /* 0x0000000600007c0c */ /* 0x001fe2000c721270 */
[----:B------:R-:W-:Y:S01]  /*101c90*/  VIADD R3, R18, 0x1ee ;  /* 0x000001ee12037836 */ /* 0x000fe20000000000 */
[----:B---3--:R-:W-:Y:S01]  /*101ca0*/  ISETP.LT.AND P2, PT, R16, UR7, !P0 ;  /* 0x0000000710007c0c */ /* 0x008fe2000c741270 */
[----:B------:R-:W0:Y:S01]  /*101cb0*/  LDCU UR6, c[0x0][0x39c] ;  /* 0x00007380ff0677ac */ /* 0x000e220008000800 */
[----:B------:R-:W3:Y:S01]  /*101cc0*/  LDL.LU.64 R16, [R1+0xbb8] ;  /* 0x000bb80001107983 */ /* 0x000ee20000300a00 */
[----:B------:R-:W0:Y:S01]  /*101cd0*/  LDCU UR7, c[0x0][0x39c] ;  /* 0x00007380ff0777ac */ /* 0x000e220008000800 */
[----:B--2---:R-:W-:-:S02]  /*101ce0*/  PRMT R0, R13, 0x7632, R0 ;  /* 0x000076320d007816 */ /* 0x004fc40000000000 */
[----:B------:R-:W-:Y:S04]  /*101cf0*/  @P3 STG.E.U16 desc[UR8][R14.64], R13 ;  /* 0x0000000d0e003986 */ /* 0x000fe8000c101508 */
[----:B------:R-:W2:Y:S04]  /*101d00*/  LDS.128 R12, [R2] ;  /* 0x00000000020c7984 */ /* 0x000ea80000000c00 */
[----:B------:R0:W-:Y:S04]  /*101d10*/  @P4 STG.E.U16 desc[UR8][R8.64], R0 ;  /* 0x0000000008004986 */ /* 0x0001e8000c101508 */
[----:B------:R1:W-:Y:S04]  /*101d20*/  @P5 STG.E.U16 desc[UR8][R28.64], R20 ;  /* 0x000000141c005986 */ /* 0x0003e8000c101508 */
[----:B0-----:R-:W2:Y:S04]  /*101d30*/  LDL.LU.64 R8, [R1+0xbc8] ;  /* 0x000bc80001087983 */ /* 0x001ea80000300a00 */
[----:B-1----:R-:W2:Y:S01]  /*101d40*/  LDL.LU.64 R28, [R1+0xbc0] ;  /* 0x000bc000011c7983 */ /* 0x002ea20000300a00 */
[----:B------:R-:W-:Y:S01]  /*101d50*/  ISETP.LT.AND P3, PT, R3, UR4, !P0 ;  /* 0x0000000403007c0c */ /* 0x000fe2000c761270 */
[----:B------:R-:W-:-:S02]  /*101d60*/  VIADD R3, R18, 0x1ef ;  /* 0x000001ef12037836 */ /* 0x000fc40000000000 */
[----:B------:R-:W-:Y:S01]  /*101d70*/  VIADD R0, R18, 0x1f0 ;  /* 0x000001f012007836 */ /* 0x000fe20000000000 */
[----:B------:R-:W0:Y:S02]  /*101d80*/  LDCU UR4, c[0x0][0x39c] ;  /* 0x00007380ff0477ac */ /* 0x000e240008000800 */
[----:B------:R-:W-:Y:S02]  /*101d90*/  ISETP.LT.AND P4, PT, R3, UR5, !P0 ;  /* 0x0000000503007c0c */ /* 0x000fe4000c781270 */
[----:B------:R-:W-:Y:S02]  /*101da0*/  PRMT R3, R20, 0x7632, R3 ;  /* 0x0000763214037816 */ /* 0x000fe40000000003 */
[----:B------:R-:W-:Y:S01]  /*101db0*/  ISETP.LT.AND P5, PT, R0, UR6, !P0 ;  /* 0x0000000600007c0c */ /* 0x000fe2000c7a1270 */
[----:B------:R-:W1:Y:S02]  /*101dc0*/  LDCU UR5, c[0x0][0x39c] ;  /* 0x00007380ff0577ac */ /* 0x000e640008000800 */
[----:B------:R0:W-:Y:S04]  /*101dd0*/  @P6 STG.E.U16 desc[UR8][R24.64], R3 ;  /* 0x0000000318006986 */ /* 0x0001e8000c101508 */
[----:B------:R1:W-:Y:S01]  /*101de0*/  @P1 STG.E.U16 desc[UR8][R22.64], R21 ;  /* 0x0000001516001986 */ /* 0x0003e2000c101508 */
[----:B------:R-:W-:Y:S01]  /*101df0*/  VIADD R0, R18, 0x1f1 ;  /* 0x000001f112007836 */ /* 0x000fe20000000000 */
[----:B------:R-:W2:Y:S02]  /*101e00*/  LDCU UR6, c[0x0][0x39c] ;  /* 0x00007380ff0677ac */ /* 0x000ea40008000800 */
[----:B0-----:R-:W2:Y:S04]  /*101e10*/  LDL.LU.64 R24, [R1+0xbe8] ;  /* 0x000be80001187983 */ /* 0x001ea80000300a00 */
[----:B-1----:R-:W2:Y:S01]  /*101e20*/  LDL.LU.64 R22, [R1+0xbf8] ;  /* 0x000bf80001167983 */ /* 0x002ea20000300a00 */
[----:B------:R-:W-:-:S03]  /*101e30*/  PRMT R3, R21, 0x7632, R3 ;  /* 0x0000763215037816 */ /* 0x000fc60000000003 */
[----:B------:R-:W2:Y:S04]  /*101e40*/  LDL.LU.64 R20, [R1+0xc20] ;  /* 0x000c200001147983 */ /* 0x000ea80000300a00 */
[----:B----4-:R0:W-:Y:S04]  /*101e50*/  @P2 STG.E.U16 desc[UR8][R10.64], R3 ;  /* 0x000000030a002986 */ /* 0x0101e8000c101508 */
[----:B---3--:R-:W-:Y:S04]  /*101e60*/  @P3 STG.E.U16 desc[UR8][R16.64], R19 ;  /* 0x0000001310003986 */ /* 0x008fe8000c101508 */
[----:B0-----:R-:W3:Y:S01]  /*101e70*/  LDL.LU.64 R10, [R1+0xbf0] ;  /* 0x000bf000010a7983 */ /* 0x001ee20000300a00 */
[----:B------:R-:W-:-:S05]  /*101e80*/  PRMT R3, R19, 0x7632, R3 ;  /* 0x0000763213037816 */ /* 0x000fca0000000003 */
[----:B--2---:R0:W-:Y:S04]  /*101e90*/  @P4 STG.E.U16 desc[UR8][R8.64], R3 ;  /* 0x0000000308004986 */ /* 0x0041e8000c101508 */
[----:B------:R1:W-:Y:S04]  /*101ea0*/  @P5 STG.E.U16 desc[UR8][R28.64], R12 ;  /* 0x0000000c1c005986 */ /* 0x0003e8000c101508 */
[----:B0-----:R-:W2:Y:S04]  /*101eb0*/  LDL.LU.64 R8, [R1+0xc18] ;  /* 0x000c180001087983 */ /* 0x001ea80000300a00 */
[----:B-1----:R-:W4:Y:S01]  /*101ec0*/  LDL.LU.64 R28, [R1] ;  /* 0x00000000011c7983 */ /* 0x002f220000300a00 */
[----:B------:R-:W-:Y:S01]  /*101ed0*/  ISETP.LT.AND P6, PT, R0, UR7, !P0 ;  /* 0x0000000700007c0c */ /* 0x000fe2000c7c1270 */
[----:B------:R-:W0:Y:S01]  /*101ee0*/  LDCU UR7, c[0x0][0x39c] ;  /* 0x00007380ff0777ac */ /* 0x000e220008000800 */
[----:B------:R-:W-:-:S05]  /*101ef0*/  VIADD R0, R18, 0x1f2 ;  /* 0x000001f212007836 */ /* 0x000fca0000000000 */
[----:B------:R-:W-:Y:S01]  /*101f00*/  ISETP.LT.AND P1, PT, R0, UR4, !P0 ;  /* 0x0000000400007c0c */ /* 0x000fe2000c721270 */
[C---:B------:R-:W-:Y:S02]  /*101f10*/  VIADD R0, R18.reuse, 0x1f3 ;  /* 0x000001f312007836 */ /* 0x040fe40000000000 */
[----:B------:R-:W-:Y:S01]  /*101f20*/  VIADD R16, R18, 0x1f5 ;  /* 0x000001f512107836 */ /* 0x000fe20000000000 */
[----:B------:R-:W1:Y:S02]  /*101f30*/  LDCU UR4, c[0x0][0x39c] ;  /* 0x00007380ff0477ac */ /* 0x000e640008000800 */
[----:B------:R-:W-:Y:S01]  /*101f40*/  ISETP.LT.AND P2, PT, R0, UR5, !P0 ;  /* 0x0000000500007c0c */ /* 0x000fe2000c741270 */
[C---:B------:R-:W-:Y:S02]  /*101f50*/  VIADD R0, R18.reuse, 0x1f4 ;  /* 0x000001f412007836 */ /* 0x040fe40000000000 */
[----:B------:R-:W-:Y:S01]  /*101f60*/  VIADD R3, R18, 0x1f6 ;  /* 0x000001f612037836 */ /* 0x000fe20000000000 */
[----:B------:R-:W-:Y:S01]  /*101f70*/  PRMT R12, R12, 0x7632, R12 ;  /* 0x000076320c0c7816 */ /* 0x000fe2000000000c */
[----:B------:R-:W1:Y:S01]  /*101f80*/  LDCU UR5, c[0x0][0x39c] ;  /* 0x00007380ff0577ac */ /* 0x000e620008000800 */
[----:B------:R-:W-:-:S02]  /*101f90*/  ISETP.LT.AND P3, PT, R0, UR6, !P0 ;  /* 0x0000000600007c0c */ /* 0x000fc4000c761270 */
[----:B0-----:R-:W-:Y:S01]  /*101fa0*/  ISETP.LT.AND P4, PT, R16, UR7, !P0 ;  /* 0x0000000710007c0c */ /* 0x001fe2000c781270 */
[----:B------:R-:W-:Y:S01]  /*101fb0*/  VIADD R0, R18, 0x1f7 ;  /* 0x000001f712007836 */ /* 0x000fe20000000000 */
[----:B------:R-:W-:Y:S04]  /*101fc0*/  @P6 STG.E.U16 desc[UR8][R24.64], R12 ;  /* 0x0000000c18006986 */ /* 0x000fe8000c101508 */
[----:B------:R0:W2:Y:S01]  /*101fd0*/  LDS.128 R16, [R2+0x400] ;  /* 0x0004000002107984 */ /* 0x0000a20000000c00 */
[----:B------:R-:W2:Y:S01]  /*101fe0*/  LDCU UR6, c[0x0][0x39c] ;  /* 0x00007380ff0677ac */ /* 0x000ea20008000800 */
[----:B------:R-:W2:Y:S02]  /*101ff0*/  LDCU UR7, c[0x0][0x39c] ;  /* 0x00007380ff0777ac */ /* 0x000ea40008000800 */
[----:B0-----:R-:W4:Y:S04]  /*102000*/  LDL R2, [R1+0x9c0] ;  /* 0x0009c00001027983 */ /* 0x001f280000100800 */
[----:B------:R0:W-:Y:S01]  /*102010*/  @P1 STG.E.U16 desc[UR8][R22.64], R13 ;  /* 0x0000000d16001986 */ /* 0x0001e2000c101508 */
[----:B-1----:R-:W-:-:S03]  /*102020*/  ISETP.LT.AND P5, PT, R3, UR4, !P0 ;  /* 0x0000000403007c0c */ /* 0x002fc6000c7a1270 */
[----:B------:R-:W4:Y:S01]  /*102030*/  LDL.LU.64 R24, [R1+0x3af0] ;  /* 0x003af00001187983 */ /* 0x000f220000300a00 */
[----:B------:R-:W-:Y:S01]  /*102040*/  ISETP.LT.AND P6, PT, R0, UR5, !P0 ;  /* 0x0000000500007c0c */ /* 0x000fe2000c7c1270 */
[----:B------:R-:W1:Y:S01]  /*102050*/  LDCU UR4, c[0x0][0x39c] ;  /* 0x00007380ff0477ac */ /* 0x000e620008000800 */
[----:B------:R-:W1:Y:S01]  /*102060*/  LDCU UR5, c[0x0][0x39c] ;  /* 0x00007380ff0577ac */ /* 0x000e620008000800 */
[----:B0-----:R-:W-:Y:S01]  /*102070*/  PRMT R13, R13, 0x7632, R13 ;  /* 0x000076320d0d7816 */ /* 0x001fe2000000000d */
[----:B------:R-:W4:Y:S04]  /*102080*/  LDL.LU.64 R22, [R1+0x3ae8] ;  /* 0x003ae80001167983 */ /* 0x000f280000300a00 */
[----:B------:R0:W-:Y:S04]  /*102090*/  @P2 STG.E.U16 desc[UR8][R20.64], R13 ;  /* 0x0000000d14002986 */ /* 0x0001e8000c101508 */
[----:B---3--:R3:W-:Y:S04]  /*1020a0*/  @P3 STG.E.U16 desc[UR8][R10.64], R14 ;  /* 0x0000000e0a003986 */ /* 0x0087e8000c101508 */
[----:B0-----:R-:W4:Y:S01]  /*1020b0*/  LDL.LU.64 R20, [R1+0x3ae0] ;  /* 0x003ae00001147983 */ /* 0x001f220000300a00 */
[----:B---3--:R-:W-:-:S03]  /*1020c0*/  PRMT R14, R14, 0x7632, R14 ;  /* 0x000076320e0e7816 */ /* 0x008fc6000000000e */
[----:B------:R-:W3:Y:S04]  /*1020d0*/  LDL.LU.64 R10, [R1+0x3ad8] ;  /* 0x003ad800010a7983 */ /* 0x000ee80000300a00 */
[----:B--2---:R0:W-:Y:S04]  /*1020e0*/  @P4 STG.E.U16 desc[UR8][R8.64], R14 ;  /* 0x0000000e08004986 */ /* 0x0041e8000c101508 */
[----:B----4-:R2:W-:Y:S04]  /*1020f0*/  @P5 STG.E.U16 desc[UR8][R28.64], R15 ;  /* 0x0000000f1c005986 */ /* 0x0105e8000c101508 */
[----:B0-----:R-:W4:Y:S04]  /*102100*/  LDL.LU.64 R8, [R1+0x3ad0] ;  /* 0x003ad00001087983 */ /* 0x001f280000300a00 */
[----:B------:R-:W3:Y:S04]  /*102110*/  LDL.LU R14, [R1+0x9c0] ;  /* 0x0009c000010e7983 */ /* 0x000ee80000300800 */
[----:B--2---:R-:W2:Y:S01]  /*102120*/  LDL.LU.64 R28, [R1+0x3ac8] ;  /* 0x003ac800011c7983 */ /* 0x004ea20000300a00 */
[----:B------:R-:W-:-:S05]  /*102130*/  VIADD R0, R2, 0x1f8 ;  /* 0x000001f802007836 */ /* 0x000fca0000000000 */
[----:B------:R-:W-:Y:S01]  /*102140*/  ISETP.LT.AND P1, PT, R0, UR6, !P0 ;  /* 0x0000000600007c0c */ /* 0x000fe2000c721270 */
[----:B------:R-:W-:Y:S01]  /*102150*/  VIADD R0, R2, 0x1f9 ;  /* 0x000001f902007836 */ /* 0x000fe20000000000 */
[----:B------:R-:W0:Y:S04]  /*102160*/  LDCU UR6, c[0x0][0x39c] ;  /* 0x00007380ff0677ac */ /* 0x000e280008000800 */
[----:B------:R-:W-:Y:S01]  /*102170*/  ISETP.LT.AND P2, PT, R0, UR7, !P0 ;  /* 0x0000000700007c0c */ /* 0x000fe2000c741270 */
[----:B------:R-:W0:Y:S01]  /*102180*/  LDCU UR7, c[0x0][0x39c] ;  /* 0x00007380ff0777ac */ /* 0x000e220008000800 */
[----:B------:R-:W-:-:S05]  /*102190*/  VIADD R0, R2, 0x1fa ;  /* 0x000001fa02007836 */ /* 0x000fca0000000000 */
[----:B-1----:R-:W-:Y:S01]  /*1021a0*/  ISETP.LT.AND P3, PT, R0, UR4, !P0 ;  /* 0x0000000400007c0c */ /* 0x002fe2000c761270 */
[----:B------:R-:W-:Y:S01]  /*1021b0*/  VIADD R0, R2, 0x1fb ;  /* 0x000001fb02007836 */ /* 0x000fe20000000000 */
[----:B------:R-:W-:Y:S02]  /*1021c0*/  PRMT R3, R15, 0x7632, R3 ;  /* 0x000076320f037816 */ /* 0x000fe40000000003 */
[----:B------:R-:W-:Y:S02]  /*1021d0*/  PRMT R12, R16, 0x7632, R12 ;  /* 0x00007632100c7816 */ /* 0x000fe4000000000c */
[----:B------:R-:W-:Y:S01]  /*1021e0*/  PRMT R13, R18, 0x7632, R13 ;  /* 0x00007632120d7816 */ /* 0x000fe2000000000d */
[----:B------:R-:W1:Y:S01]  /*1021f0*/  LDCU UR4, c[0x0][0x39c] ;  /* 0x00007380ff0477ac */ /* 0x000e620008000800 */
[----:B------:R-:W-:Y:S01]  /*102200*/  ISETP.LT.AND P4, PT, R0, UR5, !P0 ;  /* 0x0000000500007c0c */ /* 0x000fe2000c781270 */
[C---:B---3--:R-:W-:Y:S02]  /*102210*/  VIADD R0, R14.reuse, 0x1fc ;  /* 0x000001fc0e007836 */ /* 0x048fe40000000000 */
[----:B------:R-:W-:Y:S01]  /*102220*/  VIADD R2, R14, 0x1fd ;  /* 0x000001fd0e027836 */ /* 0x000fe20000000000 */
[----:B--2---:R-:W-:Y:S02]  /*102230*/  @P6 STG.E.U16 desc[UR8][R28.64], R3 ;  /* 0x000000031c006986 */ /* 0x004fe4000c101508 */
[----:B0-----:R-:W-:-:S02]  /*102240*/  ISETP.LT.AND P5, PT, R0, UR6, !P0 ;  /* 0x0000000600007c0c */ /* 0x001fc4000c7a1270 */
[----:B------:R-:W-:Y:S01]  /*102250*/  ISETP.LT.AND P6, PT, R2, UR7, !P0 ;  /* 0x0000000702007c0c */ /* 0x000fe2000c7c1270 */
[----:B----4-:R-:W-:Y:S04]  /*102260*/  @P1 STG.E.U16 desc[UR8][R8.64], R16 ;  /* 0x0000001008001986 */ /* 0x010fe8000c101508 */
[----:B------:R0:W-:Y:S04]  /*102270*/  @P2 STG.E.U16 desc[UR8][R10.64], R12 ;  /* 0x0000000c0a002986 */ /* 0x0001e8000c101508 */
[----:B------:R2:W-:Y:S01]  /*102280*/  @P3 STG.E.U16 desc[UR8][R20.64], R17 ;  /* 0x0000001114003986 */ /* 0x0005e2000c101508 */
[----:B0-----:R-:W-:-:S05]  /*102290*/  PRMT R11, R17, 0x7632, R11 ;  /* 0x00007632110b7816 */ /* 0x001fca000000000b */
[----:B------:R2:W-:Y:S04]  /*1022a0*/  @P4 STG.E.U16 desc[UR8][R22.64], R11 ;  /* 0x0000000b16004986 */ /* 0x0005e8000c101508 */
[----:B------:R2:W-:Y:S04]  /*1022b0*/  @P5 STG.E.U16 desc[UR8][R24.64], R18 ;  /* 0x0000001218005986 */ /* 0x0005e8000c101508 */
[----:B------:R2:W-:Y:S01]  /*1022c0*/  @P6 STG.E.U16 desc[UR8][R26.64], R13 ;  /* 0x0000000d1a006986 */ /* 0x0005e2000c101508 */
[C---:B------:R-:W-:Y:S02]  /*1022d0*/  VIADD R2, R14.reuse, 0x1ff ;  /* 0x000001ff0e027836 */ /* 0x040fe40000000000 */
[----:B------:R-:W-:-:S03]  /*1022e0*/  VIADD R0, R14, 0x1fe ;  /* 0x000001fe0e007836 */ /* 0x000fc60000000000 */
[----:B------:R-:W-:Y:S02]  /*1022f0*/  ISETP.LT.AND P1, PT, R2, UR10, !P0 ;  /* 0x0000000a02007c0c */ /* 0x000fe4000c721270 */
[----:B-1----:R-:W-:-:S13]  /*102300*/  ISETP.LT.AND P0, PT, R0, UR4, !P0 ;  /* 0x0000000400007c0c */ /* 0x002fda000c701270 */
[----:B------:R2:W-:Y:S01]  /*102310*/  @P0 STG.E.U16 desc[UR8][R6.64], R19 ;  /* 0x0000001306000986 */ /* 0x0005e2000c101508 */
[----:B------:R-:W-:Y:S05]  /*102320*/  @!P1 EXIT ;  /* 0x000000000000994d */ /* 0x000fea0003800000 */
[----:B------:R-:W-:-:S05]  /*102330*/  PRMT R2, R19, 0x7632, R2 ;  /* 0x0000763213027816 */ /* 0x000fca0000000002 */
[----:B------:R-:W-:Y:S01]  /*102340*/  STG.E.U16 desc[UR8][R4.64], R2 ;  /* 0x0000000204007986 */ /* 0x000fe2000c101508 */
[----:B------:R-:W-:Y:S05]  /*102350*/  EXIT ;  /* 0x000000000000794d */ /* 0x000fea0003800000 */
.L_x_2:
[----:B------:R-:W-:-:S00]  /*102360*/  BRA `(.L_x_2) ;  /* 0xfffffffc00fc7947 */ /* 0x000fc0000383ffff */
[----:B------:R-:W-:-:S00]  /*102370*/  NOP ;  /* 0x0000000000007918 */ /* 0x000fc00000000000 */
        /* <DEDUP_REMOVED lines=8> */
.L_x_3:


//--------------------- .nv.shared.matmul_kernel  --------------------------
	.section	.nv.shared.matmul_kernel,"aw",@nobits
	.sectionflags	@""
	.align	16
	.zero		1024


//--------------------- .nv.shared.reserved.0     --------------------------
	.section	.nv.shared.reserved.0,"aw",@nobits
	.weak		__nv_reservedSMEM_offset_0_alias
	.size		__nv_reservedSMEM_offset_0_alias, 0, 64
	.other		__nv_reservedSMEM_offset_0_alias,@"STO_CUDA_RESERVED_SHARED STV_DEFAULT"
__nv_reservedSMEM_offset_0_alias:
	.zero		0
	.zero		64


//--------------------- .nv.constant0.matmul_kernel --------------------------
	.section	.nv.constant0.matmul_kernel,"a",@progbits
	.sectionflags	@""
	.align	4
.nv.constant0.matmul_kernel:
	.zero		976


//--------------------- SYMBOLS --------------------------

	.type		.nv.reservedSmem.offset0,@object
	.size		.nv.reservedSmem.offset0,0x4
	.type		.nv.reservedSmem.cap,@object
	.size		.nv.reservedSmem.cap,0x4
